//
// Generated by NVIDIA NVVM Compiler
//
// Compiler Build ID: CL-36424714
// Cuda compilation tools, release 13.0, V13.0.88
// Based on NVVM 20.0.0
//

.version 9.0
.target sm_100
.address_size 64

	// .globl	_Z11jacobi_stepiiPKdPdS1_
// _ZZN3cub18CUB_300001_SM_10006detail6reduce28DeviceReduceSingleTileKernelINS2_10policy_hubIdjN4cuda3__47maximumIdEEE10Policy1000EN6thrust24THRUST_300001_SM_1000_NS10device_ptrIdEEPdjS8_ddNS5_3std3__410__identityEEEvT0_T1_T2_T3_T4_T6_E12temp_storage has been demoted
// _ZZN3cub18CUB_300001_SM_10006detail6reduce18DeviceReduceKernelINS2_10policy_hubIdjN4cuda3__47maximumIdEEE10Policy1000EN6thrust24THRUST_300001_SM_1000_NS10device_ptrIdEEjS8_dNS5_3std3__410__identityEEEvT0_PT3_T1_NS0_13GridEvenShareISL_EET2_T4_E12temp_storage has been demoted
// _ZZN3cub18CUB_300001_SM_10006detail6reduce28DeviceReduceSingleTileKernelINS2_10policy_hubIdjN4cuda3__47maximumIdEEE10Policy1000EPdSB_iS8_ddNS5_3std3__410__identityEEEvT0_T1_T2_T3_T4_T6_E12temp_storage has been demoted
// _ZZN3cub18CUB_300001_SM_10006detail6reduce28DeviceReduceSingleTileKernelINS2_10policy_hubIdyN4cuda3__47maximumIdEEE10Policy1000EN6thrust24THRUST_300001_SM_1000_NS10device_ptrIdEEPdyS8_ddNS5_3std3__410__identityEEEvT0_T1_T2_T3_T4_T6_E12temp_storage has been demoted
// _ZZN3cub18CUB_300001_SM_10006detail6reduce18DeviceReduceKernelINS2_10policy_hubIdyN4cuda3__47maximumIdEEE10Policy1000EN6thrust24THRUST_300001_SM_1000_NS10device_ptrIdEEyS8_dNS5_3std3__410__identityEEEvT0_PT3_T1_NS0_13GridEvenShareISL_EET2_T4_E12temp_storage has been demoted
// _ZZN3cub18CUB_300001_SM_10006detail6reduce28DeviceReduceSingleTileKernelINS2_10policy_hubIdyN4cuda3__47maximumIdEEE10Policy1000EPdSB_iS8_ddNS5_3std3__410__identityEEEvT0_T1_T2_T3_T4_T6_E12temp_storage has been demoted
.global .align 1 .b8 _ZN34_INTERNAL_2a82ffc6_4_k_cu_9ca2f61d4cuda3std3__45__cpo5beginE[1];
.global .align 1 .b8 _ZN34_INTERNAL_2a82ffc6_4_k_cu_9ca2f61d4cuda3std3__45__cpo3endE[1];
.global .align 1 .b8 _ZN34_INTERNAL_2a82ffc6_4_k_cu_9ca2f61d4cuda3std3__45__cpo6cbeginE[1];
.global .align 1 .b8 _ZN34_INTERNAL_2a82ffc6_4_k_cu_9ca2f61d4cuda3std3__45__cpo4cendE[1];
.global .align 1 .b8 _ZN34_INTERNAL_2a82ffc6_4_k_cu_9ca2f61d4cuda3std3__45__cpo6rbeginE[1];
.global .align 1 .b8 _ZN34_INTERNAL_2a82ffc6_4_k_cu_9ca2f61d4cuda3std3__45__cpo4rendE[1];
.global .align 1 .b8 _ZN34_INTERNAL_2a82ffc6_4_k_cu_9ca2f61d4cuda3std3__45__cpo7crbeginE[1];
.global .align 1 .b8 _ZN34_INTERNAL_2a82ffc6_4_k_cu_9ca2f61d4cuda3std3__45__cpo5crendE[1];
.global .align 1 .b8 _ZN34_INTERNAL_2a82ffc6_4_k_cu_9ca2f61d4cuda3std3__436_GLOBAL__N__2a82ffc6_4_k_cu_9ca2f61d6ignoreE[1];
.global .align 1 .b8 _ZN34_INTERNAL_2a82ffc6_4_k_cu_9ca2f61d4cuda3std3__419piecewise_constructE[1];
.global .align 1 .b8 _ZN34_INTERNAL_2a82ffc6_4_k_cu_9ca2f61d4cuda3std3__48in_placeE[1];
.global .align 1 .b8 _ZN34_INTERNAL_2a82ffc6_4_k_cu_9ca2f61d4cuda3std3__420unreachable_sentinelE[1];
.global .align 1 .b8 _ZN34_INTERNAL_2a82ffc6_4_k_cu_9ca2f61d4cuda3std3__47nulloptE[1];
.global .align 1 .b8 _ZN34_INTERNAL_2a82ffc6_4_k_cu_9ca2f61d4cuda3std3__48unexpectE[1];
.global .align 1 .b8 _ZN34_INTERNAL_2a82ffc6_4_k_cu_9ca2f61d4cuda3std6ranges3__45__cpo4swapE[1];
.global .align 1 .b8 _ZN34_INTERNAL_2a82ffc6_4_k_cu_9ca2f61d4cuda3std6ranges3__45__cpo9iter_moveE[1];
.global .align 1 .b8 _ZN34_INTERNAL_2a82ffc6_4_k_cu_9ca2f61d4cuda3std6ranges3__45__cpo5beginE[1];
.global .align 1 .b8 _ZN34_INTERNAL_2a82ffc6_4_k_cu_9ca2f61d4cuda3std6ranges3__45__cpo3endE[1];
.global .align 1 .b8 _ZN34_INTERNAL_2a82ffc6_4_k_cu_9ca2f61d4cuda3std6ranges3__45__cpo6cbeginE[1];
.global .align 1 .b8 _ZN34_INTERNAL_2a82ffc6_4_k_cu_9ca2f61d4cuda3std6ranges3__45__cpo4cendE[1];
.global .align 1 .b8 _ZN34_INTERNAL_2a82ffc6_4_k_cu_9ca2f61d4cuda3std6ranges3__45__cpo7advanceE[1];
.global .align 1 .b8 _ZN34_INTERNAL_2a82ffc6_4_k_cu_9ca2f61d4cuda3std6ranges3__45__cpo9iter_swapE[1];
.global .align 1 .b8 _ZN34_INTERNAL_2a82ffc6_4_k_cu_9ca2f61d4cuda3std6ranges3__45__cpo4nextE[1];
.global .align 1 .b8 _ZN34_INTERNAL_2a82ffc6_4_k_cu_9ca2f61d4cuda3std6ranges3__45__cpo4prevE[1];
.global .align 1 .b8 _ZN34_INTERNAL_2a82ffc6_4_k_cu_9ca2f61d4cuda3std6ranges3__45__cpo4dataE[1];
.global .align 1 .b8 _ZN34_INTERNAL_2a82ffc6_4_k_cu_9ca2f61d4cuda3std6ranges3__45__cpo5cdataE[1];
.global .align 1 .b8 _ZN34_INTERNAL_2a82ffc6_4_k_cu_9ca2f61d4cuda3std6ranges3__45__cpo4sizeE[1];
.global .align 1 .b8 _ZN34_INTERNAL_2a82ffc6_4_k_cu_9ca2f61d4cuda3std6ranges3__45__cpo5ssizeE[1];
.global .align 1 .b8 _ZN34_INTERNAL_2a82ffc6_4_k_cu_9ca2f61d4cuda3std6ranges3__45__cpo8distanceE[1];
.global .align 1 .b8 _ZN34_INTERNAL_2a82ffc6_4_k_cu_9ca2f61d6thrust24THRUST_300001_SM_1000_NS8cuda_cub3parE[1];
.global .align 1 .b8 _ZN34_INTERNAL_2a82ffc6_4_k_cu_9ca2f61d6thrust24THRUST_300001_SM_1000_NS8cuda_cub10par_nosyncE[1];
.global .align 1 .b8 _ZN34_INTERNAL_2a82ffc6_4_k_cu_9ca2f61d6thrust24THRUST_300001_SM_1000_NS6system6detail10sequential3seqE[1];
.global .align 1 .b8 _ZN34_INTERNAL_2a82ffc6_4_k_cu_9ca2f61d6thrust24THRUST_300001_SM_1000_NS12placeholders2_1E[1];
.global .align 1 .b8 _ZN34_INTERNAL_2a82ffc6_4_k_cu_9ca2f61d6thrust24THRUST_300001_SM_1000_NS12placeholders2_2E[1];
.global .align 1 .b8 _ZN34_INTERNAL_2a82ffc6_4_k_cu_9ca2f61d6thrust24THRUST_300001_SM_1000_NS12placeholders2_3E[1];
.global .align 1 .b8 _ZN34_INTERNAL_2a82ffc6_4_k_cu_9ca2f61d6thrust24THRUST_300001_SM_1000_NS12placeholders2_4E[1];
.global .align 1 .b8 _ZN34_INTERNAL_2a82ffc6_4_k_cu_9ca2f61d6thrust24THRUST_300001_SM_1000_NS12placeholders2_5E[1];
.global .align 1 .b8 _ZN34_INTERNAL_2a82ffc6_4_k_cu_9ca2f61d6thrust24THRUST_300001_SM_1000_NS12placeholders2_6E[1];
.global .align 1 .b8 _ZN34_INTERNAL_2a82ffc6_4_k_cu_9ca2f61d6thrust24THRUST_300001_SM_1000_NS12placeholders2_7E[1];
.global .align 1 .b8 _ZN34_INTERNAL_2a82ffc6_4_k_cu_9ca2f61d6thrust24THRUST_300001_SM_1000_NS12placeholders2_8E[1];
.global .align 1 .b8 _ZN34_INTERNAL_2a82ffc6_4_k_cu_9ca2f61d6thrust24THRUST_300001_SM_1000_NS12placeholders2_9E[1];
.global .align 1 .b8 _ZN34_INTERNAL_2a82ffc6_4_k_cu_9ca2f61d6thrust24THRUST_300001_SM_1000_NS12placeholders3_10E[1];
.global .align 1 .b8 _ZN34_INTERNAL_2a82ffc6_4_k_cu_9ca2f61d6thrust24THRUST_300001_SM_1000_NS3seqE[1];

.visible .entry _Z11jacobi_stepiiPKdPdS1_(
	.param .u32 _Z11jacobi_stepiiPKdPdS1__param_0,
	.param .u32 _Z11jacobi_stepiiPKdPdS1__param_1,
	.param .u64 .ptr .align 1 _Z11jacobi_stepiiPKdPdS1__param_2,
	.param .u64 .ptr .align 1 _Z11jacobi_stepiiPKdPdS1__param_3,
	.param .u64 .ptr .align 1 _Z11jacobi_stepiiPKdPdS1__param_4
)
{
	.reg .pred 	%p<4>;
	.reg .b32 	%r<17>;
	.reg .b64 	%rd<21>;
	.reg .b64 	%fd<12>;

	ld.param.u32 	%r3, [_Z11jacobi_stepiiPKdPdS1__param_0];
	ld.param.u32 	%r4, [_Z11jacobi_stepiiPKdPdS1__param_1];
	ld.param.u64 	%rd1, [_Z11jacobi_stepiiPKdPdS1__param_2];
	ld.param.u64 	%rd2, [_Z11jacobi_stepiiPKdPdS1__param_3];
	ld.param.u64 	%rd3, [_Z11jacobi_stepiiPKdPdS1__param_4];
	mov.u32 	%r6, %ctaid.x;
	mov.u32 	%r7, %ntid.x;
	mov.u32 	%r8, %tid.x;
	mad.lo.s32 	%r9, %r6, %r7, %r8;
	add.s32 	%r1, %r9, 1;
	mov.u32 	%r10, %ctaid.y;
	mov.u32 	%r11, %ntid.y;
	mov.u32 	%r12, %tid.y;
	mad.lo.s32 	%r13, %r10, %r11, %r12;
	setp.gt.s32 	%p1, %r1, %r3;
	setp.ge.s32 	%p2, %r13, %r4;
	or.pred  	%p3, %p1, %p2;
	@%p3 bra 	$L__BB0_2;
	cvta.to.global.u64 	%rd9, %rd2;
	cvta.to.global.u64 	%rd10, %rd3;
	add.s32 	%r14, %r3, 2;
	mad.lo.s32 	%r15, %r14, %r13, %r14;
	add.s32 	%r16, %r15, %r1;
	cvt.s64.s32 	%rd11, %r16;
	mul.wide.s32 	%rd12, %r16, 8;
	add.s64 	%rd4, %rd1, %rd12;
	// begin inline asm
	ld.global.nc.f64 %fd1, [%rd4];
	// end inline asm
	add.s64 	%rd5, %rd4, 8;
	// begin inline asm
	ld.global.nc.f64 %fd2, [%rd5];
	// end inline asm
	add.s64 	%rd6, %rd4, -8;
	// begin inline asm
	ld.global.nc.f64 %fd3, [%rd6];
	// end inline asm
	add.f64 	%fd6, %fd2, %fd3;
	cvt.s64.s32 	%rd13, %r3;
	sub.s64 	%rd14, %rd11, %rd13;
	shl.b64 	%rd15, %rd14, 3;
	add.s64 	%rd16, %rd1, %rd15;
	add.s64 	%rd7, %rd16, -16;
	// begin inline asm
	ld.global.nc.f64 %fd4, [%rd7];
	// end inline asm
	add.f64 	%fd7, %fd6, %fd4;
	mul.wide.s32 	%rd17, %r3, 8;
	add.s64 	%rd18, %rd4, %rd17;
	add.s64 	%rd8, %rd18, 16;
	// begin inline asm
	ld.global.nc.f64 %fd5, [%rd8];
	// end inline asm
	add.f64 	%fd8, %fd7, %fd5;
	mul.f64 	%fd9, %fd8, 0d3FD0000000000000;
	add.s64 	%rd19, %rd9, %rd12;
	st.global.f64 	[%rd19], %fd9;
	sub.f64 	%fd10, %fd9, %fd1;
	abs.f64 	%fd11, %fd10;
	add.s64 	%rd20, %rd10, %rd12;
	st.global.f64 	[%rd20], %fd11;
$L__BB0_2:
	ret;

}
	// .globl	_ZN3cub18CUB_300001_SM_10006detail11EmptyKernelIvEEvv
.visible .entry _ZN3cub18CUB_300001_SM_10006detail11EmptyKernelIvEEvv()
{


	ret;

}
	// .globl	_ZN3cub18CUB_300001_SM_10006detail6reduce28DeviceReduceSingleTileKernelINS2_10policy_hubIdjN4cuda3__47maximumIdEEE10Policy1000EN6thrust24THRUST_300001_SM_1000_NS10device_ptrIdEEPdjS8_ddNS5_3std3__410__identityEEEvT0_T1_T2_T3_T4_T6_
.visible .entry _ZN3cub18CUB_300001_SM_10006detail6reduce28DeviceReduceSingleTileKernelINS2_10policy_hubIdjN4cuda3__47maximumIdEEE10Policy1000EN6thrust24THRUST_300001_SM_1000_NS10device_ptrIdEEPdjS8_ddNS5_3std3__410__identityEEEvT0_T1_T2_T3_T4_T6_(
	.param .align 8 .b8 _ZN3cub18CUB_300001_SM_10006detail6reduce28DeviceReduceSingleTileKernelINS2_10policy_hubIdjN4cuda3__47maximumIdEEE10Policy1000EN6thrust24THRUST_300001_SM_1000_NS10device_ptrIdEEPdjS8_ddNS5_3std3__410__identityEEEvT0_T1_T2_T3_T4_T6__param_0[8],
	.param .u64 .ptr .align 1 _ZN3cub18CUB_300001_SM_10006detail6reduce28DeviceReduceSingleTileKernelINS2_10policy_hubIdjN4cuda3__47maximumIdEEE10Policy1000EN6thrust24THRUST_300001_SM_1000_NS10device_ptrIdEEPdjS8_ddNS5_3std3__410__identityEEEvT0_T1_T2_T3_T4_T6__param_1,
	.param .u32 _ZN3cub18CUB_300001_SM_10006detail6reduce28DeviceReduceSingleTileKernelINS2_10policy_hubIdjN4cuda3__47maximumIdEEE10Policy1000EN6thrust24THRUST_300001_SM_1000_NS10device_ptrIdEEPdjS8_ddNS5_3std3__410__identityEEEvT0_T1_T2_T3_T4_T6__param_2,
	.param .align 1 .b8 _ZN3cub18CUB_300001_SM_10006detail6reduce28DeviceReduceSingleTileKernelINS2_10policy_hubIdjN4cuda3__47maximumIdEEE10Policy1000EN6thrust24THRUST_300001_SM_1000_NS10device_ptrIdEEPdjS8_ddNS5_3std3__410__identityEEEvT0_T1_T2_T3_T4_T6__param_3[1],
	.param .f64 _ZN3cub18CUB_300001_SM_10006detail6reduce28DeviceReduceSingleTileKernelINS2_10policy_hubIdjN4cuda3__47maximumIdEEE10Policy1000EN6thrust24THRUST_300001_SM_1000_NS10device_ptrIdEEPdjS8_ddNS5_3std3__410__identityEEEvT0_T1_T2_T3_T4_T6__param_4,
	.param .align 1 .b8 _ZN3cub18CUB_300001_SM_10006detail6reduce28DeviceReduceSingleTileKernelINS2_10policy_hubIdjN4cuda3__47maximumIdEEE10Policy1000EN6thrust24THRUST_300001_SM_1000_NS10device_ptrIdEEPdjS8_ddNS5_3std3__410__identityEEEvT0_T1_T2_T3_T4_T6__param_5[1]
)
.maxntid 256
.minnctapersm 1
{
	.reg .pred 	%p<169>;
	.reg .b32 	%r<286>;
	.reg .b64 	%rd<114>;
	.reg .b64 	%fd<309>;
	// demoted variable
	.shared .align 8 .b8 _ZZN3cub18CUB_300001_SM_10006detail6reduce28DeviceReduceSingleTileKernelINS2_10policy_hubIdjN4cuda3__47maximumIdEEE10Policy1000EN6thrust24THRUST_300001_SM_1000_NS10device_ptrIdEEPdjS8_ddNS5_3std3__410__identityEEEvT0_T1_T2_T3_T4_T6_E12temp_storage[80];
	ld.param.u64 	%rd9, [_ZN3cub18CUB_300001_SM_10006detail6reduce28DeviceReduceSingleTileKernelINS2_10policy_hubIdjN4cuda3__47maximumIdEEE10Policy1000EN6thrust24THRUST_300001_SM_1000_NS10device_ptrIdEEPdjS8_ddNS5_3std3__410__identityEEEvT0_T1_T2_T3_T4_T6__param_0];
	ld.param.u64 	%rd10, [_ZN3cub18CUB_300001_SM_10006detail6reduce28DeviceReduceSingleTileKernelINS2_10policy_hubIdjN4cuda3__47maximumIdEEE10Policy1000EN6thrust24THRUST_300001_SM_1000_NS10device_ptrIdEEPdjS8_ddNS5_3std3__410__identityEEEvT0_T1_T2_T3_T4_T6__param_1];
	ld.param.u32 	%r51, [_ZN3cub18CUB_300001_SM_10006detail6reduce28DeviceReduceSingleTileKernelINS2_10policy_hubIdjN4cuda3__47maximumIdEEE10Policy1000EN6thrust24THRUST_300001_SM_1000_NS10device_ptrIdEEPdjS8_ddNS5_3std3__410__identityEEEvT0_T1_T2_T3_T4_T6__param_2];
	ld.param.f64 	%fd42, [_ZN3cub18CUB_300001_SM_10006detail6reduce28DeviceReduceSingleTileKernelINS2_10policy_hubIdjN4cuda3__47maximumIdEEE10Policy1000EN6thrust24THRUST_300001_SM_1000_NS10device_ptrIdEEPdjS8_ddNS5_3std3__410__identityEEEvT0_T1_T2_T3_T4_T6__param_4];
	cvta.to.global.u64 	%rd1, %rd10;
	setp.ne.s32 	%p1, %r51, 0;
	@%p1 bra 	$L__BB2_3;
	mov.u32 	%r268, %tid.x;
	setp.ne.s32 	%p168, %r268, 0;
	@%p168 bra 	$L__BB2_52;
	st.global.f64 	[%rd1], %fd42;
	bra.uni 	$L__BB2_52;
$L__BB2_3:
	cvta.to.global.u64 	%rd2, %rd9;
	setp.gt.u32 	%p2, %r51, 2047;
	@%p2 bra 	$L__BB2_28;
	mov.u32 	%r1, %tid.x;
	setp.ge.u32 	%p80, %r1, %r51;
	mov.f64 	%fd296, 0d0000000000000000;
	mov.u32 	%r272, %r1;
	@%p80 bra 	$L__BB2_6;
	mul.wide.u32 	%rd83, %r1, 8;
	add.s64 	%rd84, %rd2, %rd83;
	ld.global.f64 	%fd296, [%rd84];
	add.s32 	%r272, %r1, 256;
$L__BB2_6:
	setp.ge.u32 	%p81, %r272, %r51;
	@%p81 bra 	$L__BB2_19;
	not.b32 	%r145, %r272;
	add.s32 	%r146, %r51, %r145;
	shr.u32 	%r147, %r146, 8;
	add.s32 	%r4, %r147, 1;
	and.b32  	%r5, %r4, 15;
	setp.lt.u32 	%p82, %r146, 3840;
	@%p82 bra 	$L__BB2_10;
	and.b32  	%r148, %r4, 33554416;
	neg.s32 	%r270, %r148;
	mul.wide.u32 	%rd85, %r272, 8;
	add.s64 	%rd86, %rd85, %rd2;
	add.s64 	%rd112, %rd86, 16384;
$L__BB2_9:
	.pragma "nounroll";
	ld.global.f64 	%fd157, [%rd112+-16384];
	setp.lt.f64 	%p83, %fd296, %fd157;
	selp.f64 	%fd158, %fd157, %fd296, %p83;
	ld.global.f64 	%fd159, [%rd112+-14336];
	setp.lt.f64 	%p84, %fd158, %fd159;
	selp.f64 	%fd160, %fd159, %fd158, %p84;
	ld.global.f64 	%fd161, [%rd112+-12288];
	setp.lt.f64 	%p85, %fd160, %fd161;
	selp.f64 	%fd162, %fd161, %fd160, %p85;
	ld.global.f64 	%fd163, [%rd112+-10240];
	setp.lt.f64 	%p86, %fd162, %fd163;
	selp.f64 	%fd164, %fd163, %fd162, %p86;
	ld.global.f64 	%fd165, [%rd112+-8192];
	setp.lt.f64 	%p87, %fd164, %fd165;
	selp.f64 	%fd166, %fd165, %fd164, %p87;
	ld.global.f64 	%fd167, [%rd112+-6144];
	setp.lt.f64 	%p88, %fd166, %fd167;
	selp.f64 	%fd168, %fd167, %fd166, %p88;
	ld.global.f64 	%fd169, [%rd112+-4096];
	setp.lt.f64 	%p89, %fd168, %fd169;
	selp.f64 	%fd170, %fd169, %fd168, %p89;
	ld.global.f64 	%fd171, [%rd112+-2048];
	setp.lt.f64 	%p90, %fd170, %fd171;
	selp.f64 	%fd172, %fd171, %fd170, %p90;
	ld.global.f64 	%fd173, [%rd112];
	setp.lt.f64 	%p91, %fd172, %fd173;
	selp.f64 	%fd174, %fd173, %fd172, %p91;
	ld.global.f64 	%fd175, [%rd112+2048];
	setp.lt.f64 	%p92, %fd174, %fd175;
	selp.f64 	%fd176, %fd175, %fd174, %p92;
	ld.global.f64 	%fd177, [%rd112+4096];
	setp.lt.f64 	%p93, %fd176, %fd177;
	selp.f64 	%fd178, %fd177, %fd176, %p93;
	ld.global.f64 	%fd179, [%rd112+6144];
	setp.lt.f64 	%p94, %fd178, %fd179;
	selp.f64 	%fd180, %fd179, %fd178, %p94;
	ld.global.f64 	%fd181, [%rd112+8192];
	setp.lt.f64 	%p95, %fd180, %fd181;
	selp.f64 	%fd182, %fd181, %fd180, %p95;
	ld.global.f64 	%fd183, [%rd112+10240];
	setp.lt.f64 	%p96, %fd182, %fd183;
	selp.f64 	%fd184, %fd183, %fd182, %p96;
	ld.global.f64 	%fd185, [%rd112+12288];
	setp.lt.f64 	%p97, %fd184, %fd185;
	selp.f64 	%fd186, %fd185, %fd184, %p97;
	ld.global.f64 	%fd187, [%rd112+14336];
	setp.lt.f64 	%p98, %fd186, %fd187;
	selp.f64 	%fd296, %fd187, %fd186, %p98;
	add.s32 	%r272, %r272, 4096;
	add.s32 	%r270, %r270, 16;
	add.s64 	%rd112, %rd112, 32768;
	setp.ne.s32 	%p99, %r270, 0;
	@%p99 bra 	$L__BB2_9;
$L__BB2_10:
	setp.eq.s32 	%p100, %r5, 0;
	@%p100 bra 	$L__BB2_19;
	and.b32  	%r12, %r4, 7;
	setp.lt.u32 	%p101, %r5, 8;
	@%p101 bra 	$L__BB2_13;
	mul.wide.u32 	%rd87, %r272, 8;
	add.s64 	%rd88, %rd2, %rd87;
	ld.global.f64 	%fd189, [%rd88];
	setp.lt.f64 	%p102, %fd296, %fd189;
	selp.f64 	%fd190, %fd189, %fd296, %p102;
	ld.global.f64 	%fd191, [%rd88+2048];
	setp.lt.f64 	%p103, %fd190, %fd191;
	selp.f64 	%fd192, %fd191, %fd190, %p103;
	ld.global.f64 	%fd193, [%rd88+4096];
	setp.lt.f64 	%p104, %fd192, %fd193;
	selp.f64 	%fd194, %fd193, %fd192, %p104;
	ld.global.f64 	%fd195, [%rd88+6144];
	setp.lt.f64 	%p105, %fd194, %fd195;
	selp.f64 	%fd196, %fd195, %fd194, %p105;
	ld.global.f64 	%fd197, [%rd88+8192];
	setp.lt.f64 	%p106, %fd196, %fd197;
	selp.f64 	%fd198, %fd197, %fd196, %p106;
	ld.global.f64 	%fd199, [%rd88+10240];
	setp.lt.f64 	%p107, %fd198, %fd199;
	selp.f64 	%fd200, %fd199, %fd198, %p107;
	ld.global.f64 	%fd201, [%rd88+12288];
	setp.lt.f64 	%p108, %fd200, %fd201;
	selp.f64 	%fd202, %fd201, %fd200, %p108;
	ld.global.f64 	%fd203, [%rd88+14336];
	setp.lt.f64 	%p109, %fd202, %fd203;
	selp.f64 	%fd296, %fd203, %fd202, %p109;
	add.s32 	%r272, %r272, 2048;
$L__BB2_13:
	setp.eq.s32 	%p110, %r12, 0;
	@%p110 bra 	$L__BB2_19;
	and.b32  	%r15, %r4, 3;
	setp.lt.u32 	%p111, %r12, 4;
	@%p111 bra 	$L__BB2_16;
	mul.wide.u32 	%rd89, %r272, 8;
	add.s64 	%rd90, %rd2, %rd89;
	ld.global.f64 	%fd205, [%rd90];
	setp.lt.f64 	%p112, %fd296, %fd205;
	selp.f64 	%fd206, %fd205, %fd296, %p112;
	ld.global.f64 	%fd207, [%rd90+2048];
	setp.lt.f64 	%p113, %fd206, %fd207;
	selp.f64 	%fd208, %fd207, %fd206, %p113;
	ld.global.f64 	%fd209, [%rd90+4096];
	setp.lt.f64 	%p114, %fd208, %fd209;
	selp.f64 	%fd210, %fd209, %fd208, %p114;
	ld.global.f64 	%fd211, [%rd90+6144];
	setp.lt.f64 	%p115, %fd210, %fd211;
	selp.f64 	%fd296, %fd211, %fd210, %p115;
	add.s32 	%r272, %r272, 1024;
$L__BB2_16:
	setp.eq.s32 	%p116, %r15, 0;
	@%p116 bra 	$L__BB2_19;
	mul.wide.u32 	%rd91, %r272, 8;
	add.s64 	%rd113, %rd2, %rd91;
	neg.s32 	%r275, %r15;
$L__BB2_18:
	.pragma "nounroll";
	ld.global.f64 	%fd212, [%rd113];
	setp.lt.f64 	%p117, %fd296, %fd212;
	selp.f64 	%fd296, %fd212, %fd296, %p117;
	add.s64 	%rd113, %rd113, 2048;
	add.s32 	%r275, %r275, 1;
	setp.ne.s32 	%p118, %r275, 0;
	@%p118 bra 	$L__BB2_18;
$L__BB2_19:
	setp.lt.u32 	%p119, %r51, 256;
	@%p119 bra 	$L__BB2_24;
	// begin inline asm
	mov.u32 %r212, %laneid;
	// end inline asm
	mov.b64 	%rd102, %fd296;
	mov.b64 	{%r214, %r219}, %rd102;
	mov.b32 	%r220, 1;
	mov.b32 	%r261, 31;
	mov.b32 	%r262, -1;
	// begin inline asm
	shfl.sync.down.b32 %r213, %r214, %r220, %r261, %r262;
	// end inline asm
	// begin inline asm
	shfl.sync.down.b32 %r218, %r219, %r220, %r261, %r262;
	// end inline asm
	mov.b64 	%rd103, {%r213, %r218};
	mov.b64 	%fd260, %rd103;
	setp.gt.s32 	%p147, %r212, 30;
	setp.lt.f64 	%p148, %fd296, %fd260;
	selp.f64 	%fd261, %fd260, %fd296, %p148;
	selp.f64 	%fd262, %fd296, %fd261, %p147;
	mov.b64 	%rd104, %fd262;
	mov.b64 	{%r224, %r229}, %rd104;
	mov.b32 	%r230, 2;
	// begin inline asm
	shfl.sync.down.b32 %r223, %r224, %r230, %r261, %r262;
	// end inline asm
	// begin inline asm
	shfl.sync.down.b32 %r228, %r229, %r230, %r261, %r262;
	// end inline asm
	mov.b64 	%rd105, {%r223, %r228};
	mov.b64 	%fd263, %rd105;
	setp.gt.s32 	%p149, %r212, 29;
	setp.lt.f64 	%p150, %fd262, %fd263;
	selp.f64 	%fd264, %fd263, %fd262, %p150;
	selp.f64 	%fd265, %fd262, %fd264, %p149;
	mov.b64 	%rd106, %fd265;
	mov.b64 	{%r234, %r239}, %rd106;
	mov.b32 	%r240, 4;
	// begin inline asm
	shfl.sync.down.b32 %r233, %r234, %r240, %r261, %r262;
	// end inline asm
	// begin inline asm
	shfl.sync.down.b32 %r238, %r239, %r240, %r261, %r262;
	// end inline asm
	mov.b64 	%rd107, {%r233, %r238};
	mov.b64 	%fd266, %rd107;
	setp.gt.s32 	%p151, %r212, 27;
	setp.lt.f64 	%p152, %fd265, %fd266;
	selp.f64 	%fd267, %fd266, %fd265, %p152;
	selp.f64 	%fd268, %fd265, %fd267, %p151;
	mov.b64 	%rd108, %fd268;
	mov.b64 	{%r244, %r249}, %rd108;
	mov.b32 	%r250, 8;
	// begin inline asm
	shfl.sync.down.b32 %r243, %r244, %r250, %r261, %r262;
	// end inline asm
	// begin inline asm
	shfl.sync.down.b32 %r248, %r249, %r250, %r261, %r262;
	// end inline asm
	mov.b64 	%rd109, {%r243, %r248};
	mov.b64 	%fd269, %rd109;
	setp.gt.s32 	%p153, %r212, 23;
	setp.lt.f64 	%p154, %fd268, %fd269;
	selp.f64 	%fd270, %fd269, %fd268, %p154;
	selp.f64 	%fd271, %fd268, %fd270, %p153;
	mov.b64 	%rd110, %fd271;
	mov.b64 	{%r254, %r259}, %rd110;
	mov.b32 	%r260, 16;
	// begin inline asm
	shfl.sync.down.b32 %r253, %r254, %r260, %r261, %r262;
	// end inline asm
	// begin inline asm
	shfl.sync.down.b32 %r258, %r259, %r260, %r261, %r262;
	// end inline asm
	mov.b64 	%rd111, {%r253, %r258};
	mov.b64 	%fd272, %rd111;
	setp.gt.s32 	%p155, %r212, 15;
	setp.lt.f64 	%p156, %fd271, %fd272;
	selp.f64 	%fd16, %fd272, %fd271, %p156;
	selp.f64 	%fd308, %fd271, %fd16, %p155;
	setp.ne.s32 	%p157, %r212, 0;
	@%p157 bra 	$L__BB2_22;
	shr.u32 	%r263, %r1, 2;
	and.b32  	%r264, %r263, 248;
	mov.u32 	%r265, _ZZN3cub18CUB_300001_SM_10006detail6reduce28DeviceReduceSingleTileKernelINS2_10policy_hubIdjN4cuda3__47maximumIdEEE10Policy1000EN6thrust24THRUST_300001_SM_1000_NS10device_ptrIdEEPdjS8_ddNS5_3std3__410__identityEEEvT0_T1_T2_T3_T4_T6_E12temp_storage;
	add.s32 	%r266, %r265, %r264;
	st.shared.f64 	[%r266+8], %fd16;
$L__BB2_22:
	bar.sync 	0;
	setp.ne.s32 	%p158, %r1, 0;
	@%p158 bra 	$L__BB2_50;
	ld.shared.f64 	%fd273, [_ZZN3cub18CUB_300001_SM_10006detail6reduce28DeviceReduceSingleTileKernelINS2_10policy_hubIdjN4cuda3__47maximumIdEEE10Policy1000EN6thrust24THRUST_300001_SM_1000_NS10device_ptrIdEEPdjS8_ddNS5_3std3__410__identityEEEvT0_T1_T2_T3_T4_T6_E12temp_storage+16];
	setp.lt.f64 	%p159, %fd308, %fd273;
	selp.f64 	%fd274, %fd273, %fd308, %p159;
	ld.shared.f64 	%fd275, [_ZZN3cub18CUB_300001_SM_10006detail6reduce28DeviceReduceSingleTileKernelINS2_10policy_hubIdjN4cuda3__47maximumIdEEE10Policy1000EN6thrust24THRUST_300001_SM_1000_NS10device_ptrIdEEPdjS8_ddNS5_3std3__410__identityEEEvT0_T1_T2_T3_T4_T6_E12temp_storage+24];
	setp.lt.f64 	%p160, %fd274, %fd275;
	selp.f64 	%fd276, %fd275, %fd274, %p160;
	ld.shared.f64 	%fd277, [_ZZN3cub18CUB_300001_SM_10006detail6reduce28DeviceReduceSingleTileKernelINS2_10policy_hubIdjN4cuda3__47maximumIdEEE10Policy1000EN6thrust24THRUST_300001_SM_1000_NS10device_ptrIdEEPdjS8_ddNS5_3std3__410__identityEEEvT0_T1_T2_T3_T4_T6_E12temp_storage+32];
	setp.lt.f64 	%p161, %fd276, %fd277;
	selp.f64 	%fd278, %fd277, %fd276, %p161;
	ld.shared.f64 	%fd279, [_ZZN3cub18CUB_300001_SM_10006detail6reduce28DeviceReduceSingleTileKernelINS2_10policy_hubIdjN4cuda3__47maximumIdEEE10Policy1000EN6thrust24THRUST_300001_SM_1000_NS10device_ptrIdEEPdjS8_ddNS5_3std3__410__identityEEEvT0_T1_T2_T3_T4_T6_E12temp_storage+40];
	setp.lt.f64 	%p162, %fd278, %fd279;
	selp.f64 	%fd280, %fd279, %fd278, %p162;
	ld.shared.f64 	%fd281, [_ZZN3cub18CUB_300001_SM_10006detail6reduce28DeviceReduceSingleTileKernelINS2_10policy_hubIdjN4cuda3__47maximumIdEEE10Policy1000EN6thrust24THRUST_300001_SM_1000_NS10device_ptrIdEEPdjS8_ddNS5_3std3__410__identityEEEvT0_T1_T2_T3_T4_T6_E12temp_storage+48];
	setp.lt.f64 	%p163, %fd280, %fd281;
	selp.f64 	%fd282, %fd281, %fd280, %p163;
	ld.shared.f64 	%fd283, [_ZZN3cub18CUB_300001_SM_10006detail6reduce28DeviceReduceSingleTileKernelINS2_10policy_hubIdjN4cuda3__47maximumIdEEE10Policy1000EN6thrust24THRUST_300001_SM_1000_NS10device_ptrIdEEPdjS8_ddNS5_3std3__410__identityEEEvT0_T1_T2_T3_T4_T6_E12temp_storage+56];
	setp.lt.f64 	%p164, %fd282, %fd283;
	selp.f64 	%fd284, %fd283, %fd282, %p164;
	ld.shared.f64 	%fd285, [_ZZN3cub18CUB_300001_SM_10006detail6reduce28DeviceReduceSingleTileKernelINS2_10policy_hubIdjN4cuda3__47maximumIdEEE10Policy1000EN6thrust24THRUST_300001_SM_1000_NS10device_ptrIdEEPdjS8_ddNS5_3std3__410__identityEEEvT0_T1_T2_T3_T4_T6_E12temp_storage+64];
	setp.lt.f64 	%p165, %fd284, %fd285;
	selp.f64 	%fd308, %fd285, %fd284, %p165;
	bra.uni 	$L__BB2_50;
$L__BB2_24:
	// begin inline asm
	mov.u32 %r149, %laneid;
	// end inline asm
	and.b32  	%r200, %r1, 992;
	add.s32 	%r201, %r200, 32;
	setp.gt.u32 	%p120, %r201, %r51;
	not.b32 	%r202, %r200;
	add.s32 	%r203, %r51, %r202;
	selp.b32 	%r198, %r203, 31, %p120;
	mov.b64 	%rd92, %fd296;
	mov.b64 	{%r151, %r156}, %rd92;
	mov.b32 	%r157, 1;
	mov.b32 	%r199, -1;
	// begin inline asm
	shfl.sync.down.b32 %r150, %r151, %r157, %r198, %r199;
	// end inline asm
	// begin inline asm
	shfl.sync.down.b32 %r155, %r156, %r157, %r198, %r199;
	// end inline asm
	mov.b64 	%rd93, {%r150, %r155};
	mov.b64 	%fd213, %rd93;
	setp.lt.s32 	%p121, %r149, %r198;
	setp.lt.f64 	%p122, %fd296, %fd213;
	selp.f64 	%fd214, %fd213, %fd296, %p122;
	selp.f64 	%fd215, %fd214, %fd296, %p121;
	mov.b64 	%rd94, %fd215;
	mov.b64 	{%r161, %r166}, %rd94;
	mov.b32 	%r167, 2;
	// begin inline asm
	shfl.sync.down.b32 %r160, %r161, %r167, %r198, %r199;
	// end inline asm
	// begin inline asm
	shfl.sync.down.b32 %r165, %r166, %r167, %r198, %r199;
	// end inline asm
	mov.b64 	%rd95, {%r160, %r165};
	mov.b64 	%fd216, %rd95;
	add.s32 	%r204, %r149, 2;
	setp.gt.s32 	%p123, %r204, %r198;
	setp.lt.f64 	%p124, %fd215, %fd216;
	selp.f64 	%fd217, %fd216, %fd215, %p124;
	selp.f64 	%fd218, %fd215, %fd217, %p123;
	mov.b64 	%rd96, %fd218;
	mov.b64 	{%r171, %r176}, %rd96;
	mov.b32 	%r177, 4;
	// begin inline asm
	shfl.sync.down.b32 %r170, %r171, %r177, %r198, %r199;
	// end inline asm
	// begin inline asm
	shfl.sync.down.b32 %r175, %r176, %r177, %r198, %r199;
	// end inline asm
	mov.b64 	%rd97, {%r170, %r175};
	mov.b64 	%fd219, %rd97;
	add.s32 	%r205, %r149, 4;
	setp.gt.s32 	%p125, %r205, %r198;
	setp.lt.f64 	%p126, %fd218, %fd219;
	selp.f64 	%fd220, %fd219, %fd218, %p126;
	selp.f64 	%fd221, %fd218, %fd220, %p125;
	mov.b64 	%rd98, %fd221;
	mov.b64 	{%r181, %r186}, %rd98;
	mov.b32 	%r187, 8;
	// begin inline asm
	shfl.sync.down.b32 %r180, %r181, %r187, %r198, %r199;
	// end inline asm
	// begin inline asm
	shfl.sync.down.b32 %r185, %r186, %r187, %r198, %r199;
	// end inline asm
	mov.b64 	%rd99, {%r180, %r185};
	mov.b64 	%fd222, %rd99;
	add.s32 	%r206, %r149, 8;
	setp.gt.s32 	%p127, %r206, %r198;
	setp.lt.f64 	%p128, %fd221, %fd222;
	selp.f64 	%fd223, %fd222, %fd221, %p128;
	selp.f64 	%fd224, %fd221, %fd223, %p127;
	mov.b64 	%rd100, %fd224;
	mov.b64 	{%r191, %r196}, %rd100;
	mov.b32 	%r197, 16;
	// begin inline asm
	shfl.sync.down.b32 %r190, %r191, %r197, %r198, %r199;
	// end inline asm
	// begin inline asm
	shfl.sync.down.b32 %r195, %r196, %r197, %r198, %r199;
	// end inline asm
	mov.b64 	%rd101, {%r190, %r195};
	mov.b64 	%fd225, %rd101;
	add.s32 	%r207, %r149, 16;
	setp.gt.s32 	%p129, %r207, %r198;
	setp.lt.f64 	%p130, %fd224, %fd225;
	selp.f64 	%fd226, %fd225, %fd224, %p130;
	selp.f64 	%fd308, %fd224, %fd226, %p129;
	setp.ne.s32 	%p131, %r149, 0;
	@%p131 bra 	$L__BB2_26;
	shr.u32 	%r208, %r1, 2;
	and.b32  	%r209, %r208, 248;
	mov.u32 	%r210, _ZZN3cub18CUB_300001_SM_10006detail6reduce28DeviceReduceSingleTileKernelINS2_10policy_hubIdjN4cuda3__47maximumIdEEE10Policy1000EN6thrust24THRUST_300001_SM_1000_NS10device_ptrIdEEPdjS8_ddNS5_3std3__410__identityEEEvT0_T1_T2_T3_T4_T6_E12temp_storage;
	add.s32 	%r211, %r210, %r209;
	st.shared.f64 	[%r211+8], %fd308;
$L__BB2_26:
	bar.sync 	0;
	setp.ne.s32 	%p132, %r1, 0;
	@%p132 bra 	$L__BB2_50;
	setp.gt.u32 	%p133, %r51, 32;
	ld.shared.f64 	%fd227, [_ZZN3cub18CUB_300001_SM_10006detail6reduce28DeviceReduceSingleTileKernelINS2_10policy_hubIdjN4cuda3__47maximumIdEEE10Policy1000EN6thrust24THRUST_300001_SM_1000_NS10device_ptrIdEEPdjS8_ddNS5_3std3__410__identityEEEvT0_T1_T2_T3_T4_T6_E12temp_storage+16];
	setp.lt.f64 	%p134, %fd308, %fd227;
	selp.f64 	%fd229, %fd227, %fd308, %p134;
	selp.f64 	%fd230, %fd229, %fd308, %p133;
	setp.gt.u32 	%p135, %r51, 64;
	ld.shared.f64 	%fd232, [_ZZN3cub18CUB_300001_SM_10006detail6reduce28DeviceReduceSingleTileKernelINS2_10policy_hubIdjN4cuda3__47maximumIdEEE10Policy1000EN6thrust24THRUST_300001_SM_1000_NS10device_ptrIdEEPdjS8_ddNS5_3std3__410__identityEEEvT0_T1_T2_T3_T4_T6_E12temp_storage+24];
	setp.lt.f64 	%p136, %fd230, %fd232;
	selp.f64 	%fd234, %fd232, %fd230, %p136;
	selp.f64 	%fd235, %fd234, %fd230, %p135;
	setp.gt.u32 	%p137, %r51, 96;
	ld.shared.f64 	%fd237, [_ZZN3cub18CUB_300001_SM_10006detail6reduce28DeviceReduceSingleTileKernelINS2_10policy_hubIdjN4cuda3__47maximumIdEEE10Policy1000EN6thrust24THRUST_300001_SM_1000_NS10device_ptrIdEEPdjS8_ddNS5_3std3__410__identityEEEvT0_T1_T2_T3_T4_T6_E12temp_storage+32];
	setp.lt.f64 	%p138, %fd235, %fd237;
	selp.f64 	%fd239, %fd237, %fd235, %p138;
	selp.f64 	%fd240, %fd239, %fd235, %p137;
	setp.gt.u32 	%p139, %r51, 128;
	ld.shared.f64 	%fd242, [_ZZN3cub18CUB_300001_SM_10006detail6reduce28DeviceReduceSingleTileKernelINS2_10policy_hubIdjN4cuda3__47maximumIdEEE10Policy1000EN6thrust24THRUST_300001_SM_1000_NS10device_ptrIdEEPdjS8_ddNS5_3std3__410__identityEEEvT0_T1_T2_T3_T4_T6_E12temp_storage+40];
	setp.lt.f64 	%p140, %fd240, %fd242;
	selp.f64 	%fd244, %fd242, %fd240, %p140;
	selp.f64 	%fd245, %fd244, %fd240, %p139;
	setp.gt.u32 	%p141, %r51, 160;
	ld.shared.f64 	%fd247, [_ZZN3cub18CUB_300001_SM_10006detail6reduce28DeviceReduceSingleTileKernelINS2_10policy_hubIdjN4cuda3__47maximumIdEEE10Policy1000EN6thrust24THRUST_300001_SM_1000_NS10device_ptrIdEEPdjS8_ddNS5_3std3__410__identityEEEvT0_T1_T2_T3_T4_T6_E12temp_storage+48];
	setp.lt.f64 	%p142, %fd245, %fd247;
	selp.f64 	%fd249, %fd247, %fd245, %p142;
	selp.f64 	%fd250, %fd249, %fd245, %p141;
	setp.gt.u32 	%p143, %r51, 192;
	ld.shared.f64 	%fd252, [_ZZN3cub18CUB_300001_SM_10006detail6reduce28DeviceReduceSingleTileKernelINS2_10policy_hubIdjN4cuda3__47maximumIdEEE10Policy1000EN6thrust24THRUST_300001_SM_1000_NS10device_ptrIdEEPdjS8_ddNS5_3std3__410__identityEEEvT0_T1_T2_T3_T4_T6_E12temp_storage+56];
	setp.lt.f64 	%p144, %fd250, %fd252;
	selp.f64 	%fd254, %fd252, %fd250, %p144;
	selp.f64 	%fd255, %fd254, %fd250, %p143;
	setp.gt.u32 	%p145, %r51, 224;
	ld.shared.f64 	%fd257, [_ZZN3cub18CUB_300001_SM_10006detail6reduce28DeviceReduceSingleTileKernelINS2_10policy_hubIdjN4cuda3__47maximumIdEEE10Policy1000EN6thrust24THRUST_300001_SM_1000_NS10device_ptrIdEEPdjS8_ddNS5_3std3__410__identityEEEvT0_T1_T2_T3_T4_T6_E12temp_storage+64];
	setp.lt.f64 	%p146, %fd255, %fd257;
	selp.f64 	%fd259, %fd257, %fd255, %p146;
	selp.f64 	%fd308, %fd259, %fd255, %p145;
	bra.uni 	$L__BB2_50;
$L__BB2_28:
	mov.u32 	%r21, %tid.x;
	mul.wide.u32 	%rd11, %r21, 8;
	add.s64 	%rd12, %rd2, %rd11;
	ld.global.f64 	%fd43, [%rd12];
	ld.global.f64 	%fd44, [%rd12+2048];
	ld.global.f64 	%fd45, [%rd12+4096];
	ld.global.f64 	%fd46, [%rd12+6144];
	ld.global.f64 	%fd47, [%rd12+8192];
	ld.global.f64 	%fd48, [%rd12+10240];
	ld.global.f64 	%fd49, [%rd12+12288];
	ld.global.f64 	%fd50, [%rd12+14336];
	setp.lt.f64 	%p3, %fd43, %fd44;
	selp.f64 	%fd51, %fd44, %fd43, %p3;
	setp.lt.f64 	%p4, %fd51, %fd45;
	selp.f64 	%fd52, %fd45, %fd51, %p4;
	setp.lt.f64 	%p5, %fd52, %fd46;
	selp.f64 	%fd53, %fd46, %fd52, %p5;
	setp.lt.f64 	%p6, %fd53, %fd47;
	selp.f64 	%fd54, %fd47, %fd53, %p6;
	setp.lt.f64 	%p7, %fd54, %fd48;
	selp.f64 	%fd55, %fd48, %fd54, %p7;
	setp.lt.f64 	%p8, %fd55, %fd49;
	selp.f64 	%fd56, %fd49, %fd55, %p8;
	setp.lt.f64 	%p9, %fd56, %fd50;
	selp.f64 	%fd307, %fd50, %fd56, %p9;
	add.s32 	%r22, %r51, -2048;
	setp.lt.u32 	%p10, %r22, 2048;
	mov.b32 	%r277, 2048;
	@%p10 bra 	$L__BB2_32;
	mov.b32 	%r277, 2048;
$L__BB2_30:
	add.s32 	%r54, %r21, %r277;
	mul.wide.u32 	%rd13, %r54, 8;
	add.s64 	%rd14, %rd2, %rd13;
	ld.global.f64 	%fd57, [%rd14];
	ld.global.f64 	%fd58, [%rd14+2048];
	ld.global.f64 	%fd59, [%rd14+4096];
	ld.global.f64 	%fd60, [%rd14+6144];
	ld.global.f64 	%fd61, [%rd14+8192];
	ld.global.f64 	%fd62, [%rd14+10240];
	ld.global.f64 	%fd63, [%rd14+12288];
	ld.global.f64 	%fd64, [%rd14+14336];
	setp.lt.f64 	%p11, %fd307, %fd57;
	selp.f64 	%fd65, %fd57, %fd307, %p11;
	setp.lt.f64 	%p12, %fd65, %fd58;
	selp.f64 	%fd66, %fd58, %fd65, %p12;
	setp.lt.f64 	%p13, %fd66, %fd59;
	selp.f64 	%fd67, %fd59, %fd66, %p13;
	setp.lt.f64 	%p14, %fd67, %fd60;
	selp.f64 	%fd68, %fd60, %fd67, %p14;
	setp.lt.f64 	%p15, %fd68, %fd61;
	selp.f64 	%fd69, %fd61, %fd68, %p15;
	setp.lt.f64 	%p16, %fd69, %fd62;
	selp.f64 	%fd70, %fd62, %fd69, %p16;
	setp.lt.f64 	%p17, %fd70, %fd63;
	selp.f64 	%fd71, %fd63, %fd70, %p17;
	setp.lt.f64 	%p18, %fd71, %fd64;
	selp.f64 	%fd307, %fd64, %fd71, %p18;
	sub.s32 	%r55, %r51, %r277;
	setp.lt.u32 	%p19, %r55, 2048;
	@%p19 bra 	$L__BB2_46;
	add.s32 	%r277, %r277, 2048;
	setp.le.u32 	%p20, %r277, %r22;
	@%p20 bra 	$L__BB2_30;
$L__BB2_32:
	setp.le.u32 	%p21, %r51, %r277;
	sub.s32 	%r56, %r51, %r277;
	setp.ge.s32 	%p22, %r21, %r56;
	or.pred  	%p23, %p21, %p22;
	@%p23 bra 	$L__BB2_46;
	not.b32 	%r58, %r21;
	add.s32 	%r59, %r51, %r58;
	sub.s32 	%r60, %r59, %r277;
	shr.u32 	%r61, %r60, 8;
	add.s32 	%r26, %r61, 1;
	and.b32  	%r27, %r26, 15;
	setp.lt.u32 	%p24, %r60, 3840;
	mov.u32 	%r282, %r21;
	@%p24 bra 	$L__BB2_37;
	or.b32  	%r280, %r21, 2048;
	add.s32 	%r279, %r21, %r277;
	and.b32  	%r62, %r26, 33554416;
	neg.s32 	%r278, %r62;
$L__BB2_35:
	.pragma "nounroll";
	mul.wide.u32 	%rd15, %r279, 8;
	add.s64 	%rd16, %rd2, %rd15;
	ld.global.f64 	%fd73, [%rd16];
	setp.lt.f64 	%p25, %fd307, %fd73;
	selp.f64 	%fd74, %fd73, %fd307, %p25;
	add.s32 	%r63, %r279, 256;
	mul.wide.u32 	%rd17, %r63, 8;
	add.s64 	%rd18, %rd2, %rd17;
	ld.global.f64 	%fd75, [%rd18];
	setp.lt.f64 	%p26, %fd74, %fd75;
	selp.f64 	%fd76, %fd75, %fd74, %p26;
	add.s32 	%r64, %r279, 512;
	mul.wide.u32 	%rd19, %r64, 8;
	add.s64 	%rd20, %rd2, %rd19;
	ld.global.f64 	%fd77, [%rd20];
	setp.lt.f64 	%p27, %fd76, %fd77;
	selp.f64 	%fd78, %fd77, %fd76, %p27;
	add.s32 	%r65, %r279, 768;
	mul.wide.u32 	%rd21, %r65, 8;
	add.s64 	%rd22, %rd2, %rd21;
	ld.global.f64 	%fd79, [%rd22];
	setp.lt.f64 	%p28, %fd78, %fd79;
	selp.f64 	%fd80, %fd79, %fd78, %p28;
	add.s32 	%r66, %r279, 1024;
	mul.wide.u32 	%rd23, %r66, 8;
	add.s64 	%rd24, %rd2, %rd23;
	ld.global.f64 	%fd81, [%rd24];
	setp.lt.f64 	%p29, %fd80, %fd81;
	selp.f64 	%fd82, %fd81, %fd80, %p29;
	add.s32 	%r67, %r279, 1280;
	mul.wide.u32 	%rd25, %r67, 8;
	add.s64 	%rd26, %rd2, %rd25;
	ld.global.f64 	%fd83, [%rd26];
	setp.lt.f64 	%p30, %fd82, %fd83;
	selp.f64 	%fd84, %fd83, %fd82, %p30;
	add.s32 	%r68, %r279, 1536;
	mul.wide.u32 	%rd27, %r68, 8;
	add.s64 	%rd28, %rd2, %rd27;
	ld.global.f64 	%fd85, [%rd28];
	setp.lt.f64 	%p31, %fd84, %fd85;
	selp.f64 	%fd86, %fd85, %fd84, %p31;
	add.s32 	%r69, %r279, 1792;
	mul.wide.u32 	%rd29, %r69, 8;
	add.s64 	%rd30, %rd2, %rd29;
	ld.global.f64 	%fd87, [%rd30];
	setp.lt.f64 	%p32, %fd86, %fd87;
	selp.f64 	%fd88, %fd87, %fd86, %p32;
	add.s32 	%r70, %r279, 2048;
	mul.wide.u32 	%rd31, %r70, 8;
	add.s64 	%rd32, %rd2, %rd31;
	ld.global.f64 	%fd89, [%rd32];
	setp.lt.f64 	%p33, %fd88, %fd89;
	selp.f64 	%fd90, %fd89, %fd88, %p33;
	add.s32 	%r71, %r279, 2304;
	mul.wide.u32 	%rd33, %r71, 8;
	add.s64 	%rd34, %rd2, %rd33;
	ld.global.f64 	%fd91, [%rd34];
	setp.lt.f64 	%p34, %fd90, %fd91;
	selp.f64 	%fd92, %fd91, %fd90, %p34;
	add.s32 	%r72, %r279, 2560;
	mul.wide.u32 	%rd35, %r72, 8;
	add.s64 	%rd36, %rd2, %rd35;
	ld.global.f64 	%fd93, [%rd36];
	setp.lt.f64 	%p35, %fd92, %fd93;
	selp.f64 	%fd94, %fd93, %fd92, %p35;
	add.s32 	%r73, %r279, 2816;
	mul.wide.u32 	%rd37, %r73, 8;
	add.s64 	%rd38, %rd2, %rd37;
	ld.global.f64 	%fd95, [%rd38];
	setp.lt.f64 	%p36, %fd94, %fd95;
	selp.f64 	%fd96, %fd95, %fd94, %p36;
	add.s32 	%r74, %r279, 3072;
	mul.wide.u32 	%rd39, %r74, 8;
	add.s64 	%rd40, %rd2, %rd39;
	ld.global.f64 	%fd97, [%rd40];
	setp.lt.f64 	%p37, %fd96, %fd97;
	selp.f64 	%fd98, %fd97, %fd96, %p37;
	add.s32 	%r75, %r279, 3328;
	mul.wide.u32 	%rd41, %r75, 8;
	add.s64 	%rd42, %rd2, %rd41;
	ld.global.f64 	%fd99, [%rd42];
	setp.lt.f64 	%p38, %fd98, %fd99;
	selp.f64 	%fd100, %fd99, %fd98, %p38;
	add.s32 	%r76, %r279, 3584;
	mul.wide.u32 	%rd43, %r76, 8;
	add.s64 	%rd44, %rd2, %rd43;
	ld.global.f64 	%fd101, [%rd44];
	setp.lt.f64 	%p39, %fd100, %fd101;
	selp.f64 	%fd102, %fd101, %fd100, %p39;
	add.s32 	%r77, %r279, 3840;
	mul.wide.u32 	%rd45, %r77, 8;
	add.s64 	%rd46, %rd2, %rd45;
	ld.global.f64 	%fd103, [%rd46];
	setp.lt.f64 	%p40, %fd102, %fd103;
	selp.f64 	%fd307, %fd103, %fd102, %p40;
	add.s32 	%r280, %r280, 4096;
	add.s32 	%r279, %r279, 4096;
	add.s32 	%r278, %r278, 16;
	setp.ne.s32 	%p41, %r278, 0;
	@%p41 bra 	$L__BB2_35;
	add.s32 	%r282, %r280, -2048;
$L__BB2_37:
	setp.eq.s32 	%p42, %r27, 0;
	@%p42 bra 	$L__BB2_46;
	and.b32  	%r39, %r26, 7;
	setp.lt.u32 	%p43, %r27, 8;
	@%p43 bra 	$L__BB2_40;
	add.s32 	%r78, %r282, %r277;
	mul.wide.u32 	%rd47, %r78, 8;
	add.s64 	%rd48, %rd2, %rd47;
	ld.global.f64 	%fd105, [%rd48];
	setp.lt.f64 	%p44, %fd307, %fd105;
	selp.f64 	%fd106, %fd105, %fd307, %p44;
	add.s32 	%r79, %r78, 256;
	mul.wide.u32 	%rd49, %r79, 8;
	add.s64 	%rd50, %rd2, %rd49;
	ld.global.f64 	%fd107, [%rd50];
	setp.lt.f64 	%p45, %fd106, %fd107;
	selp.f64 	%fd108, %fd107, %fd106, %p45;
	add.s32 	%r80, %r78, 512;
	mul.wide.u32 	%rd51, %r80, 8;
	add.s64 	%rd52, %rd2, %rd51;
	ld.global.f64 	%fd109, [%rd52];
	setp.lt.f64 	%p46, %fd108, %fd109;
	selp.f64 	%fd110, %fd109, %fd108, %p46;
	add.s32 	%r81, %r78, 768;
	mul.wide.u32 	%rd53, %r81, 8;
	add.s64 	%rd54, %rd2, %rd53;
	ld.global.f64 	%fd111, [%rd54];
	setp.lt.f64 	%p47, %fd110, %fd111;
	selp.f64 	%fd112, %fd111, %fd110, %p47;
	add.s32 	%r82, %r78, 1024;
	mul.wide.u32 	%rd55, %r82, 8;
	add.s64 	%rd56, %rd2, %rd55;
	ld.global.f64 	%fd113, [%rd56];
	setp.lt.f64 	%p48, %fd112, %fd113;
	selp.f64 	%fd114, %fd113, %fd112, %p48;
	add.s32 	%r83, %r78, 1280;
	mul.wide.u32 	%rd57, %r83, 8;
	add.s64 	%rd58, %rd2, %rd57;
	ld.global.f64 	%fd115, [%rd58];
	setp.lt.f64 	%p49, %fd114, %fd115;
	selp.f64 	%fd116, %fd115, %fd114, %p49;
	add.s32 	%r84, %r78, 1536;
	mul.wide.u32 	%rd59, %r84, 8;
	add.s64 	%rd60, %rd2, %rd59;
	ld.global.f64 	%fd117, [%rd60];
	setp.lt.f64 	%p50, %fd116, %fd117;
	selp.f64 	%fd118, %fd117, %fd116, %p50;
	add.s32 	%r85, %r78, 1792;
	mul.wide.u32 	%rd61, %r85, 8;
	add.s64 	%rd62, %rd2, %rd61;
	ld.global.f64 	%fd119, [%rd62];
	setp.lt.f64 	%p51, %fd118, %fd119;
	selp.f64 	%fd307, %fd119, %fd118, %p51;
	add.s32 	%r282, %r282, 2048;
$L__BB2_40:
	setp.eq.s32 	%p52, %r39, 0;
	@%p52 bra 	$L__BB2_46;
	and.b32  	%r42, %r26, 3;
	setp.lt.u32 	%p53, %r39, 4;
	@%p53 bra 	$L__BB2_43;
	add.s32 	%r86, %r282, %r277;
	mul.wide.u32 	%rd63, %r86, 8;
	add.s64 	%rd64, %rd2, %rd63;
	ld.global.f64 	%fd121, [%rd64];
	setp.lt.f64 	%p54, %fd307, %fd121;
	selp.f64 	%fd122, %fd121, %fd307, %p54;
	add.s32 	%r87, %r86, 256;
	mul.wide.u32 	%rd65, %r87, 8;
	add.s64 	%rd66, %rd2, %rd65;
	ld.global.f64 	%fd123, [%rd66];
	setp.lt.f64 	%p55, %fd122, %fd123;
	selp.f64 	%fd124, %fd123, %fd122, %p55;
	add.s32 	%r88, %r86, 512;
	mul.wide.u32 	%rd67, %r88, 8;
	add.s64 	%rd68, %rd2, %rd67;
	ld.global.f64 	%fd125, [%rd68];
	setp.lt.f64 	%p56, %fd124, %fd125;
	selp.f64 	%fd126, %fd125, %fd124, %p56;
	add.s32 	%r89, %r86, 768;
	mul.wide.u32 	%rd69, %r89, 8;
	add.s64 	%rd70, %rd2, %rd69;
	ld.global.f64 	%fd127, [%rd70];
	setp.lt.f64 	%p57, %fd126, %fd127;
	selp.f64 	%fd307, %fd127, %fd126, %p57;
	add.s32 	%r282, %r282, 1024;
$L__BB2_43:
	setp.eq.s32 	%p58, %r42, 0;
	@%p58 bra 	$L__BB2_46;
	add.s32 	%r285, %r282, %r277;
	neg.s32 	%r284, %r42;
$L__BB2_45:
	.pragma "nounroll";
	mul.wide.u32 	%rd71, %r285, 8;
	add.s64 	%rd72, %rd2, %rd71;
	ld.global.f64 	%fd128, [%rd72];
	setp.lt.f64 	%p59, %fd307, %fd128;
	selp.f64 	%fd307, %fd128, %fd307, %p59;
	add.s32 	%r285, %r285, 256;
	add.s32 	%r284, %r284, 1;
	setp.ne.s32 	%p60, %r284, 0;
	@%p60 bra 	$L__BB2_45;
$L__BB2_46:
	// begin inline asm
	mov.u32 %r90, %laneid;
	// end inline asm
	mov.b64 	%rd73, %fd307;
	mov.b64 	{%r92, %r97}, %rd73;
	mov.b32 	%r98, 1;
	mov.b32 	%r139, 31;
	mov.b32 	%r140, -1;
	// begin inline asm
	shfl.sync.down.b32 %r91, %r92, %r98, %r139, %r140;
	// end inline asm
	// begin inline asm
	shfl.sync.down.b32 %r96, %r97, %r98, %r139, %r140;
	// end inline asm
	mov.b64 	%rd74, {%r91, %r96};
	mov.b64 	%fd129, %rd74;
	setp.gt.s32 	%p61, %r90, 30;
	setp.lt.f64 	%p62, %fd307, %fd129;
	selp.f64 	%fd130, %fd129, %fd307, %p62;
	selp.f64 	%fd131, %fd307, %fd130, %p61;
	mov.b64 	%rd75, %fd131;
	mov.b64 	{%r102, %r107}, %rd75;
	mov.b32 	%r108, 2;
	// begin inline asm
	shfl.sync.down.b32 %r101, %r102, %r108, %r139, %r140;
	// end inline asm
	// begin inline asm
	shfl.sync.down.b32 %r106, %r107, %r108, %r139, %r140;
	// end inline asm
	mov.b64 	%rd76, {%r101, %r106};
	mov.b64 	%fd132, %rd76;
	setp.gt.s32 	%p63, %r90, 29;
	setp.lt.f64 	%p64, %fd131, %fd132;
	selp.f64 	%fd133, %fd132, %fd131, %p64;
	selp.f64 	%fd134, %fd131, %fd133, %p63;
	mov.b64 	%rd77, %fd134;
	mov.b64 	{%r112, %r117}, %rd77;
	mov.b32 	%r118, 4;
	// begin inline asm
	shfl.sync.down.b32 %r111, %r112, %r118, %r139, %r140;
	// end inline asm
	// begin inline asm
	shfl.sync.down.b32 %r116, %r117, %r118, %r139, %r140;
	// end inline asm
	mov.b64 	%rd78, {%r111, %r116};
	mov.b64 	%fd135, %rd78;
	setp.gt.s32 	%p65, %r90, 27;
	setp.lt.f64 	%p66, %fd134, %fd135;
	selp.f64 	%fd136, %fd135, %fd134, %p66;
	selp.f64 	%fd137, %fd134, %fd136, %p65;
	mov.b64 	%rd79, %fd137;
	mov.b64 	{%r122, %r127}, %rd79;
	mov.b32 	%r128, 8;
	// begin inline asm
	shfl.sync.down.b32 %r121, %r122, %r128, %r139, %r140;
	// end inline asm
	// begin inline asm
	shfl.sync.down.b32 %r126, %r127, %r128, %r139, %r140;
	// end inline asm
	mov.b64 	%rd80, {%r121, %r126};
	mov.b64 	%fd138, %rd80;
	setp.gt.s32 	%p67, %r90, 23;
	setp.lt.f64 	%p68, %fd137, %fd138;
	selp.f64 	%fd139, %fd138, %fd137, %p68;
	selp.f64 	%fd140, %fd137, %fd139, %p67;
	mov.b64 	%rd81, %fd140;
	mov.b64 	{%r132, %r137}, %rd81;
	mov.b32 	%r138, 16;
	// begin inline asm
	shfl.sync.down.b32 %r131, %r132, %r138, %r139, %r140;
	// end inline asm
	// begin inline asm
	shfl.sync.down.b32 %r136, %r137, %r138, %r139, %r140;
	// end inline asm
	mov.b64 	%rd82, {%r131, %r136};
	mov.b64 	%fd141, %rd82;
	setp.gt.s32 	%p69, %r90, 15;
	setp.lt.f64 	%p70, %fd140, %fd141;
	selp.f64 	%fd38, %fd141, %fd140, %p70;
	selp.f64 	%fd308, %fd140, %fd38, %p69;
	setp.ne.s32 	%p71, %r90, 0;
	@%p71 bra 	$L__BB2_48;
	shr.u32 	%r141, %r21, 2;
	and.b32  	%r142, %r141, 248;
	mov.u32 	%r143, _ZZN3cub18CUB_300001_SM_10006detail6reduce28DeviceReduceSingleTileKernelINS2_10policy_hubIdjN4cuda3__47maximumIdEEE10Policy1000EN6thrust24THRUST_300001_SM_1000_NS10device_ptrIdEEPdjS8_ddNS5_3std3__410__identityEEEvT0_T1_T2_T3_T4_T6_E12temp_storage;
	add.s32 	%r144, %r143, %r142;
	st.shared.f64 	[%r144+8], %fd38;
$L__BB2_48:
	bar.sync 	0;
	setp.ne.s32 	%p72, %r21, 0;
	@%p72 bra 	$L__BB2_50;
	ld.shared.f64 	%fd142, [_ZZN3cub18CUB_300001_SM_10006detail6reduce28DeviceReduceSingleTileKernelINS2_10policy_hubIdjN4cuda3__47maximumIdEEE10Policy1000EN6thrust24THRUST_300001_SM_1000_NS10device_ptrIdEEPdjS8_ddNS5_3std3__410__identityEEEvT0_T1_T2_T3_T4_T6_E12temp_storage+16];
	setp.lt.f64 	%p73, %fd308, %fd142;
	selp.f64 	%fd143, %fd142, %fd308, %p73;
	ld.shared.f64 	%fd144, [_ZZN3cub18CUB_300001_SM_10006detail6reduce28DeviceReduceSingleTileKernelINS2_10policy_hubIdjN4cuda3__47maximumIdEEE10Policy1000EN6thrust24THRUST_300001_SM_1000_NS10device_ptrIdEEPdjS8_ddNS5_3std3__410__identityEEEvT0_T1_T2_T3_T4_T6_E12temp_storage+24];
	setp.lt.f64 	%p74, %fd143, %fd144;
	selp.f64 	%fd145, %fd144, %fd143, %p74;
	ld.shared.f64 	%fd146, [_ZZN3cub18CUB_300001_SM_10006detail6reduce28DeviceReduceSingleTileKernelINS2_10policy_hubIdjN4cuda3__47maximumIdEEE10Policy1000EN6thrust24THRUST_300001_SM_1000_NS10device_ptrIdEEPdjS8_ddNS5_3std3__410__identityEEEvT0_T1_T2_T3_T4_T6_E12temp_storage+32];
	setp.lt.f64 	%p75, %fd145, %fd146;
	selp.f64 	%fd147, %fd146, %fd145, %p75;
	ld.shared.f64 	%fd148, [_ZZN3cub18CUB_300001_SM_10006detail6reduce28DeviceReduceSingleTileKernelINS2_10policy_hubIdjN4cuda3__47maximumIdEEE10Policy1000EN6thrust24THRUST_300001_SM_1000_NS10device_ptrIdEEPdjS8_ddNS5_3std3__410__identityEEEvT0_T1_T2_T3_T4_T6_E12temp_storage+40];
	setp.lt.f64 	%p76, %fd147, %fd148;
	selp.f64 	%fd149, %fd148, %fd147, %p76;
	ld.shared.f64 	%fd150, [_ZZN3cub18CUB_300001_SM_10006detail6reduce28DeviceReduceSingleTileKernelINS2_10policy_hubIdjN4cuda3__47maximumIdEEE10Policy1000EN6thrust24THRUST_300001_SM_1000_NS10device_ptrIdEEPdjS8_ddNS5_3std3__410__identityEEEvT0_T1_T2_T3_T4_T6_E12temp_storage+48];
	setp.lt.f64 	%p77, %fd149, %fd150;
	selp.f64 	%fd151, %fd150, %fd149, %p77;
	ld.shared.f64 	%fd152, [_ZZN3cub18CUB_300001_SM_10006detail6reduce28DeviceReduceSingleTileKernelINS2_10policy_hubIdjN4cuda3__47maximumIdEEE10Policy1000EN6thrust24THRUST_300001_SM_1000_NS10device_ptrIdEEPdjS8_ddNS5_3std3__410__identityEEEvT0_T1_T2_T3_T4_T6_E12temp_storage+56];
	setp.lt.f64 	%p78, %fd151, %fd152;
	selp.f64 	%fd153, %fd152, %fd151, %p78;
	ld.shared.f64 	%fd154, [_ZZN3cub18CUB_300001_SM_10006detail6reduce28DeviceReduceSingleTileKernelINS2_10policy_hubIdjN4cuda3__47maximumIdEEE10Policy1000EN6thrust24THRUST_300001_SM_1000_NS10device_ptrIdEEPdjS8_ddNS5_3std3__410__identityEEEvT0_T1_T2_T3_T4_T6_E12temp_storage+64];
	setp.lt.f64 	%p79, %fd153, %fd154;
	selp.f64 	%fd308, %fd154, %fd153, %p79;
$L__BB2_50:
	mov.u32 	%r267, %tid.x;
	setp.ne.s32 	%p166, %r267, 0;
	@%p166 bra 	$L__BB2_52;
	setp.lt.f64 	%p167, %fd42, %fd308;
	selp.f64 	%fd286, %fd308, %fd42, %p167;
	st.global.f64 	[%rd1], %fd286;
$L__BB2_52:
	ret;

}
	// .globl	_ZN3cub18CUB_300001_SM_10006detail6reduce18DeviceReduceKernelINS2_10policy_hubIdjN4cuda3__47maximumIdEEE10Policy1000EN6thrust24THRUST_300001_SM_1000_NS10device_ptrIdEEjS8_dNS5_3std3__410__identityEEEvT0_PT3_T1_NS0_13GridEvenShareISL_EET2_T4_
.visible .entry _ZN3cub18CUB_300001_SM_10006detail6reduce18DeviceReduceKernelINS2_10policy_hubIdjN4cuda3__47maximumIdEEE10Policy1000EN6thrust24THRUST_300001_SM_1000_NS10device_ptrIdEEjS8_dNS5_3std3__410__identityEEEvT0_PT3_T1_NS0_13GridEvenShareISL_EET2_T4_(
	.param .align 8 .b8 _ZN3cub18CUB_300001_SM_10006detail6reduce18DeviceReduceKernelINS2_10policy_hubIdjN4cuda3__47maximumIdEEE10Policy1000EN6thrust24THRUST_300001_SM_1000_NS10device_ptrIdEEjS8_dNS5_3std3__410__identityEEEvT0_PT3_T1_NS0_13GridEvenShareISL_EET2_T4__param_0[8],
	.param .u64 .ptr .align 1 _ZN3cub18CUB_300001_SM_10006detail6reduce18DeviceReduceKernelINS2_10policy_hubIdjN4cuda3__47maximumIdEEE10Policy1000EN6thrust24THRUST_300001_SM_1000_NS10device_ptrIdEEjS8_dNS5_3std3__410__identityEEEvT0_PT3_T1_NS0_13GridEvenShareISL_EET2_T4__param_1,
	.param .u32 _ZN3cub18CUB_300001_SM_10006detail6reduce18DeviceReduceKernelINS2_10policy_hubIdjN4cuda3__47maximumIdEEE10Policy1000EN6thrust24THRUST_300001_SM_1000_NS10device_ptrIdEEjS8_dNS5_3std3__410__identityEEEvT0_PT3_T1_NS0_13GridEvenShareISL_EET2_T4__param_2,
	.param .align 4 .b8 _ZN3cub18CUB_300001_SM_10006detail6reduce18DeviceReduceKernelINS2_10policy_hubIdjN4cuda3__47maximumIdEEE10Policy1000EN6thrust24THRUST_300001_SM_1000_NS10device_ptrIdEEjS8_dNS5_3std3__410__identityEEEvT0_PT3_T1_NS0_13GridEvenShareISL_EET2_T4__param_3[40],
	.param .align 1 .b8 _ZN3cub18CUB_300001_SM_10006detail6reduce18DeviceReduceKernelINS2_10policy_hubIdjN4cuda3__47maximumIdEEE10Policy1000EN6thrust24THRUST_300001_SM_1000_NS10device_ptrIdEEjS8_dNS5_3std3__410__identityEEEvT0_PT3_T1_NS0_13GridEvenShareISL_EET2_T4__param_4[1],
	.param .align 1 .b8 _ZN3cub18CUB_300001_SM_10006detail6reduce18DeviceReduceKernelINS2_10policy_hubIdjN4cuda3__47maximumIdEEE10Policy1000EN6thrust24THRUST_300001_SM_1000_NS10device_ptrIdEEjS8_dNS5_3std3__410__identityEEEvT0_PT3_T1_NS0_13GridEvenShareISL_EET2_T4__param_5[1]
)
.maxntid 256
{
	.reg .pred 	%p<166>;
	.reg .b16 	%rs<4>;
	.reg .b32 	%r<354>;
	.reg .b64 	%rd<160>;
	.reg .b64 	%fd<305>;
	// demoted variable
	.shared .align 8 .b8 _ZZN3cub18CUB_300001_SM_10006detail6reduce18DeviceReduceKernelINS2_10policy_hubIdjN4cuda3__47maximumIdEEE10Policy1000EN6thrust24THRUST_300001_SM_1000_NS10device_ptrIdEEjS8_dNS5_3std3__410__identityEEEvT0_PT3_T1_NS0_13GridEvenShareISL_EET2_T4_E12temp_storage[80];
	ld.param.u32 	%r1, [_ZN3cub18CUB_300001_SM_10006detail6reduce18DeviceReduceKernelINS2_10policy_hubIdjN4cuda3__47maximumIdEEE10Policy1000EN6thrust24THRUST_300001_SM_1000_NS10device_ptrIdEEjS8_dNS5_3std3__410__identityEEEvT0_PT3_T1_NS0_13GridEvenShareISL_EET2_T4__param_3+20];
	ld.param.u32 	%r2, [_ZN3cub18CUB_300001_SM_10006detail6reduce18DeviceReduceKernelINS2_10policy_hubIdjN4cuda3__47maximumIdEEE10Policy1000EN6thrust24THRUST_300001_SM_1000_NS10device_ptrIdEEjS8_dNS5_3std3__410__identityEEEvT0_PT3_T1_NS0_13GridEvenShareISL_EET2_T4__param_3+24];
	ld.param.u64 	%rd3, [_ZN3cub18CUB_300001_SM_10006detail6reduce18DeviceReduceKernelINS2_10policy_hubIdjN4cuda3__47maximumIdEEE10Policy1000EN6thrust24THRUST_300001_SM_1000_NS10device_ptrIdEEjS8_dNS5_3std3__410__identityEEEvT0_PT3_T1_NS0_13GridEvenShareISL_EET2_T4__param_0];
	cvta.to.global.u64 	%rd1, %rd3;
	mov.u32 	%r3, %ctaid.x;
	shl.b32 	%r4, %r2, 11;
	shl.b32 	%r345, %r3, 11;
	sub.s32 	%r6, %r1, %r345;
	setp.gt.u32 	%p1, %r6, 2047;
	@%p1 bra 	$L__BB3_26;
	mov.u32 	%r7, %tid.x;
	setp.ge.u32 	%p79, %r7, %r6;
	mov.f64 	%fd293, 0d0000000000000000;
	mov.u32 	%r336, %r7;
	@%p79 bra 	$L__BB3_3;
	add.s32 	%r180, %r345, %r7;
	mul.wide.u32 	%rd76, %r180, 8;
	add.s64 	%rd77, %rd1, %rd76;
	ld.global.f64 	%fd293, [%rd77];
	add.s32 	%r336, %r7, 256;
$L__BB3_3:
	setp.ge.u32 	%p80, %r336, %r6;
	@%p80 bra 	$L__BB3_17;
	not.b32 	%r181, %r336;
	add.s32 	%r182, %r1, %r181;
	sub.s32 	%r183, %r182, %r345;
	shr.u32 	%r184, %r183, 8;
	add.s32 	%r10, %r184, 1;
	and.b32  	%r11, %r10, 15;
	setp.lt.u32 	%p81, %r183, 3840;
	@%p81 bra 	$L__BB3_8;
	or.b32  	%r335, %r336, 2048;
	add.s32 	%r334, %r336, %r345;
	and.b32  	%r185, %r10, 33554416;
	neg.s32 	%r333, %r185;
$L__BB3_6:
	.pragma "nounroll";
	mul.wide.u32 	%rd78, %r334, 8;
	add.s64 	%rd79, %rd1, %rd78;
	ld.global.f64 	%fd155, [%rd79];
	setp.lt.f64 	%p82, %fd293, %fd155;
	selp.f64 	%fd156, %fd155, %fd293, %p82;
	add.s32 	%r186, %r334, 256;
	mul.wide.u32 	%rd80, %r186, 8;
	add.s64 	%rd81, %rd1, %rd80;
	ld.global.f64 	%fd157, [%rd81];
	setp.lt.f64 	%p83, %fd156, %fd157;
	selp.f64 	%fd158, %fd157, %fd156, %p83;
	add.s32 	%r187, %r334, 512;
	mul.wide.u32 	%rd82, %r187, 8;
	add.s64 	%rd83, %rd1, %rd82;
	ld.global.f64 	%fd159, [%rd83];
	setp.lt.f64 	%p84, %fd158, %fd159;
	selp.f64 	%fd160, %fd159, %fd158, %p84;
	add.s32 	%r188, %r334, 768;
	mul.wide.u32 	%rd84, %r188, 8;
	add.s64 	%rd85, %rd1, %rd84;
	ld.global.f64 	%fd161, [%rd85];
	setp.lt.f64 	%p85, %fd160, %fd161;
	selp.f64 	%fd162, %fd161, %fd160, %p85;
	add.s32 	%r189, %r334, 1024;
	mul.wide.u32 	%rd86, %r189, 8;
	add.s64 	%rd87, %rd1, %rd86;
	ld.global.f64 	%fd163, [%rd87];
	setp.lt.f64 	%p86, %fd162, %fd163;
	selp.f64 	%fd164, %fd163, %fd162, %p86;
	add.s32 	%r190, %r334, 1280;
	mul.wide.u32 	%rd88, %r190, 8;
	add.s64 	%rd89, %rd1, %rd88;
	ld.global.f64 	%fd165, [%rd89];
	setp.lt.f64 	%p87, %fd164, %fd165;
	selp.f64 	%fd166, %fd165, %fd164, %p87;
	add.s32 	%r191, %r334, 1536;
	mul.wide.u32 	%rd90, %r191, 8;
	add.s64 	%rd91, %rd1, %rd90;
	ld.global.f64 	%fd167, [%rd91];
	setp.lt.f64 	%p88, %fd166, %fd167;
	selp.f64 	%fd168, %fd167, %fd166, %p88;
	add.s32 	%r192, %r334, 1792;
	mul.wide.u32 	%rd92, %r192, 8;
	add.s64 	%rd93, %rd1, %rd92;
	ld.global.f64 	%fd169, [%rd93];
	setp.lt.f64 	%p89, %fd168, %fd169;
	selp.f64 	%fd170, %fd169, %fd168, %p89;
	add.s32 	%r193, %r334, 2048;
	mul.wide.u32 	%rd94, %r193, 8;
	add.s64 	%rd95, %rd1, %rd94;
	ld.global.f64 	%fd171, [%rd95];
	setp.lt.f64 	%p90, %fd170, %fd171;
	selp.f64 	%fd172, %fd171, %fd170, %p90;
	add.s32 	%r194, %r334, 2304;
	mul.wide.u32 	%rd96, %r194, 8;
	add.s64 	%rd97, %rd1, %rd96;
	ld.global.f64 	%fd173, [%rd97];
	setp.lt.f64 	%p91, %fd172, %fd173;
	selp.f64 	%fd174, %fd173, %fd172, %p91;
	add.s32 	%r195, %r334, 2560;
	mul.wide.u32 	%rd98, %r195, 8;
	add.s64 	%rd99, %rd1, %rd98;
	ld.global.f64 	%fd175, [%rd99];
	setp.lt.f64 	%p92, %fd174, %fd175;
	selp.f64 	%fd176, %fd175, %fd174, %p92;
	add.s32 	%r196, %r334, 2816;
	mul.wide.u32 	%rd100, %r196, 8;
	add.s64 	%rd101, %rd1, %rd100;
	ld.global.f64 	%fd177, [%rd101];
	setp.lt.f64 	%p93, %fd176, %fd177;
	selp.f64 	%fd178, %fd177, %fd176, %p93;
	add.s32 	%r197, %r334, 3072;
	mul.wide.u32 	%rd102, %r197, 8;
	add.s64 	%rd103, %rd1, %rd102;
	ld.global.f64 	%fd179, [%rd103];
	setp.lt.f64 	%p94, %fd178, %fd179;
	selp.f64 	%fd180, %fd179, %fd178, %p94;
	add.s32 	%r198, %r334, 3328;
	mul.wide.u32 	%rd104, %r198, 8;
	add.s64 	%rd105, %rd1, %rd104;
	ld.global.f64 	%fd181, [%rd105];
	setp.lt.f64 	%p95, %fd180, %fd181;
	selp.f64 	%fd182, %fd181, %fd180, %p95;
	add.s32 	%r199, %r334, 3584;
	mul.wide.u32 	%rd106, %r199, 8;
	add.s64 	%rd107, %rd1, %rd106;
	ld.global.f64 	%fd183, [%rd107];
	setp.lt.f64 	%p96, %fd182, %fd183;
	selp.f64 	%fd184, %fd183, %fd182, %p96;
	add.s32 	%r200, %r334, 3840;
	mul.wide.u32 	%rd108, %r200, 8;
	add.s64 	%rd109, %rd1, %rd108;
	ld.global.f64 	%fd185, [%rd109];
	setp.lt.f64 	%p97, %fd184, %fd185;
	selp.f64 	%fd293, %fd185, %fd184, %p97;
	add.s32 	%r335, %r335, 4096;
	add.s32 	%r334, %r334, 4096;
	add.s32 	%r333, %r333, 16;
	setp.ne.s32 	%p98, %r333, 0;
	@%p98 bra 	$L__BB3_6;
	add.s32 	%r336, %r335, -2048;
$L__BB3_8:
	setp.eq.s32 	%p99, %r11, 0;
	@%p99 bra 	$L__BB3_17;
	and.b32  	%r23, %r10, 7;
	setp.lt.u32 	%p100, %r11, 8;
	@%p100 bra 	$L__BB3_11;
	add.s32 	%r201, %r345, %r336;
	mul.wide.u32 	%rd110, %r201, 8;
	add.s64 	%rd111, %rd1, %rd110;
	ld.global.f64 	%fd187, [%rd111];
	setp.lt.f64 	%p101, %fd293, %fd187;
	selp.f64 	%fd188, %fd187, %fd293, %p101;
	add.s32 	%r202, %r201, 256;
	mul.wide.u32 	%rd112, %r202, 8;
	add.s64 	%rd113, %rd1, %rd112;
	ld.global.f64 	%fd189, [%rd113];
	setp.lt.f64 	%p102, %fd188, %fd189;
	selp.f64 	%fd190, %fd189, %fd188, %p102;
	add.s32 	%r203, %r201, 512;
	mul.wide.u32 	%rd114, %r203, 8;
	add.s64 	%rd115, %rd1, %rd114;
	ld.global.f64 	%fd191, [%rd115];
	setp.lt.f64 	%p103, %fd190, %fd191;
	selp.f64 	%fd192, %fd191, %fd190, %p103;
	add.s32 	%r204, %r201, 768;
	mul.wide.u32 	%rd116, %r204, 8;
	add.s64 	%rd117, %rd1, %rd116;
	ld.global.f64 	%fd193, [%rd117];
	setp.lt.f64 	%p104, %fd192, %fd193;
	selp.f64 	%fd194, %fd193, %fd192, %p104;
	add.s32 	%r205, %r201, 1024;
	mul.wide.u32 	%rd118, %r205, 8;
	add.s64 	%rd119, %rd1, %rd118;
	ld.global.f64 	%fd195, [%rd119];
	setp.lt.f64 	%p105, %fd194, %fd195;
	selp.f64 	%fd196, %fd195, %fd194, %p105;
	add.s32 	%r206, %r201, 1280;
	mul.wide.u32 	%rd120, %r206, 8;
	add.s64 	%rd121, %rd1, %rd120;
	ld.global.f64 	%fd197, [%rd121];
	setp.lt.f64 	%p106, %fd196, %fd197;
	selp.f64 	%fd198, %fd197, %fd196, %p106;
	add.s32 	%r207, %r201, 1536;
	mul.wide.u32 	%rd122, %r207, 8;
	add.s64 	%rd123, %rd1, %rd122;
	ld.global.f64 	%fd199, [%rd123];
	setp.lt.f64 	%p107, %fd198, %fd199;
	selp.f64 	%fd200, %fd199, %fd198, %p107;
	add.s32 	%r208, %r201, 1792;
	mul.wide.u32 	%rd124, %r208, 8;
	add.s64 	%rd125, %rd1, %rd124;
	ld.global.f64 	%fd201, [%rd125];
	setp.lt.f64 	%p108, %fd200, %fd201;
	selp.f64 	%fd293, %fd201, %fd200, %p108;
	add.s32 	%r336, %r336, 2048;
$L__BB3_11:
	setp.eq.s32 	%p109, %r23, 0;
	@%p109 bra 	$L__BB3_17;
	and.b32  	%r26, %r10, 3;
	setp.lt.u32 	%p110, %r23, 4;
	@%p110 bra 	$L__BB3_14;
	add.s32 	%r209, %r345, %r336;
	mul.wide.u32 	%rd126, %r209, 8;
	add.s64 	%rd127, %rd1, %rd126;
	ld.global.f64 	%fd203, [%rd127];
	setp.lt.f64 	%p111, %fd293, %fd203;
	selp.f64 	%fd204, %fd203, %fd293, %p111;
	add.s32 	%r210, %r209, 256;
	mul.wide.u32 	%rd128, %r210, 8;
	add.s64 	%rd129, %rd1, %rd128;
	ld.global.f64 	%fd205, [%rd129];
	setp.lt.f64 	%p112, %fd204, %fd205;
	selp.f64 	%fd206, %fd205, %fd204, %p112;
	add.s32 	%r211, %r209, 512;
	mul.wide.u32 	%rd130, %r211, 8;
	add.s64 	%rd131, %rd1, %rd130;
	ld.global.f64 	%fd207, [%rd131];
	setp.lt.f64 	%p113, %fd206, %fd207;
	selp.f64 	%fd208, %fd207, %fd206, %p113;
	add.s32 	%r212, %r209, 768;
	mul.wide.u32 	%rd132, %r212, 8;
	add.s64 	%rd133, %rd1, %rd132;
	ld.global.f64 	%fd209, [%rd133];
	setp.lt.f64 	%p114, %fd208, %fd209;
	selp.f64 	%fd293, %fd209, %fd208, %p114;
	add.s32 	%r336, %r336, 1024;
$L__BB3_14:
	setp.eq.s32 	%p115, %r26, 0;
	@%p115 bra 	$L__BB3_17;
	add.s32 	%r340, %r336, %r345;
	neg.s32 	%r339, %r26;
$L__BB3_16:
	.pragma "nounroll";
	mul.wide.u32 	%rd134, %r340, 8;
	add.s64 	%rd135, %rd1, %rd134;
	ld.global.f64 	%fd210, [%rd135];
	setp.lt.f64 	%p116, %fd293, %fd210;
	selp.f64 	%fd293, %fd210, %fd293, %p116;
	add.s32 	%r340, %r340, 256;
	add.s32 	%r339, %r339, 1;
	setp.ne.s32 	%p117, %r339, 0;
	@%p117 bra 	$L__BB3_16;
$L__BB3_17:
	setp.lt.u32 	%p118, %r6, 256;
	@%p118 bra 	$L__BB3_22;
	// begin inline asm
	mov.u32 %r276, %laneid;
	// end inline asm
	mov.b64 	%rd146, %fd293;
	mov.b64 	{%r278, %r283}, %rd146;
	mov.b32 	%r284, 1;
	mov.b32 	%r325, 31;
	mov.b32 	%r326, -1;
	// begin inline asm
	shfl.sync.down.b32 %r277, %r278, %r284, %r325, %r326;
	// end inline asm
	// begin inline asm
	shfl.sync.down.b32 %r282, %r283, %r284, %r325, %r326;
	// end inline asm
	mov.b64 	%rd147, {%r277, %r282};
	mov.b64 	%fd258, %rd147;
	setp.gt.s32 	%p146, %r276, 30;
	setp.lt.f64 	%p147, %fd293, %fd258;
	selp.f64 	%fd259, %fd258, %fd293, %p147;
	selp.f64 	%fd260, %fd293, %fd259, %p146;
	mov.b64 	%rd148, %fd260;
	mov.b64 	{%r288, %r293}, %rd148;
	mov.b32 	%r294, 2;
	// begin inline asm
	shfl.sync.down.b32 %r287, %r288, %r294, %r325, %r326;
	// end inline asm
	// begin inline asm
	shfl.sync.down.b32 %r292, %r293, %r294, %r325, %r326;
	// end inline asm
	mov.b64 	%rd149, {%r287, %r292};
	mov.b64 	%fd261, %rd149;
	setp.gt.s32 	%p148, %r276, 29;
	setp.lt.f64 	%p149, %fd260, %fd261;
	selp.f64 	%fd262, %fd261, %fd260, %p149;
	selp.f64 	%fd263, %fd260, %fd262, %p148;
	mov.b64 	%rd150, %fd263;
	mov.b64 	{%r298, %r303}, %rd150;
	mov.b32 	%r304, 4;
	// begin inline asm
	shfl.sync.down.b32 %r297, %r298, %r304, %r325, %r326;
	// end inline asm
	// begin inline asm
	shfl.sync.down.b32 %r302, %r303, %r304, %r325, %r326;
	// end inline asm
	mov.b64 	%rd151, {%r297, %r302};
	mov.b64 	%fd264, %rd151;
	setp.gt.s32 	%p150, %r276, 27;
	setp.lt.f64 	%p151, %fd263, %fd264;
	selp.f64 	%fd265, %fd264, %fd263, %p151;
	selp.f64 	%fd266, %fd263, %fd265, %p150;
	mov.b64 	%rd152, %fd266;
	mov.b64 	{%r308, %r313}, %rd152;
	mov.b32 	%r314, 8;
	// begin inline asm
	shfl.sync.down.b32 %r307, %r308, %r314, %r325, %r326;
	// end inline asm
	// begin inline asm
	shfl.sync.down.b32 %r312, %r313, %r314, %r325, %r326;
	// end inline asm
	mov.b64 	%rd153, {%r307, %r312};
	mov.b64 	%fd267, %rd153;
	setp.gt.s32 	%p152, %r276, 23;
	setp.lt.f64 	%p153, %fd266, %fd267;
	selp.f64 	%fd268, %fd267, %fd266, %p153;
	selp.f64 	%fd269, %fd266, %fd268, %p152;
	mov.b64 	%rd154, %fd269;
	mov.b64 	{%r318, %r323}, %rd154;
	mov.b32 	%r324, 16;
	// begin inline asm
	shfl.sync.down.b32 %r317, %r318, %r324, %r325, %r326;
	// end inline asm
	// begin inline asm
	shfl.sync.down.b32 %r322, %r323, %r324, %r325, %r326;
	// end inline asm
	mov.b64 	%rd155, {%r317, %r322};
	mov.b64 	%fd270, %rd155;
	setp.gt.s32 	%p154, %r276, 15;
	setp.lt.f64 	%p155, %fd269, %fd270;
	selp.f64 	%fd16, %fd270, %fd269, %p155;
	selp.f64 	%fd304, %fd269, %fd16, %p154;
	setp.ne.s32 	%p156, %r276, 0;
	@%p156 bra 	$L__BB3_20;
	shr.u32 	%r327, %r7, 2;
	and.b32  	%r328, %r327, 248;
	mov.u32 	%r329, _ZZN3cub18CUB_300001_SM_10006detail6reduce18DeviceReduceKernelINS2_10policy_hubIdjN4cuda3__47maximumIdEEE10Policy1000EN6thrust24THRUST_300001_SM_1000_NS10device_ptrIdEEjS8_dNS5_3std3__410__identityEEEvT0_PT3_T1_NS0_13GridEvenShareISL_EET2_T4_E12temp_storage;
	add.s32 	%r330, %r329, %r328;
	st.shared.f64 	[%r330+8], %fd16;
$L__BB3_20:
	bar.sync 	0;
	setp.ne.s32 	%p157, %r7, 0;
	@%p157 bra 	$L__BB3_48;
	ld.shared.f64 	%fd271, [_ZZN3cub18CUB_300001_SM_10006detail6reduce18DeviceReduceKernelINS2_10policy_hubIdjN4cuda3__47maximumIdEEE10Policy1000EN6thrust24THRUST_300001_SM_1000_NS10device_ptrIdEEjS8_dNS5_3std3__410__identityEEEvT0_PT3_T1_NS0_13GridEvenShareISL_EET2_T4_E12temp_storage+16];
	setp.lt.f64 	%p158, %fd304, %fd271;
	selp.f64 	%fd272, %fd271, %fd304, %p158;
	ld.shared.f64 	%fd273, [_ZZN3cub18CUB_300001_SM_10006detail6reduce18DeviceReduceKernelINS2_10policy_hubIdjN4cuda3__47maximumIdEEE10Policy1000EN6thrust24THRUST_300001_SM_1000_NS10device_ptrIdEEjS8_dNS5_3std3__410__identityEEEvT0_PT3_T1_NS0_13GridEvenShareISL_EET2_T4_E12temp_storage+24];
	setp.lt.f64 	%p159, %fd272, %fd273;
	selp.f64 	%fd274, %fd273, %fd272, %p159;
	ld.shared.f64 	%fd275, [_ZZN3cub18CUB_300001_SM_10006detail6reduce18DeviceReduceKernelINS2_10policy_hubIdjN4cuda3__47maximumIdEEE10Policy1000EN6thrust24THRUST_300001_SM_1000_NS10device_ptrIdEEjS8_dNS5_3std3__410__identityEEEvT0_PT3_T1_NS0_13GridEvenShareISL_EET2_T4_E12temp_storage+32];
	setp.lt.f64 	%p160, %fd274, %fd275;
	selp.f64 	%fd276, %fd275, %fd274, %p160;
	ld.shared.f64 	%fd277, [_ZZN3cub18CUB_300001_SM_10006detail6reduce18DeviceReduceKernelINS2_10policy_hubIdjN4cuda3__47maximumIdEEE10Policy1000EN6thrust24THRUST_300001_SM_1000_NS10device_ptrIdEEjS8_dNS5_3std3__410__identityEEEvT0_PT3_T1_NS0_13GridEvenShareISL_EET2_T4_E12temp_storage+40];
	setp.lt.f64 	%p161, %fd276, %fd277;
	selp.f64 	%fd278, %fd277, %fd276, %p161;
	ld.shared.f64 	%fd279, [_ZZN3cub18CUB_300001_SM_10006detail6reduce18DeviceReduceKernelINS2_10policy_hubIdjN4cuda3__47maximumIdEEE10Policy1000EN6thrust24THRUST_300001_SM_1000_NS10device_ptrIdEEjS8_dNS5_3std3__410__identityEEEvT0_PT3_T1_NS0_13GridEvenShareISL_EET2_T4_E12temp_storage+48];
	setp.lt.f64 	%p162, %fd278, %fd279;
	selp.f64 	%fd280, %fd279, %fd278, %p162;
	ld.shared.f64 	%fd281, [_ZZN3cub18CUB_300001_SM_10006detail6reduce18DeviceReduceKernelINS2_10policy_hubIdjN4cuda3__47maximumIdEEE10Policy1000EN6thrust24THRUST_300001_SM_1000_NS10device_ptrIdEEjS8_dNS5_3std3__410__identityEEEvT0_PT3_T1_NS0_13GridEvenShareISL_EET2_T4_E12temp_storage+56];
	setp.lt.f64 	%p163, %fd280, %fd281;
	selp.f64 	%fd282, %fd281, %fd280, %p163;
	ld.shared.f64 	%fd283, [_ZZN3cub18CUB_300001_SM_10006detail6reduce18DeviceReduceKernelINS2_10policy_hubIdjN4cuda3__47maximumIdEEE10Policy1000EN6thrust24THRUST_300001_SM_1000_NS10device_ptrIdEEjS8_dNS5_3std3__410__identityEEEvT0_PT3_T1_NS0_13GridEvenShareISL_EET2_T4_E12temp_storage+64];
	setp.lt.f64 	%p164, %fd282, %fd283;
	selp.f64 	%fd304, %fd283, %fd282, %p164;
	bra.uni 	$L__BB3_48;
$L__BB3_22:
	// begin inline asm
	mov.u32 %r213, %laneid;
	// end inline asm
	and.b32  	%r264, %r7, 992;
	add.s32 	%r265, %r264, 32;
	setp.gt.u32 	%p119, %r265, %r6;
	not.b32 	%r266, %r264;
	add.s32 	%r267, %r6, %r266;
	selp.b32 	%r262, %r267, 31, %p119;
	mov.b64 	%rd136, %fd293;
	mov.b64 	{%r215, %r220}, %rd136;
	mov.b32 	%r221, 1;
	mov.b32 	%r263, -1;
	// begin inline asm
	shfl.sync.down.b32 %r214, %r215, %r221, %r262, %r263;
	// end inline asm
	// begin inline asm
	shfl.sync.down.b32 %r219, %r220, %r221, %r262, %r263;
	// end inline asm
	mov.b64 	%rd137, {%r214, %r219};
	mov.b64 	%fd211, %rd137;
	setp.lt.s32 	%p120, %r213, %r262;
	setp.lt.f64 	%p121, %fd293, %fd211;
	selp.f64 	%fd212, %fd211, %fd293, %p121;
	selp.f64 	%fd213, %fd212, %fd293, %p120;
	mov.b64 	%rd138, %fd213;
	mov.b64 	{%r225, %r230}, %rd138;
	mov.b32 	%r231, 2;
	// begin inline asm
	shfl.sync.down.b32 %r224, %r225, %r231, %r262, %r263;
	// end inline asm
	// begin inline asm
	shfl.sync.down.b32 %r229, %r230, %r231, %r262, %r263;
	// end inline asm
	mov.b64 	%rd139, {%r224, %r229};
	mov.b64 	%fd214, %rd139;
	add.s32 	%r268, %r213, 2;
	setp.gt.s32 	%p122, %r268, %r262;
	setp.lt.f64 	%p123, %fd213, %fd214;
	selp.f64 	%fd215, %fd214, %fd213, %p123;
	selp.f64 	%fd216, %fd213, %fd215, %p122;
	mov.b64 	%rd140, %fd216;
	mov.b64 	{%r235, %r240}, %rd140;
	mov.b32 	%r241, 4;
	// begin inline asm
	shfl.sync.down.b32 %r234, %r235, %r241, %r262, %r263;
	// end inline asm
	// begin inline asm
	shfl.sync.down.b32 %r239, %r240, %r241, %r262, %r263;
	// end inline asm
	mov.b64 	%rd141, {%r234, %r239};
	mov.b64 	%fd217, %rd141;
	add.s32 	%r269, %r213, 4;
	setp.gt.s32 	%p124, %r269, %r262;
	setp.lt.f64 	%p125, %fd216, %fd217;
	selp.f64 	%fd218, %fd217, %fd216, %p125;
	selp.f64 	%fd219, %fd216, %fd218, %p124;
	mov.b64 	%rd142, %fd219;
	mov.b64 	{%r245, %r250}, %rd142;
	mov.b32 	%r251, 8;
	// begin inline asm
	shfl.sync.down.b32 %r244, %r245, %r251, %r262, %r263;
	// end inline asm
	// begin inline asm
	shfl.sync.down.b32 %r249, %r250, %r251, %r262, %r263;
	// end inline asm
	mov.b64 	%rd143, {%r244, %r249};
	mov.b64 	%fd220, %rd143;
	add.s32 	%r270, %r213, 8;
	setp.gt.s32 	%p126, %r270, %r262;
	setp.lt.f64 	%p127, %fd219, %fd220;
	selp.f64 	%fd221, %fd220, %fd219, %p127;
	selp.f64 	%fd222, %fd219, %fd221, %p126;
	mov.b64 	%rd144, %fd222;
	mov.b64 	{%r255, %r260}, %rd144;
	mov.b32 	%r261, 16;
	// begin inline asm
	shfl.sync.down.b32 %r254, %r255, %r261, %r262, %r263;
	// end inline asm
	// begin inline asm
	shfl.sync.down.b32 %r259, %r260, %r261, %r262, %r263;
	// end inline asm
	mov.b64 	%rd145, {%r254, %r259};
	mov.b64 	%fd223, %rd145;
	add.s32 	%r271, %r213, 16;
	setp.gt.s32 	%p128, %r271, %r262;
	setp.lt.f64 	%p129, %fd222, %fd223;
	selp.f64 	%fd224, %fd223, %fd222, %p129;
	selp.f64 	%fd304, %fd222, %fd224, %p128;
	setp.ne.s32 	%p130, %r213, 0;
	@%p130 bra 	$L__BB3_24;
	shr.u32 	%r272, %r7, 2;
	and.b32  	%r273, %r272, 248;
	mov.u32 	%r274, _ZZN3cub18CUB_300001_SM_10006detail6reduce18DeviceReduceKernelINS2_10policy_hubIdjN4cuda3__47maximumIdEEE10Policy1000EN6thrust24THRUST_300001_SM_1000_NS10device_ptrIdEEjS8_dNS5_3std3__410__identityEEEvT0_PT3_T1_NS0_13GridEvenShareISL_EET2_T4_E12temp_storage;
	add.s32 	%r275, %r274, %r273;
	st.shared.f64 	[%r275+8], %fd304;
$L__BB3_24:
	bar.sync 	0;
	setp.ne.s32 	%p131, %r7, 0;
	@%p131 bra 	$L__BB3_48;
	setp.gt.u32 	%p132, %r6, 32;
	ld.shared.f64 	%fd225, [_ZZN3cub18CUB_300001_SM_10006detail6reduce18DeviceReduceKernelINS2_10policy_hubIdjN4cuda3__47maximumIdEEE10Policy1000EN6thrust24THRUST_300001_SM_1000_NS10device_ptrIdEEjS8_dNS5_3std3__410__identityEEEvT0_PT3_T1_NS0_13GridEvenShareISL_EET2_T4_E12temp_storage+16];
	setp.lt.f64 	%p133, %fd304, %fd225;
	selp.f64 	%fd227, %fd225, %fd304, %p133;
	selp.f64 	%fd228, %fd227, %fd304, %p132;
	setp.gt.u32 	%p134, %r6, 64;
	ld.shared.f64 	%fd230, [_ZZN3cub18CUB_300001_SM_10006detail6reduce18DeviceReduceKernelINS2_10policy_hubIdjN4cuda3__47maximumIdEEE10Policy1000EN6thrust24THRUST_300001_SM_1000_NS10device_ptrIdEEjS8_dNS5_3std3__410__identityEEEvT0_PT3_T1_NS0_13GridEvenShareISL_EET2_T4_E12temp_storage+24];
	setp.lt.f64 	%p135, %fd228, %fd230;
	selp.f64 	%fd232, %fd230, %fd228, %p135;
	selp.f64 	%fd233, %fd232, %fd228, %p134;
	setp.gt.u32 	%p136, %r6, 96;
	ld.shared.f64 	%fd235, [_ZZN3cub18CUB_300001_SM_10006detail6reduce18DeviceReduceKernelINS2_10policy_hubIdjN4cuda3__47maximumIdEEE10Policy1000EN6thrust24THRUST_300001_SM_1000_NS10device_ptrIdEEjS8_dNS5_3std3__410__identityEEEvT0_PT3_T1_NS0_13GridEvenShareISL_EET2_T4_E12temp_storage+32];
	setp.lt.f64 	%p137, %fd233, %fd235;
	selp.f64 	%fd237, %fd235, %fd233, %p137;
	selp.f64 	%fd238, %fd237, %fd233, %p136;
	setp.gt.u32 	%p138, %r6, 128;
	ld.shared.f64 	%fd240, [_ZZN3cub18CUB_300001_SM_10006detail6reduce18DeviceReduceKernelINS2_10policy_hubIdjN4cuda3__47maximumIdEEE10Policy1000EN6thrust24THRUST_300001_SM_1000_NS10device_ptrIdEEjS8_dNS5_3std3__410__identityEEEvT0_PT3_T1_NS0_13GridEvenShareISL_EET2_T4_E12temp_storage+40];
	setp.lt.f64 	%p139, %fd238, %fd240;
	selp.f64 	%fd242, %fd240, %fd238, %p139;
	selp.f64 	%fd243, %fd242, %fd238, %p138;
	setp.gt.u32 	%p140, %r6, 160;
	ld.shared.f64 	%fd245, [_ZZN3cub18CUB_300001_SM_10006detail6reduce18DeviceReduceKernelINS2_10policy_hubIdjN4cuda3__47maximumIdEEE10Policy1000EN6thrust24THRUST_300001_SM_1000_NS10device_ptrIdEEjS8_dNS5_3std3__410__identityEEEvT0_PT3_T1_NS0_13GridEvenShareISL_EET2_T4_E12temp_storage+48];
	setp.lt.f64 	%p141, %fd243, %fd245;
	selp.f64 	%fd247, %fd245, %fd243, %p141;
	selp.f64 	%fd248, %fd247, %fd243, %p140;
	setp.gt.u32 	%p142, %r6, 192;
	ld.shared.f64 	%fd250, [_ZZN3cub18CUB_300001_SM_10006detail6reduce18DeviceReduceKernelINS2_10policy_hubIdjN4cuda3__47maximumIdEEE10Policy1000EN6thrust24THRUST_300001_SM_1000_NS10device_ptrIdEEjS8_dNS5_3std3__410__identityEEEvT0_PT3_T1_NS0_13GridEvenShareISL_EET2_T4_E12temp_storage+56];
	setp.lt.f64 	%p143, %fd248, %fd250;
	selp.f64 	%fd252, %fd250, %fd248, %p143;
	selp.f64 	%fd253, %fd252, %fd248, %p142;
	setp.gt.u32 	%p144, %r6, 224;
	ld.shared.f64 	%fd255, [_ZZN3cub18CUB_300001_SM_10006detail6reduce18DeviceReduceKernelINS2_10policy_hubIdjN4cuda3__47maximumIdEEE10Policy1000EN6thrust24THRUST_300001_SM_1000_NS10device_ptrIdEEjS8_dNS5_3std3__410__identityEEEvT0_PT3_T1_NS0_13GridEvenShareISL_EET2_T4_E12temp_storage+64];
	setp.lt.f64 	%p145, %fd253, %fd255;
	selp.f64 	%fd257, %fd255, %fd253, %p145;
	selp.f64 	%fd304, %fd257, %fd253, %p144;
	bra.uni 	$L__BB3_48;
$L__BB3_26:
	mov.u32 	%r35, %tid.x;
	add.s32 	%r72, %r35, %r345;
	mul.wide.u32 	%rd4, %r72, 8;
	add.s64 	%rd5, %rd1, %rd4;
	ld.global.f64 	%fd41, [%rd5];
	ld.global.f64 	%fd42, [%rd5+2048];
	ld.global.f64 	%fd43, [%rd5+4096];
	ld.global.f64 	%fd44, [%rd5+6144];
	ld.global.f64 	%fd45, [%rd5+8192];
	ld.global.f64 	%fd46, [%rd5+10240];
	ld.global.f64 	%fd47, [%rd5+12288];
	ld.global.f64 	%fd48, [%rd5+14336];
	setp.lt.f64 	%p2, %fd41, %fd42;
	selp.f64 	%fd49, %fd42, %fd41, %p2;
	setp.lt.f64 	%p3, %fd49, %fd43;
	selp.f64 	%fd50, %fd43, %fd49, %p3;
	setp.lt.f64 	%p4, %fd50, %fd44;
	selp.f64 	%fd51, %fd44, %fd50, %p4;
	setp.lt.f64 	%p5, %fd51, %fd45;
	selp.f64 	%fd52, %fd45, %fd51, %p5;
	setp.lt.f64 	%p6, %fd52, %fd46;
	selp.f64 	%fd53, %fd46, %fd52, %p6;
	setp.lt.f64 	%p7, %fd53, %fd47;
	selp.f64 	%fd54, %fd47, %fd53, %p7;
	setp.lt.f64 	%p8, %fd54, %fd48;
	selp.f64 	%fd303, %fd48, %fd54, %p8;
	setp.lt.u32 	%p9, %r6, %r4;
	@%p9 bra 	$L__BB3_44;
	add.s32 	%r36, %r4, %r345;
	not.b32 	%r74, %r35;
	add.s32 	%r75, %r74, %r1;
	sub.s32 	%r76, %r75, %r4;
	sub.s32 	%r342, %r76, %r345;
	add.s32 	%r77, %r36, %r35;
	add.s32 	%r341, %r77, 2048;
	mov.b32 	%r344, 0;
	mov.u32 	%r343, %r36;
$L__BB3_28:
	shl.b32 	%r78, %r2, 11;
	add.s32 	%r345, %r345, %r78;
	add.s32 	%r79, %r1, -2048;
	setp.gt.u32 	%p10, %r345, %r79;
	@%p10 bra 	$L__BB3_30;
	add.s32 	%r80, %r35, %r345;
	mul.wide.u32 	%rd6, %r80, 8;
	add.s64 	%rd7, %rd1, %rd6;
	ld.global.f64 	%fd55, [%rd7];
	ld.global.f64 	%fd56, [%rd7+2048];
	ld.global.f64 	%fd57, [%rd7+4096];
	ld.global.f64 	%fd58, [%rd7+6144];
	ld.global.f64 	%fd59, [%rd7+8192];
	ld.global.f64 	%fd60, [%rd7+10240];
	ld.global.f64 	%fd61, [%rd7+12288];
	ld.global.f64 	%fd62, [%rd7+14336];
	setp.lt.f64 	%p11, %fd303, %fd55;
	selp.f64 	%fd63, %fd55, %fd303, %p11;
	setp.lt.f64 	%p12, %fd63, %fd56;
	selp.f64 	%fd64, %fd56, %fd63, %p12;
	setp.lt.f64 	%p13, %fd64, %fd57;
	selp.f64 	%fd65, %fd57, %fd64, %p13;
	setp.lt.f64 	%p14, %fd65, %fd58;
	selp.f64 	%fd66, %fd58, %fd65, %p14;
	setp.lt.f64 	%p15, %fd66, %fd59;
	selp.f64 	%fd67, %fd59, %fd66, %p15;
	setp.lt.f64 	%p16, %fd67, %fd60;
	selp.f64 	%fd68, %fd60, %fd67, %p16;
	setp.lt.f64 	%p17, %fd68, %fd61;
	selp.f64 	%fd69, %fd61, %fd68, %p17;
	setp.lt.f64 	%p18, %fd69, %fd62;
	selp.f64 	%fd303, %fd62, %fd69, %p18;
	sub.s32 	%r81, %r1, %r345;
	shl.b32 	%r82, %r2, 11;
	setp.lt.u32 	%p19, %r81, %r82;
	add.s32 	%r344, %r344, 1;
	add.s32 	%r343, %r343, %r82;
	sub.s32 	%r342, %r342, %r82;
	add.s32 	%r341, %r341, %r82;
	@%p19 bra 	$L__BB3_44;
	bra.uni 	$L__BB3_28;
$L__BB3_30:
	setp.le.u32 	%p20, %r1, %r345;
	sub.s32 	%r83, %r1, %r345;
	setp.ge.s32 	%p21, %r35, %r83;
	or.pred  	%p22, %p20, %p21;
	@%p22 bra 	$L__BB3_44;
	not.b32 	%r85, %r35;
	add.s32 	%r86, %r1, %r85;
	sub.s32 	%r87, %r86, %r36;
	mul.lo.s32 	%r88, %r2, %r344;
	shl.b32 	%r89, %r88, 11;
	sub.s32 	%r90, %r87, %r89;
	shr.u32 	%r91, %r90, 8;
	add.s32 	%r49, %r91, 1;
	and.b32  	%r50, %r49, 15;
	setp.lt.u32 	%p23, %r90, 3840;
	mov.u32 	%r350, %r35;
	@%p23 bra 	$L__BB3_35;
	or.b32  	%r348, %r35, 2048;
	shr.u32 	%r92, %r342, 8;
	add.s32 	%r93, %r92, 1;
	and.b32  	%r94, %r93, 33554416;
	neg.s32 	%r346, %r94;
$L__BB3_33:
	.pragma "nounroll";
	add.s32 	%r95, %r341, -2048;
	mul.wide.u32 	%rd8, %r95, 8;
	add.s64 	%rd9, %rd1, %rd8;
	ld.global.f64 	%fd71, [%rd9];
	setp.lt.f64 	%p24, %fd303, %fd71;
	selp.f64 	%fd72, %fd71, %fd303, %p24;
	add.s32 	%r96, %r341, -1792;
	mul.wide.u32 	%rd10, %r96, 8;
	add.s64 	%rd11, %rd1, %rd10;
	ld.global.f64 	%fd73, [%rd11];
	setp.lt.f64 	%p25, %fd72, %fd73;
	selp.f64 	%fd74, %fd73, %fd72, %p25;
	add.s32 	%r97, %r341, -1536;
	mul.wide.u32 	%rd12, %r97, 8;
	add.s64 	%rd13, %rd1, %rd12;
	ld.global.f64 	%fd75, [%rd13];
	setp.lt.f64 	%p26, %fd74, %fd75;
	selp.f64 	%fd76, %fd75, %fd74, %p26;
	add.s32 	%r98, %r341, -1280;
	mul.wide.u32 	%rd14, %r98, 8;
	add.s64 	%rd15, %rd1, %rd14;
	ld.global.f64 	%fd77, [%rd15];
	setp.lt.f64 	%p27, %fd76, %fd77;
	selp.f64 	%fd78, %fd77, %fd76, %p27;
	add.s32 	%r99, %r341, -1024;
	mul.wide.u32 	%rd16, %r99, 8;
	add.s64 	%rd17, %rd1, %rd16;
	ld.global.f64 	%fd79, [%rd17];
	setp.lt.f64 	%p28, %fd78, %fd79;
	selp.f64 	%fd80, %fd79, %fd78, %p28;
	add.s32 	%r100, %r341, -768;
	mul.wide.u32 	%rd18, %r100, 8;
	add.s64 	%rd19, %rd1, %rd18;
	ld.global.f64 	%fd81, [%rd19];
	setp.lt.f64 	%p29, %fd80, %fd81;
	selp.f64 	%fd82, %fd81, %fd80, %p29;
	add.s32 	%r101, %r341, -512;
	mul.wide.u32 	%rd20, %r101, 8;
	add.s64 	%rd21, %rd1, %rd20;
	ld.global.f64 	%fd83, [%rd21];
	setp.lt.f64 	%p30, %fd82, %fd83;
	selp.f64 	%fd84, %fd83, %fd82, %p30;
	add.s32 	%r102, %r341, 1792;
	add.s32 	%r103, %r341, -256;
	mul.wide.u32 	%rd22, %r103, 8;
	add.s64 	%rd23, %rd1, %rd22;
	ld.global.f64 	%fd85, [%rd23];
	setp.lt.f64 	%p31, %fd84, %fd85;
	selp.f64 	%fd86, %fd85, %fd84, %p31;
	mul.wide.u32 	%rd24, %r341, 8;
	add.s64 	%rd25, %rd1, %rd24;
	ld.global.f64 	%fd87, [%rd25];
	setp.lt.f64 	%p32, %fd86, %fd87;
	selp.f64 	%fd88, %fd87, %fd86, %p32;
	add.s32 	%r104, %r341, 256;
	mul.wide.u32 	%rd26, %r104, 8;
	add.s64 	%rd27, %rd1, %rd26;
	ld.global.f64 	%fd89, [%rd27];
	setp.lt.f64 	%p33, %fd88, %fd89;
	selp.f64 	%fd90, %fd89, %fd88, %p33;
	add.s32 	%r105, %r341, 512;
	mul.wide.u32 	%rd28, %r105, 8;
	add.s64 	%rd29, %rd1, %rd28;
	ld.global.f64 	%fd91, [%rd29];
	setp.lt.f64 	%p34, %fd90, %fd91;
	selp.f64 	%fd92, %fd91, %fd90, %p34;
	add.s32 	%r106, %r341, 768;
	mul.wide.u32 	%rd30, %r106, 8;
	add.s64 	%rd31, %rd1, %rd30;
	ld.global.f64 	%fd93, [%rd31];
	setp.lt.f64 	%p35, %fd92, %fd93;
	selp.f64 	%fd94, %fd93, %fd92, %p35;
	add.s32 	%r107, %r341, 1024;
	mul.wide.u32 	%rd32, %r107, 8;
	add.s64 	%rd33, %rd1, %rd32;
	ld.global.f64 	%fd95, [%rd33];
	setp.lt.f64 	%p36, %fd94, %fd95;
	selp.f64 	%fd96, %fd95, %fd94, %p36;
	add.s32 	%r108, %r341, 1280;
	mul.wide.u32 	%rd34, %r108, 8;
	add.s64 	%rd35, %rd1, %rd34;
	ld.global.f64 	%fd97, [%rd35];
	setp.lt.f64 	%p37, %fd96, %fd97;
	selp.f64 	%fd98, %fd97, %fd96, %p37;
	add.s32 	%r109, %r341, 1536;
	mul.wide.u32 	%rd36, %r109, 8;
	add.s64 	%rd37, %rd1, %rd36;
	ld.global.f64 	%fd99, [%rd37];
	setp.lt.f64 	%p38, %fd98, %fd99;
	selp.f64 	%fd100, %fd99, %fd98, %p38;
	mul.wide.u32 	%rd38, %r102, 8;
	add.s64 	%rd39, %rd1, %rd38;
	ld.global.f64 	%fd101, [%rd39];
	setp.lt.f64 	%p39, %fd100, %fd101;
	selp.f64 	%fd303, %fd101, %fd100, %p39;
	add.s32 	%r348, %r348, 4096;
	add.s32 	%r341, %r341, 4096;
	add.s32 	%r346, %r346, 16;
	setp.ne.s32 	%p40, %r346, 0;
	@%p40 bra 	$L__BB3_33;
	add.s32 	%r350, %r348, -2048;
$L__BB3_35:
	setp.eq.s32 	%p41, %r50, 0;
	@%p41 bra 	$L__BB3_44;
	and.b32  	%r61, %r49, 7;
	setp.lt.u32 	%p42, %r50, 8;
	@%p42 bra 	$L__BB3_38;
	add.s32 	%r110, %r350, %r345;
	mul.wide.u32 	%rd40, %r110, 8;
	add.s64 	%rd41, %rd1, %rd40;
	ld.global.f64 	%fd103, [%rd41];
	setp.lt.f64 	%p43, %fd303, %fd103;
	selp.f64 	%fd104, %fd103, %fd303, %p43;
	add.s32 	%r111, %r110, 256;
	mul.wide.u32 	%rd42, %r111, 8;
	add.s64 	%rd43, %rd1, %rd42;
	ld.global.f64 	%fd105, [%rd43];
	setp.lt.f64 	%p44, %fd104, %fd105;
	selp.f64 	%fd106, %fd105, %fd104, %p44;
	add.s32 	%r112, %r110, 512;
	mul.wide.u32 	%rd44, %r112, 8;
	add.s64 	%rd45, %rd1, %rd44;
	ld.global.f64 	%fd107, [%rd45];
	setp.lt.f64 	%p45, %fd106, %fd107;
	selp.f64 	%fd108, %fd107, %fd106, %p45;
	add.s32 	%r113, %r110, 768;
	mul.wide.u32 	%rd46, %r113, 8;
	add.s64 	%rd47, %rd1, %rd46;
	ld.global.f64 	%fd109, [%rd47];
	setp.lt.f64 	%p46, %fd108, %fd109;
	selp.f64 	%fd110, %fd109, %fd108, %p46;
	add.s32 	%r114, %r110, 1024;
	mul.wide.u32 	%rd48, %r114, 8;
	add.s64 	%rd49, %rd1, %rd48;
	ld.global.f64 	%fd111, [%rd49];
	setp.lt.f64 	%p47, %fd110, %fd111;
	selp.f64 	%fd112, %fd111, %fd110, %p47;
	add.s32 	%r115, %r110, 1280;
	mul.wide.u32 	%rd50, %r115, 8;
	add.s64 	%rd51, %rd1, %rd50;
	ld.global.f64 	%fd113, [%rd51];
	setp.lt.f64 	%p48, %fd112, %fd113;
	selp.f64 	%fd114, %fd113, %fd112, %p48;
	add.s32 	%r116, %r110, 1536;
	mul.wide.u32 	%rd52, %r116, 8;
	add.s64 	%rd53, %rd1, %rd52;
	ld.global.f64 	%fd115, [%rd53];
	setp.lt.f64 	%p49, %fd114, %fd115;
	selp.f64 	%fd116, %fd115, %fd114, %p49;
	add.s32 	%r117, %r110, 1792;
	mul.wide.u32 	%rd54, %r117, 8;
	add.s64 	%rd55, %rd1, %rd54;
	ld.global.f64 	%fd117, [%rd55];
	setp.lt.f64 	%p50, %fd116, %fd117;
	selp.f64 	%fd303, %fd117, %fd116, %p50;
	add.s32 	%r350, %r350, 2048;
$L__BB3_38:
	setp.eq.s32 	%p51, %r61, 0;
	@%p51 bra 	$L__BB3_44;
	setp.lt.u32 	%p52, %r61, 4;
	@%p52 bra 	$L__BB3_41;
	add.s32 	%r118, %r350, %r345;
	mul.wide.u32 	%rd56, %r118, 8;
	add.s64 	%rd57, %rd1, %rd56;
	ld.global.f64 	%fd119, [%rd57];
	setp.lt.f64 	%p53, %fd303, %fd119;
	selp.f64 	%fd120, %fd119, %fd303, %p53;
	add.s32 	%r119, %r118, 256;
	mul.wide.u32 	%rd58, %r119, 8;
	add.s64 	%rd59, %rd1, %rd58;
	ld.global.f64 	%fd121, [%rd59];
	setp.lt.f64 	%p54, %fd120, %fd121;
	selp.f64 	%fd122, %fd121, %fd120, %p54;
	add.s32 	%r120, %r118, 512;
	mul.wide.u32 	%rd60, %r120, 8;
	add.s64 	%rd61, %rd1, %rd60;
	ld.global.f64 	%fd123, [%rd61];
	setp.lt.f64 	%p55, %fd122, %fd123;
	selp.f64 	%fd124, %fd123, %fd122, %p55;
	add.s32 	%r121, %r118, 768;
	mul.wide.u32 	%rd62, %r121, 8;
	add.s64 	%rd63, %rd1, %rd62;
	ld.global.f64 	%fd125, [%rd63];
	setp.lt.f64 	%p56, %fd124, %fd125;
	selp.f64 	%fd303, %fd125, %fd124, %p56;
	add.s32 	%r350, %r350, 1024;
$L__BB3_41:
	and.b32  	%r122, %r49, 3;
	setp.eq.s32 	%p57, %r122, 0;
	@%p57 bra 	$L__BB3_44;
	add.s32 	%r353, %r350, %r343;
	cvt.u16.u32 	%rs1, %r342;
	shr.u16 	%rs2, %rs1, 8;
	add.s16 	%rs3, %rs2, 1;
	cvt.u32.u16 	%r123, %rs3;
	and.b32  	%r124, %r123, 3;
	neg.s32 	%r352, %r124;
$L__BB3_43:
	.pragma "nounroll";
	mul.wide.u32 	%rd64, %r353, 8;
	add.s64 	%rd65, %rd1, %rd64;
	ld.global.f64 	%fd126, [%rd65];
	setp.lt.f64 	%p58, %fd303, %fd126;
	selp.f64 	%fd303, %fd126, %fd303, %p58;
	add.s32 	%r353, %r353, 256;
	add.s32 	%r352, %r352, 1;
	setp.ne.s32 	%p59, %r352, 0;
	@%p59 bra 	$L__BB3_43;
$L__BB3_44:
	// begin inline asm
	mov.u32 %r125, %laneid;
	// end inline asm
	mov.b64 	%rd66, %fd303;
	mov.b64 	{%r127, %r132}, %rd66;
	mov.b32 	%r133, 1;
	mov.b32 	%r174, 31;
	mov.b32 	%r175, -1;
	// begin inline asm
	shfl.sync.down.b32 %r126, %r127, %r133, %r174, %r175;
	// end inline asm
	// begin inline asm
	shfl.sync.down.b32 %r131, %r132, %r133, %r174, %r175;
	// end inline asm
	mov.b64 	%rd67, {%r126, %r131};
	mov.b64 	%fd127, %rd67;
	setp.gt.s32 	%p60, %r125, 30;
	setp.lt.f64 	%p61, %fd303, %fd127;
	selp.f64 	%fd128, %fd127, %fd303, %p61;
	selp.f64 	%fd129, %fd303, %fd128, %p60;
	mov.b64 	%rd68, %fd129;
	mov.b64 	{%r137, %r142}, %rd68;
	mov.b32 	%r143, 2;
	// begin inline asm
	shfl.sync.down.b32 %r136, %r137, %r143, %r174, %r175;
	// end inline asm
	// begin inline asm
	shfl.sync.down.b32 %r141, %r142, %r143, %r174, %r175;
	// end inline asm
	mov.b64 	%rd69, {%r136, %r141};
	mov.b64 	%fd130, %rd69;
	setp.gt.s32 	%p62, %r125, 29;
	setp.lt.f64 	%p63, %fd129, %fd130;
	selp.f64 	%fd131, %fd130, %fd129, %p63;
	selp.f64 	%fd132, %fd129, %fd131, %p62;
	mov.b64 	%rd70, %fd132;
	mov.b64 	{%r147, %r152}, %rd70;
	mov.b32 	%r153, 4;
	// begin inline asm
	shfl.sync.down.b32 %r146, %r147, %r153, %r174, %r175;
	// end inline asm
	// begin inline asm
	shfl.sync.down.b32 %r151, %r152, %r153, %r174, %r175;
	// end inline asm
	mov.b64 	%rd71, {%r146, %r151};
	mov.b64 	%fd133, %rd71;
	setp.gt.s32 	%p64, %r125, 27;
	setp.lt.f64 	%p65, %fd132, %fd133;
	selp.f64 	%fd134, %fd133, %fd132, %p65;
	selp.f64 	%fd135, %fd132, %fd134, %p64;
	mov.b64 	%rd72, %fd135;
	mov.b64 	{%r157, %r162}, %rd72;
	mov.b32 	%r163, 8;
	// begin inline asm
	shfl.sync.down.b32 %r156, %r157, %r163, %r174, %r175;
	// end inline asm
	// begin inline asm
	shfl.sync.down.b32 %r161, %r162, %r163, %r174, %r175;
	// end inline asm
	mov.b64 	%rd73, {%r156, %r161};
	mov.b64 	%fd136, %rd73;
	setp.gt.s32 	%p66, %r125, 23;
	setp.lt.f64 	%p67, %fd135, %fd136;
	selp.f64 	%fd137, %fd136, %fd135, %p67;
	selp.f64 	%fd138, %fd135, %fd137, %p66;
	mov.b64 	%rd74, %fd138;
	mov.b64 	{%r167, %r172}, %rd74;
	mov.b32 	%r173, 16;
	// begin inline asm
	shfl.sync.down.b32 %r166, %r167, %r173, %r174, %r175;
	// end inline asm
	// begin inline asm
	shfl.sync.down.b32 %r171, %r172, %r173, %r174, %r175;
	// end inline asm
	mov.b64 	%rd75, {%r166, %r171};
	mov.b64 	%fd139, %rd75;
	setp.gt.s32 	%p68, %r125, 15;
	setp.lt.f64 	%p69, %fd138, %fd139;
	selp.f64 	%fd37, %fd139, %fd138, %p69;
	selp.f64 	%fd304, %fd138, %fd37, %p68;
	setp.ne.s32 	%p70, %r125, 0;
	@%p70 bra 	$L__BB3_46;
	shr.u32 	%r176, %r35, 2;
	and.b32  	%r177, %r176, 248;
	mov.u32 	%r178, _ZZN3cub18CUB_300001_SM_10006detail6reduce18DeviceReduceKernelINS2_10policy_hubIdjN4cuda3__47maximumIdEEE10Policy1000EN6thrust24THRUST_300001_SM_1000_NS10device_ptrIdEEjS8_dNS5_3std3__410__identityEEEvT0_PT3_T1_NS0_13GridEvenShareISL_EET2_T4_E12temp_storage;
	add.s32 	%r179, %r178, %r177;
	st.shared.f64 	[%r179+8], %fd37;
$L__BB3_46:
	bar.sync 	0;
	setp.ne.s32 	%p71, %r35, 0;
	@%p71 bra 	$L__BB3_48;
	ld.shared.f64 	%fd140, [_ZZN3cub18CUB_300001_SM_10006detail6reduce18DeviceReduceKernelINS2_10policy_hubIdjN4cuda3__47maximumIdEEE10Policy1000EN6thrust24THRUST_300001_SM_1000_NS10device_ptrIdEEjS8_dNS5_3std3__410__identityEEEvT0_PT3_T1_NS0_13GridEvenShareISL_EET2_T4_E12temp_storage+16];
	setp.lt.f64 	%p72, %fd304, %fd140;
	selp.f64 	%fd141, %fd140, %fd304, %p72;
	ld.shared.f64 	%fd142, [_ZZN3cub18CUB_300001_SM_10006detail6reduce18DeviceReduceKernelINS2_10policy_hubIdjN4cuda3__47maximumIdEEE10Policy1000EN6thrust24THRUST_300001_SM_1000_NS10device_ptrIdEEjS8_dNS5_3std3__410__identityEEEvT0_PT3_T1_NS0_13GridEvenShareISL_EET2_T4_E12temp_storage+24];
	setp.lt.f64 	%p73, %fd141, %fd142;
	selp.f64 	%fd143, %fd142, %fd141, %p73;
	ld.shared.f64 	%fd144, [_ZZN3cub18CUB_300001_SM_10006detail6reduce18DeviceReduceKernelINS2_10policy_hubIdjN4cuda3__47maximumIdEEE10Policy1000EN6thrust24THRUST_300001_SM_1000_NS10device_ptrIdEEjS8_dNS5_3std3__410__identityEEEvT0_PT3_T1_NS0_13GridEvenShareISL_EET2_T4_E12temp_storage+32];
	setp.lt.f64 	%p74, %fd143, %fd144;
	selp.f64 	%fd145, %fd144, %fd143, %p74;
	ld.shared.f64 	%fd146, [_ZZN3cub18CUB_300001_SM_10006detail6reduce18DeviceReduceKernelINS2_10policy_hubIdjN4cuda3__47maximumIdEEE10Policy1000EN6thrust24THRUST_300001_SM_1000_NS10device_ptrIdEEjS8_dNS5_3std3__410__identityEEEvT0_PT3_T1_NS0_13GridEvenShareISL_EET2_T4_E12temp_storage+40];
	setp.lt.f64 	%p75, %fd145, %fd146;
	selp.f64 	%fd147, %fd146, %fd145, %p75;
	ld.shared.f64 	%fd148, [_ZZN3cub18CUB_300001_SM_10006detail6reduce18DeviceReduceKernelINS2_10policy_hubIdjN4cuda3__47maximumIdEEE10Policy1000EN6thrust24THRUST_300001_SM_1000_NS10device_ptrIdEEjS8_dNS5_3std3__410__identityEEEvT0_PT3_T1_NS0_13GridEvenShareISL_EET2_T4_E12temp_storage+48];
	setp.lt.f64 	%p76, %fd147, %fd148;
	selp.f64 	%fd149, %fd148, %fd147, %p76;
	ld.shared.f64 	%fd150, [_ZZN3cub18CUB_300001_SM_10006detail6reduce18DeviceReduceKernelINS2_10policy_hubIdjN4cuda3__47maximumIdEEE10Policy1000EN6thrust24THRUST_300001_SM_1000_NS10device_ptrIdEEjS8_dNS5_3std3__410__identityEEEvT0_PT3_T1_NS0_13GridEvenShareISL_EET2_T4_E12temp_storage+56];
	setp.lt.f64 	%p77, %fd149, %fd150;
	selp.f64 	%fd151, %fd150, %fd149, %p77;
	ld.shared.f64 	%fd152, [_ZZN3cub18CUB_300001_SM_10006detail6reduce18DeviceReduceKernelINS2_10policy_hubIdjN4cuda3__47maximumIdEEE10Policy1000EN6thrust24THRUST_300001_SM_1000_NS10device_ptrIdEEjS8_dNS5_3std3__410__identityEEEvT0_PT3_T1_NS0_13GridEvenShareISL_EET2_T4_E12temp_storage+64];
	setp.lt.f64 	%p78, %fd151, %fd152;
	selp.f64 	%fd304, %fd152, %fd151, %p78;
$L__BB3_48:
	mov.u32 	%r331, %tid.x;
	setp.ne.s32 	%p165, %r331, 0;
	@%p165 bra 	$L__BB3_50;
	ld.param.u64 	%rd159, [_ZN3cub18CUB_300001_SM_10006detail6reduce18DeviceReduceKernelINS2_10policy_hubIdjN4cuda3__47maximumIdEEE10Policy1000EN6thrust24THRUST_300001_SM_1000_NS10device_ptrIdEEjS8_dNS5_3std3__410__identityEEEvT0_PT3_T1_NS0_13GridEvenShareISL_EET2_T4__param_1];
	cvta.to.global.u64 	%rd156, %rd159;
	mul.wide.u32 	%rd157, %r3, 8;
	add.s64 	%rd158, %rd156, %rd157;
	st.global.f64 	[%rd158], %fd304;
$L__BB3_50:
	ret;

}
	// .globl	_ZN3cub18CUB_300001_SM_10006detail6reduce28DeviceReduceSingleTileKernelINS2_10policy_hubIdjN4cuda3__47maximumIdEEE10Policy1000EPdSB_iS8_ddNS5_3std3__410__identityEEEvT0_T1_T2_T3_T4_T6_
.visible .entry _ZN3cub18CUB_300001_SM_10006detail6reduce28DeviceReduceSingleTileKernelINS2_10policy_hubIdjN4cuda3__47maximumIdEEE10Policy1000EPdSB_iS8_ddNS5_3std3__410__identityEEEvT0_T1_T2_T3_T4_T6_(
	.param .u64 .ptr .align 1 _ZN3cub18CUB_300001_SM_10006detail6reduce28DeviceReduceSingleTileKernelINS2_10policy_hubIdjN4cuda3__47maximumIdEEE10Policy1000EPdSB_iS8_ddNS5_3std3__410__identityEEEvT0_T1_T2_T3_T4_T6__param_0,
	.param .u64 .ptr .align 1 _ZN3cub18CUB_300001_SM_10006detail6reduce28DeviceReduceSingleTileKernelINS2_10policy_hubIdjN4cuda3__47maximumIdEEE10Policy1000EPdSB_iS8_ddNS5_3std3__410__identityEEEvT0_T1_T2_T3_T4_T6__param_1,
	.param .u32 _ZN3cub18CUB_300001_SM_10006detail6reduce28DeviceReduceSingleTileKernelINS2_10policy_hubIdjN4cuda3__47maximumIdEEE10Policy1000EPdSB_iS8_ddNS5_3std3__410__identityEEEvT0_T1_T2_T3_T4_T6__param_2,
	.param .align 1 .b8 _ZN3cub18CUB_300001_SM_10006detail6reduce28DeviceReduceSingleTileKernelINS2_10policy_hubIdjN4cuda3__47maximumIdEEE10Policy1000EPdSB_iS8_ddNS5_3std3__410__identityEEEvT0_T1_T2_T3_T4_T6__param_3[1],
	.param .f64 _ZN3cub18CUB_300001_SM_10006detail6reduce28DeviceReduceSingleTileKernelINS2_10policy_hubIdjN4cuda3__47maximumIdEEE10Policy1000EPdSB_iS8_ddNS5_3std3__410__identityEEEvT0_T1_T2_T3_T4_T6__param_4,
	.param .align 1 .b8 _ZN3cub18CUB_300001_SM_10006detail6reduce28DeviceReduceSingleTileKernelINS2_10policy_hubIdjN4cuda3__47maximumIdEEE10Policy1000EPdSB_iS8_ddNS5_3std3__410__identityEEEvT0_T1_T2_T3_T4_T6__param_5[1]
)
.maxntid 256
.minnctapersm 1
{
	.reg .pred 	%p<220>;
	.reg .b32 	%r<472>;
	.reg .b64 	%rd<206>;
	.reg .b64 	%fd<381>;
	// demoted variable
	.shared .align 8 .b8 _ZZN3cub18CUB_300001_SM_10006detail6reduce28DeviceReduceSingleTileKernelINS2_10policy_hubIdjN4cuda3__47maximumIdEEE10Policy1000EPdSB_iS8_ddNS5_3std3__410__identityEEEvT0_T1_T2_T3_T4_T6_E12temp_storage[80];
	ld.param.u64 	%rd15, [_ZN3cub18CUB_300001_SM_10006detail6reduce28DeviceReduceSingleTileKernelINS2_10policy_hubIdjN4cuda3__47maximumIdEEE10Policy1000EPdSB_iS8_ddNS5_3std3__410__identityEEEvT0_T1_T2_T3_T4_T6__param_0];
	ld.param.u64 	%rd16, [_ZN3cub18CUB_300001_SM_10006detail6reduce28DeviceReduceSingleTileKernelINS2_10policy_hubIdjN4cuda3__47maximumIdEEE10Policy1000EPdSB_iS8_ddNS5_3std3__410__identityEEEvT0_T1_T2_T3_T4_T6__param_1];
	ld.param.u32 	%r68, [_ZN3cub18CUB_300001_SM_10006detail6reduce28DeviceReduceSingleTileKernelINS2_10policy_hubIdjN4cuda3__47maximumIdEEE10Policy1000EPdSB_iS8_ddNS5_3std3__410__identityEEEvT0_T1_T2_T3_T4_T6__param_2];
	ld.param.f64 	%fd58, [_ZN3cub18CUB_300001_SM_10006detail6reduce28DeviceReduceSingleTileKernelINS2_10policy_hubIdjN4cuda3__47maximumIdEEE10Policy1000EPdSB_iS8_ddNS5_3std3__410__identityEEEvT0_T1_T2_T3_T4_T6__param_4];
	cvta.to.global.u64 	%rd1, %rd16;
	setp.ne.s32 	%p1, %r68, 0;
	@%p1 bra 	$L__BB4_3;
	mov.u32 	%r445, %tid.x;
	setp.ne.s32 	%p219, %r445, 0;
	@%p219 bra 	$L__BB4_74;
	st.global.f64 	[%rd1], %fd58;
	bra.uni 	$L__BB4_74;
$L__BB4_3:
	and.b64  	%rd17, %rd15, 31;
	setp.ne.s64 	%p2, %rd17, 0;
	@%p2 bra 	$L__BB4_38;
	setp.gt.s32 	%p110, %r68, 2047;
	@%p110 bra 	$L__BB4_22;
	mov.u32 	%r1, %tid.x;
	setp.ge.s32 	%p159, %r1, %r68;
	mov.f64 	%fd359, 0d0000000000000000;
	mov.u32 	%r449, %r1;
	@%p159 bra 	$L__BB4_7;
	mul.wide.u32 	%rd169, %r1, 8;
	add.s64 	%rd168, %rd15, %rd169;
	// begin inline asm
	ld.global.nc.u64 %rd167, [%rd168];
	// end inline asm
	mov.b64 	%fd359, %rd167;
	add.s32 	%r449, %r1, 256;
$L__BB4_7:
	setp.ge.s32 	%p160, %r449, %r68;
	@%p160 bra 	$L__BB4_13;
	not.b32 	%r321, %r449;
	add.s32 	%r4, %r68, %r321;
	and.b32  	%r322, %r4, 768;
	setp.eq.s32 	%p161, %r322, 768;
	@%p161 bra 	$L__BB4_11;
	mul.wide.u32 	%rd170, %r449, 8;
	add.s64 	%rd202, %rd15, %rd170;
	shr.u32 	%r323, %r4, 8;
	add.s32 	%r324, %r323, 1;
	and.b32  	%r325, %r324, 3;
	neg.s32 	%r447, %r325;
$L__BB4_10:
	.pragma "nounroll";
	// begin inline asm
	ld.global.nc.u64 %rd171, [%rd202];
	// end inline asm
	mov.b64 	%fd272, %rd171;
	setp.lt.f64 	%p162, %fd359, %fd272;
	selp.f64 	%fd359, %fd272, %fd359, %p162;
	add.s32 	%r449, %r449, 256;
	add.s64 	%rd202, %rd202, 2048;
	add.s32 	%r447, %r447, 1;
	setp.ne.s32 	%p163, %r447, 0;
	@%p163 bra 	$L__BB4_10;
$L__BB4_11:
	setp.lt.u32 	%p164, %r4, 768;
	@%p164 bra 	$L__BB4_13;
$L__BB4_12:
	mul.wide.s32 	%rd181, %r449, 8;
	add.s64 	%rd174, %rd15, %rd181;
	// begin inline asm
	ld.global.nc.u64 %rd173, [%rd174];
	// end inline asm
	mov.b64 	%fd273, %rd173;
	setp.lt.f64 	%p165, %fd359, %fd273;
	selp.f64 	%fd274, %fd273, %fd359, %p165;
	add.s64 	%rd176, %rd174, 2048;
	// begin inline asm
	ld.global.nc.u64 %rd175, [%rd176];
	// end inline asm
	mov.b64 	%fd275, %rd175;
	setp.lt.f64 	%p166, %fd274, %fd275;
	selp.f64 	%fd276, %fd275, %fd274, %p166;
	add.s64 	%rd178, %rd174, 4096;
	// begin inline asm
	ld.global.nc.u64 %rd177, [%rd178];
	// end inline asm
	mov.b64 	%fd277, %rd177;
	setp.lt.f64 	%p167, %fd276, %fd277;
	selp.f64 	%fd278, %fd277, %fd276, %p167;
	add.s64 	%rd180, %rd174, 6144;
	// begin inline asm
	ld.global.nc.u64 %rd179, [%rd180];
	// end inline asm
	mov.b64 	%fd279, %rd179;
	setp.lt.f64 	%p168, %fd278, %fd279;
	selp.f64 	%fd359, %fd279, %fd278, %p168;
	add.s32 	%r449, %r449, 1024;
	setp.lt.s32 	%p169, %r449, %r68;
	@%p169 bra 	$L__BB4_12;
$L__BB4_13:
	setp.lt.s32 	%p170, %r68, 256;
	@%p170 bra 	$L__BB4_18;
	// begin inline asm
	mov.u32 %r389, %laneid;
	// end inline asm
	mov.b64 	%rd192, %fd359;
	mov.b64 	{%r391, %r396}, %rd192;
	mov.b32 	%r397, 1;
	mov.b32 	%r438, 31;
	mov.b32 	%r439, -1;
	// begin inline asm
	shfl.sync.down.b32 %r390, %r391, %r397, %r438, %r439;
	// end inline asm
	// begin inline asm
	shfl.sync.down.b32 %r395, %r396, %r397, %r438, %r439;
	// end inline asm
	mov.b64 	%rd193, {%r390, %r395};
	mov.b64 	%fd327, %rd193;
	setp.gt.s32 	%p198, %r389, 30;
	setp.lt.f64 	%p199, %fd359, %fd327;
	selp.f64 	%fd328, %fd327, %fd359, %p199;
	selp.f64 	%fd329, %fd359, %fd328, %p198;
	mov.b64 	%rd194, %fd329;
	mov.b64 	{%r401, %r406}, %rd194;
	mov.b32 	%r407, 2;
	// begin inline asm
	shfl.sync.down.b32 %r400, %r401, %r407, %r438, %r439;
	// end inline asm
	// begin inline asm
	shfl.sync.down.b32 %r405, %r406, %r407, %r438, %r439;
	// end inline asm
	mov.b64 	%rd195, {%r400, %r405};
	mov.b64 	%fd330, %rd195;
	setp.gt.s32 	%p200, %r389, 29;
	setp.lt.f64 	%p201, %fd329, %fd330;
	selp.f64 	%fd331, %fd330, %fd329, %p201;
	selp.f64 	%fd332, %fd329, %fd331, %p200;
	mov.b64 	%rd196, %fd332;
	mov.b64 	{%r411, %r416}, %rd196;
	mov.b32 	%r417, 4;
	// begin inline asm
	shfl.sync.down.b32 %r410, %r411, %r417, %r438, %r439;
	// end inline asm
	// begin inline asm
	shfl.sync.down.b32 %r415, %r416, %r417, %r438, %r439;
	// end inline asm
	mov.b64 	%rd197, {%r410, %r415};
	mov.b64 	%fd333, %rd197;
	setp.gt.s32 	%p202, %r389, 27;
	setp.lt.f64 	%p203, %fd332, %fd333;
	selp.f64 	%fd334, %fd333, %fd332, %p203;
	selp.f64 	%fd335, %fd332, %fd334, %p202;
	mov.b64 	%rd198, %fd335;
	mov.b64 	{%r421, %r426}, %rd198;
	mov.b32 	%r427, 8;
	// begin inline asm
	shfl.sync.down.b32 %r420, %r421, %r427, %r438, %r439;
	// end inline asm
	// begin inline asm
	shfl.sync.down.b32 %r425, %r426, %r427, %r438, %r439;
	// end inline asm
	mov.b64 	%rd199, {%r420, %r425};
	mov.b64 	%fd336, %rd199;
	setp.gt.s32 	%p204, %r389, 23;
	setp.lt.f64 	%p205, %fd335, %fd336;
	selp.f64 	%fd337, %fd336, %fd335, %p205;
	selp.f64 	%fd338, %fd335, %fd337, %p204;
	mov.b64 	%rd200, %fd338;
	mov.b64 	{%r431, %r436}, %rd200;
	mov.b32 	%r437, 16;
	// begin inline asm
	shfl.sync.down.b32 %r430, %r431, %r437, %r438, %r439;
	// end inline asm
	// begin inline asm
	shfl.sync.down.b32 %r435, %r436, %r437, %r438, %r439;
	// end inline asm
	mov.b64 	%rd201, {%r430, %r435};
	mov.b64 	%fd339, %rd201;
	setp.gt.s32 	%p206, %r389, 15;
	setp.lt.f64 	%p207, %fd338, %fd339;
	selp.f64 	%fd10, %fd339, %fd338, %p207;
	selp.f64 	%fd380, %fd338, %fd10, %p206;
	setp.ne.s32 	%p208, %r389, 0;
	@%p208 bra 	$L__BB4_16;
	shr.u32 	%r440, %r1, 2;
	and.b32  	%r441, %r440, 248;
	mov.u32 	%r442, _ZZN3cub18CUB_300001_SM_10006detail6reduce28DeviceReduceSingleTileKernelINS2_10policy_hubIdjN4cuda3__47maximumIdEEE10Policy1000EPdSB_iS8_ddNS5_3std3__410__identityEEEvT0_T1_T2_T3_T4_T6_E12temp_storage;
	add.s32 	%r443, %r442, %r441;
	st.shared.f64 	[%r443+8], %fd10;
$L__BB4_16:
	bar.sync 	0;
	setp.ne.s32 	%p209, %r1, 0;
	@%p209 bra 	$L__BB4_72;
	ld.shared.f64 	%fd340, [_ZZN3cub18CUB_300001_SM_10006detail6reduce28DeviceReduceSingleTileKernelINS2_10policy_hubIdjN4cuda3__47maximumIdEEE10Policy1000EPdSB_iS8_ddNS5_3std3__410__identityEEEvT0_T1_T2_T3_T4_T6_E12temp_storage+16];
	setp.lt.f64 	%p210, %fd380, %fd340;
	selp.f64 	%fd341, %fd340, %fd380, %p210;
	ld.shared.f64 	%fd342, [_ZZN3cub18CUB_300001_SM_10006detail6reduce28DeviceReduceSingleTileKernelINS2_10policy_hubIdjN4cuda3__47maximumIdEEE10Policy1000EPdSB_iS8_ddNS5_3std3__410__identityEEEvT0_T1_T2_T3_T4_T6_E12temp_storage+24];
	setp.lt.f64 	%p211, %fd341, %fd342;
	selp.f64 	%fd343, %fd342, %fd341, %p211;
	ld.shared.f64 	%fd344, [_ZZN3cub18CUB_300001_SM_10006detail6reduce28DeviceReduceSingleTileKernelINS2_10policy_hubIdjN4cuda3__47maximumIdEEE10Policy1000EPdSB_iS8_ddNS5_3std3__410__identityEEEvT0_T1_T2_T3_T4_T6_E12temp_storage+32];
	setp.lt.f64 	%p212, %fd343, %fd344;
	selp.f64 	%fd345, %fd344, %fd343, %p212;
	ld.shared.f64 	%fd346, [_ZZN3cub18CUB_300001_SM_10006detail6reduce28DeviceReduceSingleTileKernelINS2_10policy_hubIdjN4cuda3__47maximumIdEEE10Policy1000EPdSB_iS8_ddNS5_3std3__410__identityEEEvT0_T1_T2_T3_T4_T6_E12temp_storage+40];
	setp.lt.f64 	%p213, %fd345, %fd346;
	selp.f64 	%fd347, %fd346, %fd345, %p213;
	ld.shared.f64 	%fd348, [_ZZN3cub18CUB_300001_SM_10006detail6reduce28DeviceReduceSingleTileKernelINS2_10policy_hubIdjN4cuda3__47maximumIdEEE10Policy1000EPdSB_iS8_ddNS5_3std3__410__identityEEEvT0_T1_T2_T3_T4_T6_E12temp_storage+48];
	setp.lt.f64 	%p214, %fd347, %fd348;
	selp.f64 	%fd349, %fd348, %fd347, %p214;
	ld.shared.f64 	%fd350, [_ZZN3cub18CUB_300001_SM_10006detail6reduce28DeviceReduceSingleTileKernelINS2_10policy_hubIdjN4cuda3__47maximumIdEEE10Policy1000EPdSB_iS8_ddNS5_3std3__410__identityEEEvT0_T1_T2_T3_T4_T6_E12temp_storage+56];
	setp.lt.f64 	%p215, %fd349, %fd350;
	selp.f64 	%fd351, %fd350, %fd349, %p215;
	ld.shared.f64 	%fd352, [_ZZN3cub18CUB_300001_SM_10006detail6reduce28DeviceReduceSingleTileKernelINS2_10policy_hubIdjN4cuda3__47maximumIdEEE10Policy1000EPdSB_iS8_ddNS5_3std3__410__identityEEEvT0_T1_T2_T3_T4_T6_E12temp_storage+64];
	setp.lt.f64 	%p216, %fd351, %fd352;
	selp.f64 	%fd380, %fd352, %fd351, %p216;
	bra.uni 	$L__BB4_72;
$L__BB4_18:
	// begin inline asm
	mov.u32 %r326, %laneid;
	// end inline asm
	and.b32  	%r377, %r1, 992;
	add.s32 	%r378, %r377, 32;
	setp.gt.s32 	%p171, %r378, %r68;
	not.b32 	%r379, %r377;
	add.s32 	%r380, %r68, %r379;
	selp.b32 	%r375, %r380, 31, %p171;
	mov.b64 	%rd182, %fd359;
	mov.b64 	{%r328, %r333}, %rd182;
	mov.b32 	%r334, 1;
	mov.b32 	%r376, -1;
	// begin inline asm
	shfl.sync.down.b32 %r327, %r328, %r334, %r375, %r376;
	// end inline asm
	// begin inline asm
	shfl.sync.down.b32 %r332, %r333, %r334, %r375, %r376;
	// end inline asm
	mov.b64 	%rd183, {%r327, %r332};
	mov.b64 	%fd280, %rd183;
	setp.lt.s32 	%p172, %r326, %r375;
	setp.lt.f64 	%p173, %fd359, %fd280;
	selp.f64 	%fd281, %fd280, %fd359, %p173;
	selp.f64 	%fd282, %fd281, %fd359, %p172;
	mov.b64 	%rd184, %fd282;
	mov.b64 	{%r338, %r343}, %rd184;
	mov.b32 	%r344, 2;
	// begin inline asm
	shfl.sync.down.b32 %r337, %r338, %r344, %r375, %r376;
	// end inline asm
	// begin inline asm
	shfl.sync.down.b32 %r342, %r343, %r344, %r375, %r376;
	// end inline asm
	mov.b64 	%rd185, {%r337, %r342};
	mov.b64 	%fd283, %rd185;
	add.s32 	%r381, %r326, 2;
	setp.gt.s32 	%p174, %r381, %r375;
	setp.lt.f64 	%p175, %fd282, %fd283;
	selp.f64 	%fd284, %fd283, %fd282, %p175;
	selp.f64 	%fd285, %fd282, %fd284, %p174;
	mov.b64 	%rd186, %fd285;
	mov.b64 	{%r348, %r353}, %rd186;
	mov.b32 	%r354, 4;
	// begin inline asm
	shfl.sync.down.b32 %r347, %r348, %r354, %r375, %r376;
	// end inline asm
	// begin inline asm
	shfl.sync.down.b32 %r352, %r353, %r354, %r375, %r376;
	// end inline asm
	mov.b64 	%rd187, {%r347, %r352};
	mov.b64 	%fd286, %rd187;
	add.s32 	%r382, %r326, 4;
	setp.gt.s32 	%p176, %r382, %r375;
	setp.lt.f64 	%p177, %fd285, %fd286;
	selp.f64 	%fd287, %fd286, %fd285, %p177;
	selp.f64 	%fd288, %fd285, %fd287, %p176;
	mov.b64 	%rd188, %fd288;
	mov.b64 	{%r358, %r363}, %rd188;
	mov.b32 	%r364, 8;
	// begin inline asm
	shfl.sync.down.b32 %r357, %r358, %r364, %r375, %r376;
	// end inline asm
	// begin inline asm
	shfl.sync.down.b32 %r362, %r363, %r364, %r375, %r376;
	// end inline asm
	mov.b64 	%rd189, {%r357, %r362};
	mov.b64 	%fd289, %rd189;
	add.s32 	%r383, %r326, 8;
	setp.gt.s32 	%p178, %r383, %r375;
	setp.lt.f64 	%p179, %fd288, %fd289;
	selp.f64 	%fd290, %fd289, %fd288, %p179;
	selp.f64 	%fd291, %fd288, %fd290, %p178;
	mov.b64 	%rd190, %fd291;
	mov.b64 	{%r368, %r373}, %rd190;
	mov.b32 	%r374, 16;
	// begin inline asm
	shfl.sync.down.b32 %r367, %r368, %r374, %r375, %r376;
	// end inline asm
	// begin inline asm
	shfl.sync.down.b32 %r372, %r373, %r374, %r375, %r376;
	// end inline asm
	mov.b64 	%rd191, {%r367, %r372};
	mov.b64 	%fd292, %rd191;
	add.s32 	%r384, %r326, 16;
	setp.gt.s32 	%p180, %r384, %r375;
	setp.lt.f64 	%p181, %fd291, %fd292;
	selp.f64 	%fd293, %fd292, %fd291, %p181;
	selp.f64 	%fd380, %fd291, %fd293, %p180;
	setp.ne.s32 	%p182, %r326, 0;
	@%p182 bra 	$L__BB4_20;
	shr.u32 	%r385, %r1, 2;
	and.b32  	%r386, %r385, 248;
	mov.u32 	%r387, _ZZN3cub18CUB_300001_SM_10006detail6reduce28DeviceReduceSingleTileKernelINS2_10policy_hubIdjN4cuda3__47maximumIdEEE10Policy1000EPdSB_iS8_ddNS5_3std3__410__identityEEEvT0_T1_T2_T3_T4_T6_E12temp_storage;
	add.s32 	%r388, %r387, %r386;
	st.shared.f64 	[%r388+8], %fd380;
$L__BB4_20:
	bar.sync 	0;
	setp.ne.s32 	%p183, %r1, 0;
	@%p183 bra 	$L__BB4_72;
	setp.gt.s32 	%p184, %r68, 32;
	ld.shared.f64 	%fd294, [_ZZN3cub18CUB_300001_SM_10006detail6reduce28DeviceReduceSingleTileKernelINS2_10policy_hubIdjN4cuda3__47maximumIdEEE10Policy1000EPdSB_iS8_ddNS5_3std3__410__identityEEEvT0_T1_T2_T3_T4_T6_E12temp_storage+16];
	setp.lt.f64 	%p185, %fd380, %fd294;
	selp.f64 	%fd296, %fd294, %fd380, %p185;
	selp.f64 	%fd297, %fd296, %fd380, %p184;
	setp.gt.s32 	%p186, %r68, 64;
	ld.shared.f64 	%fd299, [_ZZN3cub18CUB_300001_SM_10006detail6reduce28DeviceReduceSingleTileKernelINS2_10policy_hubIdjN4cuda3__47maximumIdEEE10Policy1000EPdSB_iS8_ddNS5_3std3__410__identityEEEvT0_T1_T2_T3_T4_T6_E12temp_storage+24];
	setp.lt.f64 	%p187, %fd297, %fd299;
	selp.f64 	%fd301, %fd299, %fd297, %p187;
	selp.f64 	%fd302, %fd301, %fd297, %p186;
	setp.gt.s32 	%p188, %r68, 96;
	ld.shared.f64 	%fd304, [_ZZN3cub18CUB_300001_SM_10006detail6reduce28DeviceReduceSingleTileKernelINS2_10policy_hubIdjN4cuda3__47maximumIdEEE10Policy1000EPdSB_iS8_ddNS5_3std3__410__identityEEEvT0_T1_T2_T3_T4_T6_E12temp_storage+32];
	setp.lt.f64 	%p189, %fd302, %fd304;
	selp.f64 	%fd306, %fd304, %fd302, %p189;
	selp.f64 	%fd307, %fd306, %fd302, %p188;
	setp.gt.s32 	%p190, %r68, 128;
	ld.shared.f64 	%fd309, [_ZZN3cub18CUB_300001_SM_10006detail6reduce28DeviceReduceSingleTileKernelINS2_10policy_hubIdjN4cuda3__47maximumIdEEE10Policy1000EPdSB_iS8_ddNS5_3std3__410__identityEEEvT0_T1_T2_T3_T4_T6_E12temp_storage+40];
	setp.lt.f64 	%p191, %fd307, %fd309;
	selp.f64 	%fd311, %fd309, %fd307, %p191;
	selp.f64 	%fd312, %fd311, %fd307, %p190;
	setp.gt.s32 	%p192, %r68, 160;
	ld.shared.f64 	%fd314, [_ZZN3cub18CUB_300001_SM_10006detail6reduce28DeviceReduceSingleTileKernelINS2_10policy_hubIdjN4cuda3__47maximumIdEEE10Policy1000EPdSB_iS8_ddNS5_3std3__410__identityEEEvT0_T1_T2_T3_T4_T6_E12temp_storage+48];
	setp.lt.f64 	%p193, %fd312, %fd314;
	selp.f64 	%fd316, %fd314, %fd312, %p193;
	selp.f64 	%fd317, %fd316, %fd312, %p192;
	setp.gt.s32 	%p194, %r68, 192;
	ld.shared.f64 	%fd319, [_ZZN3cub18CUB_300001_SM_10006detail6reduce28DeviceReduceSingleTileKernelINS2_10policy_hubIdjN4cuda3__47maximumIdEEE10Policy1000EPdSB_iS8_ddNS5_3std3__410__identityEEEvT0_T1_T2_T3_T4_T6_E12temp_storage+56];
	setp.lt.f64 	%p195, %fd317, %fd319;
	selp.f64 	%fd321, %fd319, %fd317, %p195;
	selp.f64 	%fd322, %fd321, %fd317, %p194;
	setp.gt.s32 	%p196, %r68, 224;
	ld.shared.f64 	%fd324, [_ZZN3cub18CUB_300001_SM_10006detail6reduce28DeviceReduceSingleTileKernelINS2_10policy_hubIdjN4cuda3__47maximumIdEEE10Policy1000EPdSB_iS8_ddNS5_3std3__410__identityEEEvT0_T1_T2_T3_T4_T6_E12temp_storage+64];
	setp.lt.f64 	%p197, %fd322, %fd324;
	selp.f64 	%fd326, %fd324, %fd322, %p197;
	selp.f64 	%fd380, %fd326, %fd322, %p196;
	bra.uni 	$L__BB4_72;
$L__BB4_22:
	mov.u32 	%r13, %tid.x;
	shl.b32 	%r14, %r13, 2;
	mul.wide.u32 	%rd126, %r14, 8;
	add.s64 	%rd116, %rd15, %rd126;
	// begin inline asm
	ld.global.nc.v2.u64 {%rd114, %rd115}, [%rd116];
	// end inline asm
	add.s64 	%rd119, %rd116, 16;
	// begin inline asm
	ld.global.nc.v2.u64 {%rd117, %rd118}, [%rd119];
	// end inline asm
	mov.b64 	%fd206, %rd114;
	mov.b64 	%fd207, %rd115;
	mov.b64 	%fd208, %rd117;
	mov.b64 	%fd209, %rd118;
	add.s64 	%rd122, %rd116, 8192;
	// begin inline asm
	ld.global.nc.v2.u64 {%rd120, %rd121}, [%rd122];
	// end inline asm
	add.s64 	%rd125, %rd116, 8208;
	// begin inline asm
	ld.global.nc.v2.u64 {%rd123, %rd124}, [%rd125];
	// end inline asm
	mov.b64 	%fd210, %rd120;
	mov.b64 	%fd211, %rd121;
	mov.b64 	%fd212, %rd123;
	mov.b64 	%fd213, %rd124;
	setp.lt.f64 	%p111, %fd206, %fd207;
	selp.f64 	%fd214, %fd207, %fd206, %p111;
	setp.lt.f64 	%p112, %fd214, %fd208;
	selp.f64 	%fd215, %fd208, %fd214, %p112;
	setp.lt.f64 	%p113, %fd215, %fd209;
	selp.f64 	%fd216, %fd209, %fd215, %p113;
	setp.lt.f64 	%p114, %fd216, %fd210;
	selp.f64 	%fd217, %fd210, %fd216, %p114;
	setp.lt.f64 	%p115, %fd217, %fd211;
	selp.f64 	%fd218, %fd211, %fd217, %p115;
	setp.lt.f64 	%p116, %fd218, %fd212;
	selp.f64 	%fd219, %fd212, %fd218, %p116;
	setp.lt.f64 	%p117, %fd219, %fd213;
	selp.f64 	%fd366, %fd213, %fd219, %p117;
	setp.lt.u32 	%p118, %r68, 4096;
	mov.b32 	%r452, 2048;
	@%p118 bra 	$L__BB4_26;
	add.s32 	%r15, %r68, -2048;
	mov.b32 	%r452, 2048;
$L__BB4_24:
	add.s32 	%r258, %r452, %r14;
	mul.wide.u32 	%rd139, %r258, 8;
	add.s64 	%rd129, %rd15, %rd139;
	// begin inline asm
	ld.global.nc.v2.u64 {%rd127, %rd128}, [%rd129];
	// end inline asm
	add.s64 	%rd132, %rd129, 16;
	// begin inline asm
	ld.global.nc.v2.u64 {%rd130, %rd131}, [%rd132];
	// end inline asm
	mov.b64 	%fd220, %rd127;
	mov.b64 	%fd221, %rd128;
	mov.b64 	%fd222, %rd130;
	mov.b64 	%fd223, %rd131;
	add.s64 	%rd135, %rd129, 8192;
	// begin inline asm
	ld.global.nc.v2.u64 {%rd133, %rd134}, [%rd135];
	// end inline asm
	add.s64 	%rd138, %rd129, 8208;
	// begin inline asm
	ld.global.nc.v2.u64 {%rd136, %rd137}, [%rd138];
	// end inline asm
	mov.b64 	%fd224, %rd133;
	mov.b64 	%fd225, %rd134;
	mov.b64 	%fd226, %rd136;
	mov.b64 	%fd227, %rd137;
	setp.lt.f64 	%p119, %fd366, %fd220;
	selp.f64 	%fd228, %fd220, %fd366, %p119;
	setp.lt.f64 	%p120, %fd228, %fd221;
	selp.f64 	%fd229, %fd221, %fd228, %p120;
	setp.lt.f64 	%p121, %fd229, %fd222;
	selp.f64 	%fd230, %fd222, %fd229, %p121;
	setp.lt.f64 	%p122, %fd230, %fd223;
	selp.f64 	%fd231, %fd223, %fd230, %p122;
	setp.lt.f64 	%p123, %fd231, %fd224;
	selp.f64 	%fd232, %fd224, %fd231, %p123;
	setp.lt.f64 	%p124, %fd232, %fd225;
	selp.f64 	%fd233, %fd225, %fd232, %p124;
	setp.lt.f64 	%p125, %fd233, %fd226;
	selp.f64 	%fd234, %fd226, %fd233, %p125;
	setp.lt.f64 	%p126, %fd234, %fd227;
	selp.f64 	%fd366, %fd227, %fd234, %p126;
	sub.s32 	%r259, %r68, %r452;
	setp.lt.s32 	%p127, %r259, 2048;
	@%p127 bra 	$L__BB4_34;
	add.s32 	%r452, %r452, 2048;
	setp.le.s32 	%p128, %r452, %r15;
	@%p128 bra 	$L__BB4_24;
$L__BB4_26:
	setp.le.s32 	%p129, %r68, %r452;
	@%p129 bra 	$L__BB4_34;
	sub.s32 	%r19, %r68, %r452;
	setp.ge.s32 	%p130, %r13, %r19;
	@%p130 bra 	$L__BB4_34;
	not.b32 	%r260, %r13;
	add.s32 	%r261, %r68, %r260;
	sub.s32 	%r20, %r261, %r452;
	and.b32  	%r262, %r20, 768;
	setp.eq.s32 	%p131, %r262, 768;
	mov.u32 	%r456, %r13;
	@%p131 bra 	$L__BB4_31;
	add.s32 	%r454, %r13, %r452;
	shr.u32 	%r263, %r20, 8;
	add.s32 	%r264, %r263, 1;
	and.b32  	%r265, %r264, 3;
	neg.s32 	%r453, %r265;
	mov.u32 	%r456, %r13;
$L__BB4_30:
	.pragma "nounroll";
	mul.wide.u32 	%rd142, %r454, 8;
	add.s64 	%rd141, %rd15, %rd142;
	// begin inline asm
	ld.global.nc.u64 %rd140, [%rd141];
	// end inline asm
	mov.b64 	%fd236, %rd140;
	setp.lt.f64 	%p132, %fd366, %fd236;
	selp.f64 	%fd366, %fd236, %fd366, %p132;
	add.s32 	%r456, %r456, 256;
	add.s32 	%r454, %r454, 256;
	add.s32 	%r453, %r453, 1;
	setp.ne.s32 	%p133, %r453, 0;
	@%p133 bra 	$L__BB4_30;
$L__BB4_31:
	setp.lt.u32 	%p134, %r20, 768;
	@%p134 bra 	$L__BB4_34;
	cvt.u64.u32 	%rd143, %r456;
	cvt.u64.u32 	%rd144, %r452;
	add.s64 	%rd145, %rd143, %rd144;
	shl.b64 	%rd146, %rd145, 3;
	add.s64 	%rd147, %rd146, %rd15;
	add.s64 	%rd203, %rd147, 4096;
	add.s32 	%r457, %r456, %r452;
$L__BB4_33:
	mul.wide.u32 	%rd156, %r457, 8;
	add.s64 	%rd149, %rd15, %rd156;
	// begin inline asm
	ld.global.nc.u64 %rd148, [%rd149];
	// end inline asm
	mov.b64 	%fd237, %rd148;
	setp.lt.f64 	%p135, %fd366, %fd237;
	selp.f64 	%fd238, %fd237, %fd366, %p135;
	add.s64 	%rd151, %rd203, -2048;
	// begin inline asm
	ld.global.nc.u64 %rd150, [%rd151];
	// end inline asm
	mov.b64 	%fd239, %rd150;
	setp.lt.f64 	%p136, %fd238, %fd239;
	selp.f64 	%fd240, %fd239, %fd238, %p136;
	// begin inline asm
	ld.global.nc.u64 %rd152, [%rd203];
	// end inline asm
	mov.b64 	%fd241, %rd152;
	setp.lt.f64 	%p137, %fd240, %fd241;
	selp.f64 	%fd242, %fd241, %fd240, %p137;
	add.s64 	%rd155, %rd203, 2048;
	// begin inline asm
	ld.global.nc.u64 %rd154, [%rd155];
	// end inline asm
	mov.b64 	%fd243, %rd154;
	setp.lt.f64 	%p138, %fd242, %fd243;
	selp.f64 	%fd366, %fd243, %fd242, %p138;
	add.s32 	%r456, %r456, 1024;
	add.s64 	%rd203, %rd203, 8192;
	add.s32 	%r457, %r457, 1024;
	setp.lt.s32 	%p139, %r456, %r19;
	@%p139 bra 	$L__BB4_33;
$L__BB4_34:
	// begin inline asm
	mov.u32 %r266, %laneid;
	// end inline asm
	mov.b64 	%rd157, %fd366;
	mov.b64 	{%r268, %r273}, %rd157;
	mov.b32 	%r274, 1;
	mov.b32 	%r315, 31;
	mov.b32 	%r316, -1;
	// begin inline asm
	shfl.sync.down.b32 %r267, %r268, %r274, %r315, %r316;
	// end inline asm
	// begin inline asm
	shfl.sync.down.b32 %r272, %r273, %r274, %r315, %r316;
	// end inline asm
	mov.b64 	%rd158, {%r267, %r272};
	mov.b64 	%fd244, %rd158;
	setp.gt.s32 	%p140, %r266, 30;
	setp.lt.f64 	%p141, %fd366, %fd244;
	selp.f64 	%fd245, %fd244, %fd366, %p141;
	selp.f64 	%fd246, %fd366, %fd245, %p140;
	mov.b64 	%rd159, %fd246;
	mov.b64 	{%r278, %r283}, %rd159;
	mov.b32 	%r284, 2;
	// begin inline asm
	shfl.sync.down.b32 %r277, %r278, %r284, %r315, %r316;
	// end inline asm
	// begin inline asm
	shfl.sync.down.b32 %r282, %r283, %r284, %r315, %r316;
	// end inline asm
	mov.b64 	%rd160, {%r277, %r282};
	mov.b64 	%fd247, %rd160;
	setp.gt.s32 	%p142, %r266, 29;
	setp.lt.f64 	%p143, %fd246, %fd247;
	selp.f64 	%fd248, %fd247, %fd246, %p143;
	selp.f64 	%fd249, %fd246, %fd248, %p142;
	mov.b64 	%rd161, %fd249;
	mov.b64 	{%r288, %r293}, %rd161;
	mov.b32 	%r294, 4;
	// begin inline asm
	shfl.sync.down.b32 %r287, %r288, %r294, %r315, %r316;
	// end inline asm
	// begin inline asm
	shfl.sync.down.b32 %r292, %r293, %r294, %r315, %r316;
	// end inline asm
	mov.b64 	%rd162, {%r287, %r292};
	mov.b64 	%fd250, %rd162;
	setp.gt.s32 	%p144, %r266, 27;
	setp.lt.f64 	%p145, %fd249, %fd250;
	selp.f64 	%fd251, %fd250, %fd249, %p145;
	selp.f64 	%fd252, %fd249, %fd251, %p144;
	mov.b64 	%rd163, %fd252;
	mov.b64 	{%r298, %r303}, %rd163;
	mov.b32 	%r304, 8;
	// begin inline asm
	shfl.sync.down.b32 %r297, %r298, %r304, %r315, %r316;
	// end inline asm
	// begin inline asm
	shfl.sync.down.b32 %r302, %r303, %r304, %r315, %r316;
	// end inline asm
	mov.b64 	%rd164, {%r297, %r302};
	mov.b64 	%fd253, %rd164;
	setp.gt.s32 	%p146, %r266, 23;
	setp.lt.f64 	%p147, %fd252, %fd253;
	selp.f64 	%fd254, %fd253, %fd252, %p147;
	selp.f64 	%fd255, %fd252, %fd254, %p146;
	mov.b64 	%rd165, %fd255;
	mov.b64 	{%r308, %r313}, %rd165;
	mov.b32 	%r314, 16;
	// begin inline asm
	shfl.sync.down.b32 %r307, %r308, %r314, %r315, %r316;
	// end inline asm
	// begin inline asm
	shfl.sync.down.b32 %r312, %r313, %r314, %r315, %r316;
	// end inline asm
	mov.b64 	%rd166, {%r307, %r312};
	mov.b64 	%fd256, %rd166;
	setp.gt.s32 	%p148, %r266, 15;
	setp.lt.f64 	%p149, %fd255, %fd256;
	selp.f64 	%fd26, %fd256, %fd255, %p149;
	selp.f64 	%fd380, %fd255, %fd26, %p148;
	setp.ne.s32 	%p150, %r266, 0;
	@%p150 bra 	$L__BB4_36;
	shr.u32 	%r317, %r13, 2;
	and.b32  	%r318, %r317, 248;
	mov.u32 	%r319, _ZZN3cub18CUB_300001_SM_10006detail6reduce28DeviceReduceSingleTileKernelINS2_10policy_hubIdjN4cuda3__47maximumIdEEE10Policy1000EPdSB_iS8_ddNS5_3std3__410__identityEEEvT0_T1_T2_T3_T4_T6_E12temp_storage;
	add.s32 	%r320, %r319, %r318;
	st.shared.f64 	[%r320+8], %fd26;
$L__BB4_36:
	bar.sync 	0;
	setp.ne.s32 	%p151, %r13, 0;
	@%p151 bra 	$L__BB4_72;
	ld.shared.f64 	%fd257, [_ZZN3cub18CUB_300001_SM_10006detail6reduce28DeviceReduceSingleTileKernelINS2_10policy_hubIdjN4cuda3__47maximumIdEEE10Policy1000EPdSB_iS8_ddNS5_3std3__410__identityEEEvT0_T1_T2_T3_T4_T6_E12temp_storage+16];
	setp.lt.f64 	%p152, %fd380, %fd257;
	selp.f64 	%fd258, %fd257, %fd380, %p152;
	ld.shared.f64 	%fd259, [_ZZN3cub18CUB_300001_SM_10006detail6reduce28DeviceReduceSingleTileKernelINS2_10policy_hubIdjN4cuda3__47maximumIdEEE10Policy1000EPdSB_iS8_ddNS5_3std3__410__identityEEEvT0_T1_T2_T3_T4_T6_E12temp_storage+24];
	setp.lt.f64 	%p153, %fd258, %fd259;
	selp.f64 	%fd260, %fd259, %fd258, %p153;
	ld.shared.f64 	%fd261, [_ZZN3cub18CUB_300001_SM_10006detail6reduce28DeviceReduceSingleTileKernelINS2_10policy_hubIdjN4cuda3__47maximumIdEEE10Policy1000EPdSB_iS8_ddNS5_3std3__410__identityEEEvT0_T1_T2_T3_T4_T6_E12temp_storage+32];
	setp.lt.f64 	%p154, %fd260, %fd261;
	selp.f64 	%fd262, %fd261, %fd260, %p154;
	ld.shared.f64 	%fd263, [_ZZN3cub18CUB_300001_SM_10006detail6reduce28DeviceReduceSingleTileKernelINS2_10policy_hubIdjN4cuda3__47maximumIdEEE10Policy1000EPdSB_iS8_ddNS5_3std3__410__identityEEEvT0_T1_T2_T3_T4_T6_E12temp_storage+40];
	setp.lt.f64 	%p155, %fd262, %fd263;
	selp.f64 	%fd264, %fd263, %fd262, %p155;
	ld.shared.f64 	%fd265, [_ZZN3cub18CUB_300001_SM_10006detail6reduce28DeviceReduceSingleTileKernelINS2_10policy_hubIdjN4cuda3__47maximumIdEEE10Policy1000EPdSB_iS8_ddNS5_3std3__410__identityEEEvT0_T1_T2_T3_T4_T6_E12temp_storage+48];
	setp.lt.f64 	%p156, %fd264, %fd265;
	selp.f64 	%fd266, %fd265, %fd264, %p156;
	ld.shared.f64 	%fd267, [_ZZN3cub18CUB_300001_SM_10006detail6reduce28DeviceReduceSingleTileKernelINS2_10policy_hubIdjN4cuda3__47maximumIdEEE10Policy1000EPdSB_iS8_ddNS5_3std3__410__identityEEEvT0_T1_T2_T3_T4_T6_E12temp_storage+56];
	setp.lt.f64 	%p157, %fd266, %fd267;
	selp.f64 	%fd268, %fd267, %fd266, %p157;
	ld.shared.f64 	%fd269, [_ZZN3cub18CUB_300001_SM_10006detail6reduce28DeviceReduceSingleTileKernelINS2_10policy_hubIdjN4cuda3__47maximumIdEEE10Policy1000EPdSB_iS8_ddNS5_3std3__410__identityEEEvT0_T1_T2_T3_T4_T6_E12temp_storage+64];
	setp.lt.f64 	%p158, %fd268, %fd269;
	selp.f64 	%fd380, %fd269, %fd268, %p158;
	bra.uni 	$L__BB4_72;
$L__BB4_38:
	setp.gt.s32 	%p3, %r68, 2047;
	@%p3 bra 	$L__BB4_56;
	mov.u32 	%r35, %tid.x;
	setp.ge.s32 	%p52, %r35, %r68;
	mov.f64 	%fd372, 0d0000000000000000;
	mov.u32 	%r462, %r35;
	@%p52 bra 	$L__BB4_41;
	mul.wide.u32 	%rd81, %r35, 8;
	add.s64 	%rd80, %rd15, %rd81;
	// begin inline asm
	ld.global.nc.u64 %rd79, [%rd80];
	// end inline asm
	mov.b64 	%fd372, %rd79;
	add.s32 	%r462, %r35, 256;
$L__BB4_41:
	setp.ge.s32 	%p53, %r462, %r68;
	@%p53 bra 	$L__BB4_47;
	not.b32 	%r133, %r462;
	add.s32 	%r38, %r68, %r133;
	and.b32  	%r134, %r38, 768;
	setp.eq.s32 	%p54, %r134, 768;
	@%p54 bra 	$L__BB4_45;
	mul.wide.u32 	%rd82, %r462, 8;
	add.s64 	%rd204, %rd15, %rd82;
	shr.u32 	%r135, %r38, 8;
	add.s32 	%r136, %r135, 1;
	and.b32  	%r137, %r136, 3;
	neg.s32 	%r460, %r137;
$L__BB4_44:
	.pragma "nounroll";
	// begin inline asm
	ld.global.nc.u64 %rd83, [%rd204];
	// end inline asm
	mov.b64 	%fd125, %rd83;
	setp.lt.f64 	%p55, %fd372, %fd125;
	selp.f64 	%fd372, %fd125, %fd372, %p55;
	add.s32 	%r462, %r462, 256;
	add.s64 	%rd204, %rd204, 2048;
	add.s32 	%r460, %r460, 1;
	setp.ne.s32 	%p56, %r460, 0;
	@%p56 bra 	$L__BB4_44;
$L__BB4_45:
	setp.lt.u32 	%p57, %r38, 768;
	@%p57 bra 	$L__BB4_47;
$L__BB4_46:
	mul.wide.s32 	%rd93, %r462, 8;
	add.s64 	%rd86, %rd15, %rd93;
	// begin inline asm
	ld.global.nc.u64 %rd85, [%rd86];
	// end inline asm
	mov.b64 	%fd126, %rd85;
	setp.lt.f64 	%p58, %fd372, %fd126;
	selp.f64 	%fd127, %fd126, %fd372, %p58;
	add.s64 	%rd88, %rd86, 2048;
	// begin inline asm
	ld.global.nc.u64 %rd87, [%rd88];
	// end inline asm
	mov.b64 	%fd128, %rd87;
	setp.lt.f64 	%p59, %fd127, %fd128;
	selp.f64 	%fd129, %fd128, %fd127, %p59;
	add.s64 	%rd90, %rd86, 4096;
	// begin inline asm
	ld.global.nc.u64 %rd89, [%rd90];
	// end inline asm
	mov.b64 	%fd130, %rd89;
	setp.lt.f64 	%p60, %fd129, %fd130;
	selp.f64 	%fd131, %fd130, %fd129, %p60;
	add.s64 	%rd92, %rd86, 6144;
	// begin inline asm
	ld.global.nc.u64 %rd91, [%rd92];
	// end inline asm
	mov.b64 	%fd132, %rd91;
	setp.lt.f64 	%p61, %fd131, %fd132;
	selp.f64 	%fd372, %fd132, %fd131, %p61;
	add.s32 	%r462, %r462, 1024;
	setp.lt.s32 	%p62, %r462, %r68;
	@%p62 bra 	$L__BB4_46;
$L__BB4_47:
	setp.lt.s32 	%p63, %r68, 256;
	@%p63 bra 	$L__BB4_52;
	// begin inline asm
	mov.u32 %r201, %laneid;
	// end inline asm
	mov.b64 	%rd104, %fd372;
	mov.b64 	{%r203, %r208}, %rd104;
	mov.b32 	%r209, 1;
	mov.b32 	%r250, 31;
	mov.b32 	%r251, -1;
	// begin inline asm
	shfl.sync.down.b32 %r202, %r203, %r209, %r250, %r251;
	// end inline asm
	// begin inline asm
	shfl.sync.down.b32 %r207, %r208, %r209, %r250, %r251;
	// end inline asm
	mov.b64 	%rd105, {%r202, %r207};
	mov.b64 	%fd180, %rd105;
	setp.gt.s32 	%p91, %r201, 30;
	setp.lt.f64 	%p92, %fd372, %fd180;
	selp.f64 	%fd181, %fd180, %fd372, %p92;
	selp.f64 	%fd182, %fd372, %fd181, %p91;
	mov.b64 	%rd106, %fd182;
	mov.b64 	{%r213, %r218}, %rd106;
	mov.b32 	%r219, 2;
	// begin inline asm
	shfl.sync.down.b32 %r212, %r213, %r219, %r250, %r251;
	// end inline asm
	// begin inline asm
	shfl.sync.down.b32 %r217, %r218, %r219, %r250, %r251;
	// end inline asm
	mov.b64 	%rd107, {%r212, %r217};
	mov.b64 	%fd183, %rd107;
	setp.gt.s32 	%p93, %r201, 29;
	setp.lt.f64 	%p94, %fd182, %fd183;
	selp.f64 	%fd184, %fd183, %fd182, %p94;
	selp.f64 	%fd185, %fd182, %fd184, %p93;
	mov.b64 	%rd108, %fd185;
	mov.b64 	{%r223, %r228}, %rd108;
	mov.b32 	%r229, 4;
	// begin inline asm
	shfl.sync.down.b32 %r222, %r223, %r229, %r250, %r251;
	// end inline asm
	// begin inline asm
	shfl.sync.down.b32 %r227, %r228, %r229, %r250, %r251;
	// end inline asm
	mov.b64 	%rd109, {%r222, %r227};
	mov.b64 	%fd186, %rd109;
	setp.gt.s32 	%p95, %r201, 27;
	setp.lt.f64 	%p96, %fd185, %fd186;
	selp.f64 	%fd187, %fd186, %fd185, %p96;
	selp.f64 	%fd188, %fd185, %fd187, %p95;
	mov.b64 	%rd110, %fd188;
	mov.b64 	{%r233, %r238}, %rd110;
	mov.b32 	%r239, 8;
	// begin inline asm
	shfl.sync.down.b32 %r232, %r233, %r239, %r250, %r251;
	// end inline asm
	// begin inline asm
	shfl.sync.down.b32 %r237, %r238, %r239, %r250, %r251;
	// end inline asm
	mov.b64 	%rd111, {%r232, %r237};
	mov.b64 	%fd189, %rd111;
	setp.gt.s32 	%p97, %r201, 23;
	setp.lt.f64 	%p98, %fd188, %fd189;
	selp.f64 	%fd190, %fd189, %fd188, %p98;
	selp.f64 	%fd191, %fd188, %fd190, %p97;
	mov.b64 	%rd112, %fd191;
	mov.b64 	{%r243, %r248}, %rd112;
	mov.b32 	%r249, 16;
	// begin inline asm
	shfl.sync.down.b32 %r242, %r243, %r249, %r250, %r251;
	// end inline asm
	// begin inline asm
	shfl.sync.down.b32 %r247, %r248, %r249, %r250, %r251;
	// end inline asm
	mov.b64 	%rd113, {%r242, %r247};
	mov.b64 	%fd192, %rd113;
	setp.gt.s32 	%p99, %r201, 15;
	setp.lt.f64 	%p100, %fd191, %fd192;
	selp.f64 	%fd38, %fd192, %fd191, %p100;
	selp.f64 	%fd380, %fd191, %fd38, %p99;
	setp.ne.s32 	%p101, %r201, 0;
	@%p101 bra 	$L__BB4_50;
	shr.u32 	%r252, %r35, 2;
	and.b32  	%r253, %r252, 248;
	mov.u32 	%r254, _ZZN3cub18CUB_300001_SM_10006detail6reduce28DeviceReduceSingleTileKernelINS2_10policy_hubIdjN4cuda3__47maximumIdEEE10Policy1000EPdSB_iS8_ddNS5_3std3__410__identityEEEvT0_T1_T2_T3_T4_T6_E12temp_storage;
	add.s32 	%r255, %r254, %r253;
	st.shared.f64 	[%r255+8], %fd38;
$L__BB4_50:
	bar.sync 	0;
	setp.ne.s32 	%p102, %r35, 0;
	@%p102 bra 	$L__BB4_72;
	ld.shared.f64 	%fd193, [_ZZN3cub18CUB_300001_SM_10006detail6reduce28DeviceReduceSingleTileKernelINS2_10policy_hubIdjN4cuda3__47maximumIdEEE10Policy1000EPdSB_iS8_ddNS5_3std3__410__identityEEEvT0_T1_T2_T3_T4_T6_E12temp_storage+16];
	setp.lt.f64 	%p103, %fd380, %fd193;
	selp.f64 	%fd194, %fd193, %fd380, %p103;
	ld.shared.f64 	%fd195, [_ZZN3cub18CUB_300001_SM_10006detail6reduce28DeviceReduceSingleTileKernelINS2_10policy_hubIdjN4cuda3__47maximumIdEEE10Policy1000EPdSB_iS8_ddNS5_3std3__410__identityEEEvT0_T1_T2_T3_T4_T6_E12temp_storage+24];
	setp.lt.f64 	%p104, %fd194, %fd195;
	selp.f64 	%fd196, %fd195, %fd194, %p104;
	ld.shared.f64 	%fd197, [_ZZN3cub18CUB_300001_SM_10006detail6reduce28DeviceReduceSingleTileKernelINS2_10policy_hubIdjN4cuda3__47maximumIdEEE10Policy1000EPdSB_iS8_ddNS5_3std3__410__identityEEEvT0_T1_T2_T3_T4_T6_E12temp_storage+32];
	setp.lt.f64 	%p105, %fd196, %fd197;
	selp.f64 	%fd198, %fd197, %fd196, %p105;
	ld.shared.f64 	%fd199, [_ZZN3cub18CUB_300001_SM_10006detail6reduce28DeviceReduceSingleTileKernelINS2_10policy_hubIdjN4cuda3__47maximumIdEEE10Policy1000EPdSB_iS8_ddNS5_3std3__410__identityEEEvT0_T1_T2_T3_T4_T6_E12temp_storage+40];
	setp.lt.f64 	%p106, %fd198, %fd199;
	selp.f64 	%fd200, %fd199, %fd198, %p106;
	ld.shared.f64 	%fd201, [_ZZN3cub18CUB_300001_SM_10006detail6reduce28DeviceReduceSingleTileKernelINS2_10policy_hubIdjN4cuda3__47maximumIdEEE10Policy1000EPdSB_iS8_ddNS5_3std3__410__identityEEEvT0_T1_T2_T3_T4_T6_E12temp_storage+48];
	setp.lt.f64 	%p107, %fd200, %fd201;
	selp.f64 	%fd202, %fd201, %fd200, %p107;
	ld.shared.f64 	%fd203, [_ZZN3cub18CUB_300001_SM_10006detail6reduce28DeviceReduceSingleTileKernelINS2_10policy_hubIdjN4cuda3__47maximumIdEEE10Policy1000EPdSB_iS8_ddNS5_3std3__410__identityEEEvT0_T1_T2_T3_T4_T6_E12temp_storage+56];
	setp.lt.f64 	%p108, %fd202, %fd203;
	selp.f64 	%fd204, %fd203, %fd202, %p108;
	ld.shared.f64 	%fd205, [_ZZN3cub18CUB_300001_SM_10006detail6reduce28DeviceReduceSingleTileKernelINS2_10policy_hubIdjN4cuda3__47maximumIdEEE10Policy1000EPdSB_iS8_ddNS5_3std3__410__identityEEEvT0_T1_T2_T3_T4_T6_E12temp_storage+64];
	setp.lt.f64 	%p109, %fd204, %fd205;
	selp.f64 	%fd380, %fd205, %fd204, %p109;
	bra.uni 	$L__BB4_72;
$L__BB4_52:
	// begin inline asm
	mov.u32 %r138, %laneid;
	// end inline asm
	and.b32  	%r189, %r35, 992;
	add.s32 	%r190, %r189, 32;
	setp.gt.s32 	%p64, %r190, %r68;
	not.b32 	%r191, %r189;
	add.s32 	%r192, %r68, %r191;
	selp.b32 	%r187, %r192, 31, %p64;
	mov.b64 	%rd94, %fd372;
	mov.b64 	{%r140, %r145}, %rd94;
	mov.b32 	%r146, 1;
	mov.b32 	%r188, -1;
	// begin inline asm
	shfl.sync.down.b32 %r139, %r140, %r146, %r187, %r188;
	// end inline asm
	// begin inline asm
	shfl.sync.down.b32 %r144, %r145, %r146, %r187, %r188;
	// end inline asm
	mov.b64 	%rd95, {%r139, %r144};
	mov.b64 	%fd133, %rd95;
	setp.lt.s32 	%p65, %r138, %r187;
	setp.lt.f64 	%p66, %fd372, %fd133;
	selp.f64 	%fd134, %fd133, %fd372, %p66;
	selp.f64 	%fd135, %fd134, %fd372, %p65;
	mov.b64 	%rd96, %fd135;
	mov.b64 	{%r150, %r155}, %rd96;
	mov.b32 	%r156, 2;
	// begin inline asm
	shfl.sync.down.b32 %r149, %r150, %r156, %r187, %r188;
	// end inline asm
	// begin inline asm
	shfl.sync.down.b32 %r154, %r155, %r156, %r187, %r188;
	// end inline asm
	mov.b64 	%rd97, {%r149, %r154};
	mov.b64 	%fd136, %rd97;
	add.s32 	%r193, %r138, 2;
	setp.gt.s32 	%p67, %r193, %r187;
	setp.lt.f64 	%p68, %fd135, %fd136;
	selp.f64 	%fd137, %fd136, %fd135, %p68;
	selp.f64 	%fd138, %fd135, %fd137, %p67;
	mov.b64 	%rd98, %fd138;
	mov.b64 	{%r160, %r165}, %rd98;
	mov.b32 	%r166, 4;
	// begin inline asm
	shfl.sync.down.b32 %r159, %r160, %r166, %r187, %r188;
	// end inline asm
	// begin inline asm
	shfl.sync.down.b32 %r164, %r165, %r166, %r187, %r188;
	// end inline asm
	mov.b64 	%rd99, {%r159, %r164};
	mov.b64 	%fd139, %rd99;
	add.s32 	%r194, %r138, 4;
	setp.gt.s32 	%p69, %r194, %r187;
	setp.lt.f64 	%p70, %fd138, %fd139;
	selp.f64 	%fd140, %fd139, %fd138, %p70;
	selp.f64 	%fd141, %fd138, %fd140, %p69;
	mov.b64 	%rd100, %fd141;
	mov.b64 	{%r170, %r175}, %rd100;
	mov.b32 	%r176, 8;
	// begin inline asm
	shfl.sync.down.b32 %r169, %r170, %r176, %r187, %r188;
	// end inline asm
	// begin inline asm
	shfl.sync.down.b32 %r174, %r175, %r176, %r187, %r188;
	// end inline asm
	mov.b64 	%rd101, {%r169, %r174};
	mov.b64 	%fd142, %rd101;
	add.s32 	%r195, %r138, 8;
	setp.gt.s32 	%p71, %r195, %r187;
	setp.lt.f64 	%p72, %fd141, %fd142;
	selp.f64 	%fd143, %fd142, %fd141, %p72;
	selp.f64 	%fd144, %fd141, %fd143, %p71;
	mov.b64 	%rd102, %fd144;
	mov.b64 	{%r180, %r185}, %rd102;
	mov.b32 	%r186, 16;
	// begin inline asm
	shfl.sync.down.b32 %r179, %r180, %r186, %r187, %r188;
	// end inline asm
	// begin inline asm
	shfl.sync.down.b32 %r184, %r185, %r186, %r187, %r188;
	// end inline asm
	mov.b64 	%rd103, {%r179, %r184};
	mov.b64 	%fd145, %rd103;
	add.s32 	%r196, %r138, 16;
	setp.gt.s32 	%p73, %r196, %r187;
	setp.lt.f64 	%p74, %fd144, %fd145;
	selp.f64 	%fd146, %fd145, %fd144, %p74;
	selp.f64 	%fd380, %fd144, %fd146, %p73;
	setp.ne.s32 	%p75, %r138, 0;
	@%p75 bra 	$L__BB4_54;
	shr.u32 	%r197, %r35, 2;
	and.b32  	%r198, %r197, 248;
	mov.u32 	%r199, _ZZN3cub18CUB_300001_SM_10006detail6reduce28DeviceReduceSingleTileKernelINS2_10policy_hubIdjN4cuda3__47maximumIdEEE10Policy1000EPdSB_iS8_ddNS5_3std3__410__identityEEEvT0_T1_T2_T3_T4_T6_E12temp_storage;
	add.s32 	%r200, %r199, %r198;
	st.shared.f64 	[%r200+8], %fd380;
$L__BB4_54:
	bar.sync 	0;
	setp.ne.s32 	%p76, %r35, 0;
	@%p76 bra 	$L__BB4_72;
	setp.gt.s32 	%p77, %r68, 32;
	ld.shared.f64 	%fd147, [_ZZN3cub18CUB_300001_SM_10006detail6reduce28DeviceReduceSingleTileKernelINS2_10policy_hubIdjN4cuda3__47maximumIdEEE10Policy1000EPdSB_iS8_ddNS5_3std3__410__identityEEEvT0_T1_T2_T3_T4_T6_E12temp_storage+16];
	setp.lt.f64 	%p78, %fd380, %fd147;
	selp.f64 	%fd149, %fd147, %fd380, %p78;
	selp.f64 	%fd150, %fd149, %fd380, %p77;
	setp.gt.s32 	%p79, %r68, 64;
	ld.shared.f64 	%fd152, [_ZZN3cub18CUB_300001_SM_10006detail6reduce28DeviceReduceSingleTileKernelINS2_10policy_hubIdjN4cuda3__47maximumIdEEE10Policy1000EPdSB_iS8_ddNS5_3std3__410__identityEEEvT0_T1_T2_T3_T4_T6_E12temp_storage+24];
	setp.lt.f64 	%p80, %fd150, %fd152;
	selp.f64 	%fd154, %fd152, %fd150, %p80;
	selp.f64 	%fd155, %fd154, %fd150, %p79;
	setp.gt.s32 	%p81, %r68, 96;
	ld.shared.f64 	%fd157, [_ZZN3cub18CUB_300001_SM_10006detail6reduce28DeviceReduceSingleTileKernelINS2_10policy_hubIdjN4cuda3__47maximumIdEEE10Policy1000EPdSB_iS8_ddNS5_3std3__410__identityEEEvT0_T1_T2_T3_T4_T6_E12temp_storage+32];
	setp.lt.f64 	%p82, %fd155, %fd157;
	selp.f64 	%fd159, %fd157, %fd155, %p82;
	selp.f64 	%fd160, %fd159, %fd155, %p81;
	setp.gt.s32 	%p83, %r68, 128;
	ld.shared.f64 	%fd162, [_ZZN3cub18CUB_300001_SM_10006detail6reduce28DeviceReduceSingleTileKernelINS2_10policy_hubIdjN4cuda3__47maximumIdEEE10Policy1000EPdSB_iS8_ddNS5_3std3__410__identityEEEvT0_T1_T2_T3_T4_T6_E12temp_storage+40];
	setp.lt.f64 	%p84, %fd160, %fd162;
	selp.f64 	%fd164, %fd162, %fd160, %p84;
	selp.f64 	%fd165, %fd164, %fd160, %p83;
	setp.gt.s32 	%p85, %r68, 160;
	ld.shared.f64 	%fd167, [_ZZN3cub18CUB_300001_SM_10006detail6reduce28DeviceReduceSingleTileKernelINS2_10policy_hubIdjN4cuda3__47maximumIdEEE10Policy1000EPdSB_iS8_ddNS5_3std3__410__identityEEEvT0_T1_T2_T3_T4_T6_E12temp_storage+48];
	setp.lt.f64 	%p86, %fd165, %fd167;
	selp.f64 	%fd169, %fd167, %fd165, %p86;
	selp.f64 	%fd170, %fd169, %fd165, %p85;
	setp.gt.s32 	%p87, %r68, 192;
	ld.shared.f64 	%fd172, [_ZZN3cub18CUB_300001_SM_10006detail6reduce28DeviceReduceSingleTileKernelINS2_10policy_hubIdjN4cuda3__47maximumIdEEE10Policy1000EPdSB_iS8_ddNS5_3std3__410__identityEEEvT0_T1_T2_T3_T4_T6_E12temp_storage+56];
	setp.lt.f64 	%p88, %fd170, %fd172;
	selp.f64 	%fd174, %fd172, %fd170, %p88;
	selp.f64 	%fd175, %fd174, %fd170, %p87;
	setp.gt.s32 	%p89, %r68, 224;
	ld.shared.f64 	%fd177, [_ZZN3cub18CUB_300001_SM_10006detail6reduce28DeviceReduceSingleTileKernelINS2_10policy_hubIdjN4cuda3__47maximumIdEEE10Policy1000EPdSB_iS8_ddNS5_3std3__410__identityEEEvT0_T1_T2_T3_T4_T6_E12temp_storage+64];
	setp.lt.f64 	%p90, %fd175, %fd177;
	selp.f64 	%fd179, %fd177, %fd175, %p90;
	selp.f64 	%fd380, %fd179, %fd175, %p89;
	bra.uni 	$L__BB4_72;
$L__BB4_56:
	mov.u32 	%r47, %tid.x;
	mul.wide.u32 	%rd34, %r47, 8;
	add.s64 	%rd19, %rd15, %rd34;
	// begin inline asm
	ld.global.nc.u64 %rd18, [%rd19];
	// end inline asm
	mov.b64 	%fd59, %rd18;
	add.s64 	%rd21, %rd19, 2048;
	// begin inline asm
	ld.global.nc.u64 %rd20, [%rd21];
	// end inline asm
	mov.b64 	%fd60, %rd20;
	add.s64 	%rd23, %rd19, 4096;
	// begin inline asm
	ld.global.nc.u64 %rd22, [%rd23];
	// end inline asm
	mov.b64 	%fd61, %rd22;
	add.s64 	%rd25, %rd19, 6144;
	// begin inline asm
	ld.global.nc.u64 %rd24, [%rd25];
	// end inline asm
	mov.b64 	%fd62, %rd24;
	add.s64 	%rd27, %rd19, 8192;
	// begin inline asm
	ld.global.nc.u64 %rd26, [%rd27];
	// end inline asm
	mov.b64 	%fd63, %rd26;
	add.s64 	%rd29, %rd19, 10240;
	// begin inline asm
	ld.global.nc.u64 %rd28, [%rd29];
	// end inline asm
	mov.b64 	%fd64, %rd28;
	add.s64 	%rd31, %rd19, 12288;
	// begin inline asm
	ld.global.nc.u64 %rd30, [%rd31];
	// end inline asm
	mov.b64 	%fd65, %rd30;
	add.s64 	%rd33, %rd19, 14336;
	// begin inline asm
	ld.global.nc.u64 %rd32, [%rd33];
	// end inline asm
	mov.b64 	%fd66, %rd32;
	setp.lt.f64 	%p4, %fd59, %fd60;
	selp.f64 	%fd67, %fd60, %fd59, %p4;
	setp.lt.f64 	%p5, %fd67, %fd61;
	selp.f64 	%fd68, %fd61, %fd67, %p5;
	setp.lt.f64 	%p6, %fd68, %fd62;
	selp.f64 	%fd69, %fd62, %fd68, %p6;
	setp.lt.f64 	%p7, %fd69, %fd63;
	selp.f64 	%fd70, %fd63, %fd69, %p7;
	setp.lt.f64 	%p8, %fd70, %fd64;
	selp.f64 	%fd71, %fd64, %fd70, %p8;
	setp.lt.f64 	%p9, %fd71, %fd65;
	selp.f64 	%fd72, %fd65, %fd71, %p9;
	setp.lt.f64 	%p10, %fd72, %fd66;
	selp.f64 	%fd379, %fd66, %fd72, %p10;
	setp.lt.u32 	%p11, %r68, 4096;
	mov.b32 	%r465, 2048;
	@%p11 bra 	$L__BB4_60;
	add.s32 	%r48, %r68, -2048;
	mov.b32 	%r465, 2048;
$L__BB4_58:
	mul.wide.s32 	%rd51, %r465, 8;
	add.s64 	%rd36, %rd19, %rd51;
	// begin inline asm
	ld.global.nc.u64 %rd35, [%rd36];
	// end inline asm
	mov.b64 	%fd73, %rd35;
	add.s64 	%rd38, %rd36, 2048;
	// begin inline asm
	ld.global.nc.u64 %rd37, [%rd38];
	// end inline asm
	mov.b64 	%fd74, %rd37;
	add.s64 	%rd40, %rd36, 4096;
	// begin inline asm
	ld.global.nc.u64 %rd39, [%rd40];
	// end inline asm
	mov.b64 	%fd75, %rd39;
	add.s64 	%rd42, %rd36, 6144;
	// begin inline asm
	ld.global.nc.u64 %rd41, [%rd42];
	// end inline asm
	mov.b64 	%fd76, %rd41;
	add.s64 	%rd44, %rd36, 8192;
	// begin inline asm
	ld.global.nc.u64 %rd43, [%rd44];
	// end inline asm
	mov.b64 	%fd77, %rd43;
	add.s64 	%rd46, %rd36, 10240;
	// begin inline asm
	ld.global.nc.u64 %rd45, [%rd46];
	// end inline asm
	mov.b64 	%fd78, %rd45;
	add.s64 	%rd48, %rd36, 12288;
	// begin inline asm
	ld.global.nc.u64 %rd47, [%rd48];
	// end inline asm
	mov.b64 	%fd79, %rd47;
	add.s64 	%rd50, %rd36, 14336;
	// begin inline asm
	ld.global.nc.u64 %rd49, [%rd50];
	// end inline asm
	mov.b64 	%fd80, %rd49;
	setp.lt.f64 	%p12, %fd379, %fd73;
	selp.f64 	%fd81, %fd73, %fd379, %p12;
	setp.lt.f64 	%p13, %fd81, %fd74;
	selp.f64 	%fd82, %fd74, %fd81, %p13;
	setp.lt.f64 	%p14, %fd82, %fd75;
	selp.f64 	%fd83, %fd75, %fd82, %p14;
	setp.lt.f64 	%p15, %fd83, %fd76;
	selp.f64 	%fd84, %fd76, %fd83, %p15;
	setp.lt.f64 	%p16, %fd84, %fd77;
	selp.f64 	%fd85, %fd77, %fd84, %p16;
	setp.lt.f64 	%p17, %fd85, %fd78;
	selp.f64 	%fd86, %fd78, %fd85, %p17;
	setp.lt.f64 	%p18, %fd86, %fd79;
	selp.f64 	%fd87, %fd79, %fd86, %p18;
	setp.lt.f64 	%p19, %fd87, %fd80;
	selp.f64 	%fd379, %fd80, %fd87, %p19;
	sub.s32 	%r71, %r68, %r465;
	setp.lt.s32 	%p20, %r71, 2048;
	@%p20 bra 	$L__BB4_68;
	add.s32 	%r465, %r465, 2048;
	setp.le.s32 	%p21, %r465, %r48;
	@%p21 bra 	$L__BB4_58;
$L__BB4_60:
	setp.le.s32 	%p22, %r68, %r465;
	@%p22 bra 	$L__BB4_68;
	sub.s32 	%r52, %r68, %r465;
	setp.ge.s32 	%p23, %r47, %r52;
	@%p23 bra 	$L__BB4_68;
	not.b32 	%r72, %r47;
	add.s32 	%r73, %r68, %r72;
	sub.s32 	%r53, %r73, %r465;
	and.b32  	%r74, %r53, 768;
	setp.eq.s32 	%p24, %r74, 768;
	mov.u32 	%r469, %r47;
	@%p24 bra 	$L__BB4_65;
	add.s32 	%r467, %r47, %r465;
	shr.u32 	%r75, %r53, 8;
	add.s32 	%r76, %r75, 1;
	and.b32  	%r77, %r76, 3;
	neg.s32 	%r466, %r77;
	mov.u32 	%r469, %r47;
$L__BB4_64:
	.pragma "nounroll";
	mul.wide.u32 	%rd54, %r467, 8;
	add.s64 	%rd53, %rd15, %rd54;
	// begin inline asm
	ld.global.nc.u64 %rd52, [%rd53];
	// end inline asm
	mov.b64 	%fd89, %rd52;
	setp.lt.f64 	%p25, %fd379, %fd89;
	selp.f64 	%fd379, %fd89, %fd379, %p25;
	add.s32 	%r469, %r469, 256;
	add.s32 	%r467, %r467, 256;
	add.s32 	%r466, %r466, 1;
	setp.ne.s32 	%p26, %r466, 0;
	@%p26 bra 	$L__BB4_64;
$L__BB4_65:
	setp.lt.u32 	%p27, %r53, 768;
	@%p27 bra 	$L__BB4_68;
	cvt.u64.u32 	%rd55, %r469;
	cvt.u64.u32 	%rd56, %r465;
	add.s64 	%rd57, %rd55, %rd56;
	shl.b64 	%rd58, %rd57, 3;
	add.s64 	%rd59, %rd58, %rd15;
	add.s64 	%rd205, %rd59, 4096;
	add.s32 	%r470, %r469, %r465;
$L__BB4_67:
	mul.wide.u32 	%rd68, %r470, 8;
	add.s64 	%rd61, %rd15, %rd68;
	// begin inline asm
	ld.global.nc.u64 %rd60, [%rd61];
	// end inline asm
	mov.b64 	%fd90, %rd60;
	setp.lt.f64 	%p28, %fd379, %fd90;
	selp.f64 	%fd91, %fd90, %fd379, %p28;
	add.s64 	%rd63, %rd205, -2048;
	// begin inline asm
	ld.global.nc.u64 %rd62, [%rd63];
	// end inline asm
	mov.b64 	%fd92, %rd62;
	setp.lt.f64 	%p29, %fd91, %fd92;
	selp.f64 	%fd93, %fd92, %fd91, %p29;
	// begin inline asm
	ld.global.nc.u64 %rd64, [%rd205];
	// end inline asm
	mov.b64 	%fd94, %rd64;
	setp.lt.f64 	%p30, %fd93, %fd94;
	selp.f64 	%fd95, %fd94, %fd93, %p30;
	add.s64 	%rd67, %rd205, 2048;
	// begin inline asm
	ld.global.nc.u64 %rd66, [%rd67];
	// end inline asm
	mov.b64 	%fd96, %rd66;
	setp.lt.f64 	%p31, %fd95, %fd96;
	selp.f64 	%fd379, %fd96, %fd95, %p31;
	add.s32 	%r469, %r469, 1024;
	add.s64 	%rd205, %rd205, 8192;
	add.s32 	%r470, %r470, 1024;
	setp.lt.s32 	%p32, %r469, %r52;
	@%p32 bra 	$L__BB4_67;
$L__BB4_68:
	// begin inline asm
	mov.u32 %r78, %laneid;
	// end inline asm
	mov.b64 	%rd69, %fd379;
	mov.b64 	{%r80, %r85}, %rd69;
	mov.b32 	%r86, 1;
	mov.b32 	%r127, 31;
	mov.b32 	%r128, -1;
	// begin inline asm
	shfl.sync.down.b32 %r79, %r80, %r86, %r127, %r128;
	// end inline asm
	// begin inline asm
	shfl.sync.down.b32 %r84, %r85, %r86, %r127, %r128;
	// end inline asm
	mov.b64 	%rd70, {%r79, %r84};
	mov.b64 	%fd97, %rd70;
	setp.gt.s32 	%p33, %r78, 30;
	setp.lt.f64 	%p34, %fd379, %fd97;
	selp.f64 	%fd98, %fd97, %fd379, %p34;
	selp.f64 	%fd99, %fd379, %fd98, %p33;
	mov.b64 	%rd71, %fd99;
	mov.b64 	{%r90, %r95}, %rd71;
	mov.b32 	%r96, 2;
	// begin inline asm
	shfl.sync.down.b32 %r89, %r90, %r96, %r127, %r128;
	// end inline asm
	// begin inline asm
	shfl.sync.down.b32 %r94, %r95, %r96, %r127, %r128;
	// end inline asm
	mov.b64 	%rd72, {%r89, %r94};
	mov.b64 	%fd100, %rd72;
	setp.gt.s32 	%p35, %r78, 29;
	setp.lt.f64 	%p36, %fd99, %fd100;
	selp.f64 	%fd101, %fd100, %fd99, %p36;
	selp.f64 	%fd102, %fd99, %fd101, %p35;
	mov.b64 	%rd73, %fd102;
	mov.b64 	{%r100, %r105}, %rd73;
	mov.b32 	%r106, 4;
	// begin inline asm
	shfl.sync.down.b32 %r99, %r100, %r106, %r127, %r128;
	// end inline asm
	// begin inline asm
	shfl.sync.down.b32 %r104, %r105, %r106, %r127, %r128;
	// end inline asm
	mov.b64 	%rd74, {%r99, %r104};
	mov.b64 	%fd103, %rd74;
	setp.gt.s32 	%p37, %r78, 27;
	setp.lt.f64 	%p38, %fd102, %fd103;
	selp.f64 	%fd104, %fd103, %fd102, %p38;
	selp.f64 	%fd105, %fd102, %fd104, %p37;
	mov.b64 	%rd75, %fd105;
	mov.b64 	{%r110, %r115}, %rd75;
	mov.b32 	%r116, 8;
	// begin inline asm
	shfl.sync.down.b32 %r109, %r110, %r116, %r127, %r128;
	// end inline asm
	// begin inline asm
	shfl.sync.down.b32 %r114, %r115, %r116, %r127, %r128;
	// end inline asm
	mov.b64 	%rd76, {%r109, %r114};
	mov.b64 	%fd106, %rd76;
	setp.gt.s32 	%p39, %r78, 23;
	setp.lt.f64 	%p40, %fd105, %fd106;
	selp.f64 	%fd107, %fd106, %fd105, %p40;
	selp.f64 	%fd108, %fd105, %fd107, %p39;
	mov.b64 	%rd77, %fd108;
	mov.b64 	{%r120, %r125}, %rd77;
	mov.b32 	%r126, 16;
	// begin inline asm
	shfl.sync.down.b32 %r119, %r120, %r126, %r127, %r128;
	// end inline asm
	// begin inline asm
	shfl.sync.down.b32 %r124, %r125, %r126, %r127, %r128;
	// end inline asm
	mov.b64 	%rd78, {%r119, %r124};
	mov.b64 	%fd109, %rd78;
	setp.gt.s32 	%p41, %r78, 15;
	setp.lt.f64 	%p42, %fd108, %fd109;
	selp.f64 	%fd54, %fd109, %fd108, %p42;
	selp.f64 	%fd380, %fd108, %fd54, %p41;
	setp.ne.s32 	%p43, %r78, 0;
	@%p43 bra 	$L__BB4_70;
	shr.u32 	%r129, %r47, 2;
	and.b32  	%r130, %r129, 248;
	mov.u32 	%r131, _ZZN3cub18CUB_300001_SM_10006detail6reduce28DeviceReduceSingleTileKernelINS2_10policy_hubIdjN4cuda3__47maximumIdEEE10Policy1000EPdSB_iS8_ddNS5_3std3__410__identityEEEvT0_T1_T2_T3_T4_T6_E12temp_storage;
	add.s32 	%r132, %r131, %r130;
	st.shared.f64 	[%r132+8], %fd54;
$L__BB4_70:
	bar.sync 	0;
	setp.ne.s32 	%p44, %r47, 0;
	@%p44 bra 	$L__BB4_72;
	ld.shared.f64 	%fd110, [_ZZN3cub18CUB_300001_SM_10006detail6reduce28DeviceReduceSingleTileKernelINS2_10policy_hubIdjN4cuda3__47maximumIdEEE10Policy1000EPdSB_iS8_ddNS5_3std3__410__identityEEEvT0_T1_T2_T3_T4_T6_E12temp_storage+16];
	setp.lt.f64 	%p45, %fd380, %fd110;
	selp.f64 	%fd111, %fd110, %fd380, %p45;
	ld.shared.f64 	%fd112, [_ZZN3cub18CUB_300001_SM_10006detail6reduce28DeviceReduceSingleTileKernelINS2_10policy_hubIdjN4cuda3__47maximumIdEEE10Policy1000EPdSB_iS8_ddNS5_3std3__410__identityEEEvT0_T1_T2_T3_T4_T6_E12temp_storage+24];
	setp.lt.f64 	%p46, %fd111, %fd112;
	selp.f64 	%fd113, %fd112, %fd111, %p46;
	ld.shared.f64 	%fd114, [_ZZN3cub18CUB_300001_SM_10006detail6reduce28DeviceReduceSingleTileKernelINS2_10policy_hubIdjN4cuda3__47maximumIdEEE10Policy1000EPdSB_iS8_ddNS5_3std3__410__identityEEEvT0_T1_T2_T3_T4_T6_E12temp_storage+32];
	setp.lt.f64 	%p47, %fd113, %fd114;
	selp.f64 	%fd115, %fd114, %fd113, %p47;
	ld.shared.f64 	%fd116, [_ZZN3cub18CUB_300001_SM_10006detail6reduce28DeviceReduceSingleTileKernelINS2_10policy_hubIdjN4cuda3__47maximumIdEEE10Policy1000EPdSB_iS8_ddNS5_3std3__410__identityEEEvT0_T1_T2_T3_T4_T6_E12temp_storage+40];
	setp.lt.f64 	%p48, %fd115, %fd116;
	selp.f64 	%fd117, %fd116, %fd115, %p48;
	ld.shared.f64 	%fd118, [_ZZN3cub18CUB_300001_SM_10006detail6reduce28DeviceReduceSingleTileKernelINS2_10policy_hubIdjN4cuda3__47maximumIdEEE10Policy1000EPdSB_iS8_ddNS5_3std3__410__identityEEEvT0_T1_T2_T3_T4_T6_E12temp_storage+48];
	setp.lt.f64 	%p49, %fd117, %fd118;
	selp.f64 	%fd119, %fd118, %fd117, %p49;
	ld.shared.f64 	%fd120, [_ZZN3cub18CUB_300001_SM_10006detail6reduce28DeviceReduceSingleTileKernelINS2_10policy_hubIdjN4cuda3__47maximumIdEEE10Policy1000EPdSB_iS8_ddNS5_3std3__410__identityEEEvT0_T1_T2_T3_T4_T6_E12temp_storage+56];
	setp.lt.f64 	%p50, %fd119, %fd120;
	selp.f64 	%fd121, %fd120, %fd119, %p50;
	ld.shared.f64 	%fd122, [_ZZN3cub18CUB_300001_SM_10006detail6reduce28DeviceReduceSingleTileKernelINS2_10policy_hubIdjN4cuda3__47maximumIdEEE10Policy1000EPdSB_iS8_ddNS5_3std3__410__identityEEEvT0_T1_T2_T3_T4_T6_E12temp_storage+64];
	setp.lt.f64 	%p51, %fd121, %fd122;
	selp.f64 	%fd380, %fd122, %fd121, %p51;
$L__BB4_72:
	mov.u32 	%r444, %tid.x;
	setp.ne.s32 	%p217, %r444, 0;
	@%p217 bra 	$L__BB4_74;
	setp.lt.f64 	%p218, %fd58, %fd380;
	selp.f64 	%fd353, %fd380, %fd58, %p218;
	st.global.f64 	[%rd1], %fd353;
$L__BB4_74:
	ret;

}
	// .globl	_ZN3cub18CUB_300001_SM_10006detail6reduce28DeviceReduceSingleTileKernelINS2_10policy_hubIdyN4cuda3__47maximumIdEEE10Policy1000EN6thrust24THRUST_300001_SM_1000_NS10device_ptrIdEEPdyS8_ddNS5_3std3__410__identityEEEvT0_T1_T2_T3_T4_T6_
.visible .entry _ZN3cub18CUB_300001_SM_10006detail6reduce28DeviceReduceSingleTileKernelINS2_10policy_hubIdyN4cuda3__47maximumIdEEE10Policy1000EN6thrust24THRUST_300001_SM_1000_NS10device_ptrIdEEPdyS8_ddNS5_3std3__410__identityEEEvT0_T1_T2_T3_T4_T6_(
	.param .align 8 .b8 _ZN3cub18CUB_300001_SM_10006detail6reduce28DeviceReduceSingleTileKernelINS2_10policy_hubIdyN4cuda3__47maximumIdEEE10Policy1000EN6thrust24THRUST_300001_SM_1000_NS10device_ptrIdEEPdyS8_ddNS5_3std3__410__identityEEEvT0_T1_T2_T3_T4_T6__param_0[8],
	.param .u64 .ptr .align 1 _ZN3cub18CUB_300001_SM_10006detail6reduce28DeviceReduceSingleTileKernelINS2_10policy_hubIdyN4cuda3__47maximumIdEEE10Policy1000EN6thrust24THRUST_300001_SM_1000_NS10device_ptrIdEEPdyS8_ddNS5_3std3__410__identityEEEvT0_T1_T2_T3_T4_T6__param_1,
	.param .u64 _ZN3cub18CUB_300001_SM_10006detail6reduce28DeviceReduceSingleTileKernelINS2_10policy_hubIdyN4cuda3__47maximumIdEEE10Policy1000EN6thrust24THRUST_300001_SM_1000_NS10device_ptrIdEEPdyS8_ddNS5_3std3__410__identityEEEvT0_T1_T2_T3_T4_T6__param_2,
	.param .align 1 .b8 _ZN3cub18CUB_300001_SM_10006detail6reduce28DeviceReduceSingleTileKernelINS2_10policy_hubIdyN4cuda3__47maximumIdEEE10Policy1000EN6thrust24THRUST_300001_SM_1000_NS10device_ptrIdEEPdyS8_ddNS5_3std3__410__identityEEEvT0_T1_T2_T3_T4_T6__param_3[1],
	.param .f64 _ZN3cub18CUB_300001_SM_10006detail6reduce28DeviceReduceSingleTileKernelINS2_10policy_hubIdyN4cuda3__47maximumIdEEE10Policy1000EN6thrust24THRUST_300001_SM_1000_NS10device_ptrIdEEPdyS8_ddNS5_3std3__410__identityEEEvT0_T1_T2_T3_T4_T6__param_4,
	.param .align 1 .b8 _ZN3cub18CUB_300001_SM_10006detail6reduce28DeviceReduceSingleTileKernelINS2_10policy_hubIdyN4cuda3__47maximumIdEEE10Policy1000EN6thrust24THRUST_300001_SM_1000_NS10device_ptrIdEEPdyS8_ddNS5_3std3__410__identityEEEvT0_T1_T2_T3_T4_T6__param_5[1]
)
.maxntid 256
.minnctapersm 1
{
	.reg .pred 	%p<169>;
	.reg .b32 	%r<246>;
	.reg .b64 	%rd<86>;
	.reg .b64 	%fd<309>;
	// demoted variable
	.shared .align 8 .b8 _ZZN3cub18CUB_300001_SM_10006detail6reduce28DeviceReduceSingleTileKernelINS2_10policy_hubIdyN4cuda3__47maximumIdEEE10Policy1000EN6thrust24THRUST_300001_SM_1000_NS10device_ptrIdEEPdyS8_ddNS5_3std3__410__identityEEEvT0_T1_T2_T3_T4_T6_E12temp_storage[80];
	ld.param.u64 	%rd18, [_ZN3cub18CUB_300001_SM_10006detail6reduce28DeviceReduceSingleTileKernelINS2_10policy_hubIdyN4cuda3__47maximumIdEEE10Policy1000EN6thrust24THRUST_300001_SM_1000_NS10device_ptrIdEEPdyS8_ddNS5_3std3__410__identityEEEvT0_T1_T2_T3_T4_T6__param_0];
	ld.param.u64 	%rd20, [_ZN3cub18CUB_300001_SM_10006detail6reduce28DeviceReduceSingleTileKernelINS2_10policy_hubIdyN4cuda3__47maximumIdEEE10Policy1000EN6thrust24THRUST_300001_SM_1000_NS10device_ptrIdEEPdyS8_ddNS5_3std3__410__identityEEEvT0_T1_T2_T3_T4_T6__param_1];
	ld.param.u64 	%rd19, [_ZN3cub18CUB_300001_SM_10006detail6reduce28DeviceReduceSingleTileKernelINS2_10policy_hubIdyN4cuda3__47maximumIdEEE10Policy1000EN6thrust24THRUST_300001_SM_1000_NS10device_ptrIdEEPdyS8_ddNS5_3std3__410__identityEEEvT0_T1_T2_T3_T4_T6__param_2];
	ld.param.f64 	%fd42, [_ZN3cub18CUB_300001_SM_10006detail6reduce28DeviceReduceSingleTileKernelINS2_10policy_hubIdyN4cuda3__47maximumIdEEE10Policy1000EN6thrust24THRUST_300001_SM_1000_NS10device_ptrIdEEPdyS8_ddNS5_3std3__410__identityEEEvT0_T1_T2_T3_T4_T6__param_4];
	cvta.to.global.u64 	%rd1, %rd20;
	setp.ne.s64 	%p1, %rd19, 0;
	@%p1 bra 	$L__BB5_3;
	mov.u32 	%r231, %tid.x;
	setp.ne.s32 	%p168, %r231, 0;
	@%p168 bra 	$L__BB5_51;
	st.global.f64 	[%rd1], %fd42;
	bra.uni 	$L__BB5_51;
$L__BB5_3:
	cvta.to.global.u64 	%rd2, %rd18;
	setp.gt.u64 	%p2, %rd19, 2047;
	@%p2 bra 	$L__BB5_28;
	cvt.u32.u64 	%r1, %rd19;
	mov.u32 	%r2, %tid.x;
	setp.ge.u32 	%p80, %r2, %r1;
	mov.f64 	%fd296, 0d0000000000000000;
	mov.u32 	%r235, %r2;
	@%p80 bra 	$L__BB5_6;
	mul.wide.u32 	%rd51, %r2, 8;
	add.s64 	%rd52, %rd2, %rd51;
	ld.global.f64 	%fd296, [%rd52];
	add.s32 	%r235, %r2, 256;
$L__BB5_6:
	setp.ge.u32 	%p81, %r235, %r1;
	@%p81 bra 	$L__BB5_19;
	not.b32 	%r108, %r235;
	add.s32 	%r109, %r108, %r1;
	shr.u32 	%r110, %r109, 8;
	add.s32 	%r5, %r110, 1;
	and.b32  	%r6, %r5, 15;
	setp.lt.u32 	%p82, %r109, 3840;
	@%p82 bra 	$L__BB5_10;
	and.b32  	%r111, %r5, 33554416;
	neg.s32 	%r233, %r111;
	mul.wide.u32 	%rd53, %r235, 8;
	add.s64 	%rd54, %rd53, %rd2;
	add.s64 	%rd81, %rd54, 16384;
$L__BB5_9:
	.pragma "nounroll";
	ld.global.f64 	%fd157, [%rd81+-16384];
	setp.lt.f64 	%p83, %fd296, %fd157;
	selp.f64 	%fd158, %fd157, %fd296, %p83;
	ld.global.f64 	%fd159, [%rd81+-14336];
	setp.lt.f64 	%p84, %fd158, %fd159;
	selp.f64 	%fd160, %fd159, %fd158, %p84;
	ld.global.f64 	%fd161, [%rd81+-12288];
	setp.lt.f64 	%p85, %fd160, %fd161;
	selp.f64 	%fd162, %fd161, %fd160, %p85;
	ld.global.f64 	%fd163, [%rd81+-10240];
	setp.lt.f64 	%p86, %fd162, %fd163;
	selp.f64 	%fd164, %fd163, %fd162, %p86;
	ld.global.f64 	%fd165, [%rd81+-8192];
	setp.lt.f64 	%p87, %fd164, %fd165;
	selp.f64 	%fd166, %fd165, %fd164, %p87;
	ld.global.f64 	%fd167, [%rd81+-6144];
	setp.lt.f64 	%p88, %fd166, %fd167;
	selp.f64 	%fd168, %fd167, %fd166, %p88;
	ld.global.f64 	%fd169, [%rd81+-4096];
	setp.lt.f64 	%p89, %fd168, %fd169;
	selp.f64 	%fd170, %fd169, %fd168, %p89;
	ld.global.f64 	%fd171, [%rd81+-2048];
	setp.lt.f64 	%p90, %fd170, %fd171;
	selp.f64 	%fd172, %fd171, %fd170, %p90;
	ld.global.f64 	%fd173, [%rd81];
	setp.lt.f64 	%p91, %fd172, %fd173;
	selp.f64 	%fd174, %fd173, %fd172, %p91;
	ld.global.f64 	%fd175, [%rd81+2048];
	setp.lt.f64 	%p92, %fd174, %fd175;
	selp.f64 	%fd176, %fd175, %fd174, %p92;
	ld.global.f64 	%fd177, [%rd81+4096];
	setp.lt.f64 	%p93, %fd176, %fd177;
	selp.f64 	%fd178, %fd177, %fd176, %p93;
	ld.global.f64 	%fd179, [%rd81+6144];
	setp.lt.f64 	%p94, %fd178, %fd179;
	selp.f64 	%fd180, %fd179, %fd178, %p94;
	ld.global.f64 	%fd181, [%rd81+8192];
	setp.lt.f64 	%p95, %fd180, %fd181;
	selp.f64 	%fd182, %fd181, %fd180, %p95;
	ld.global.f64 	%fd183, [%rd81+10240];
	setp.lt.f64 	%p96, %fd182, %fd183;
	selp.f64 	%fd184, %fd183, %fd182, %p96;
	ld.global.f64 	%fd185, [%rd81+12288];
	setp.lt.f64 	%p97, %fd184, %fd185;
	selp.f64 	%fd186, %fd185, %fd184, %p97;
	ld.global.f64 	%fd187, [%rd81+14336];
	setp.lt.f64 	%p98, %fd186, %fd187;
	selp.f64 	%fd296, %fd187, %fd186, %p98;
	add.s32 	%r235, %r235, 4096;
	add.s32 	%r233, %r233, 16;
	add.s64 	%rd81, %rd81, 32768;
	setp.ne.s32 	%p99, %r233, 0;
	@%p99 bra 	$L__BB5_9;
$L__BB5_10:
	setp.eq.s32 	%p100, %r6, 0;
	@%p100 bra 	$L__BB5_19;
	and.b32  	%r13, %r5, 7;
	setp.lt.u32 	%p101, %r6, 8;
	@%p101 bra 	$L__BB5_13;
	mul.wide.s32 	%rd55, %r235, 8;
	add.s64 	%rd56, %rd2, %rd55;
	ld.global.f64 	%fd189, [%rd56];
	setp.lt.f64 	%p102, %fd296, %fd189;
	selp.f64 	%fd190, %fd189, %fd296, %p102;
	ld.global.f64 	%fd191, [%rd56+2048];
	setp.lt.f64 	%p103, %fd190, %fd191;
	selp.f64 	%fd192, %fd191, %fd190, %p103;
	ld.global.f64 	%fd193, [%rd56+4096];
	setp.lt.f64 	%p104, %fd192, %fd193;
	selp.f64 	%fd194, %fd193, %fd192, %p104;
	ld.global.f64 	%fd195, [%rd56+6144];
	setp.lt.f64 	%p105, %fd194, %fd195;
	selp.f64 	%fd196, %fd195, %fd194, %p105;
	ld.global.f64 	%fd197, [%rd56+8192];
	setp.lt.f64 	%p106, %fd196, %fd197;
	selp.f64 	%fd198, %fd197, %fd196, %p106;
	ld.global.f64 	%fd199, [%rd56+10240];
	setp.lt.f64 	%p107, %fd198, %fd199;
	selp.f64 	%fd200, %fd199, %fd198, %p107;
	ld.global.f64 	%fd201, [%rd56+12288];
	setp.lt.f64 	%p108, %fd200, %fd201;
	selp.f64 	%fd202, %fd201, %fd200, %p108;
	ld.global.f64 	%fd203, [%rd56+14336];
	setp.lt.f64 	%p109, %fd202, %fd203;
	selp.f64 	%fd296, %fd203, %fd202, %p109;
	add.s32 	%r235, %r235, 2048;
$L__BB5_13:
	setp.eq.s32 	%p110, %r13, 0;
	@%p110 bra 	$L__BB5_19;
	and.b32  	%r16, %r5, 3;
	setp.lt.u32 	%p111, %r13, 4;
	@%p111 bra 	$L__BB5_16;
	mul.wide.s32 	%rd57, %r235, 8;
	add.s64 	%rd58, %rd2, %rd57;
	ld.global.f64 	%fd205, [%rd58];
	setp.lt.f64 	%p112, %fd296, %fd205;
	selp.f64 	%fd206, %fd205, %fd296, %p112;
	ld.global.f64 	%fd207, [%rd58+2048];
	setp.lt.f64 	%p113, %fd206, %fd207;
	selp.f64 	%fd208, %fd207, %fd206, %p113;
	ld.global.f64 	%fd209, [%rd58+4096];
	setp.lt.f64 	%p114, %fd208, %fd209;
	selp.f64 	%fd210, %fd209, %fd208, %p114;
	ld.global.f64 	%fd211, [%rd58+6144];
	setp.lt.f64 	%p115, %fd210, %fd211;
	selp.f64 	%fd296, %fd211, %fd210, %p115;
	add.s32 	%r235, %r235, 1024;
$L__BB5_16:
	setp.eq.s32 	%p116, %r16, 0;
	@%p116 bra 	$L__BB5_19;
	neg.s32 	%r238, %r16;
$L__BB5_18:
	.pragma "nounroll";
	mul.wide.s32 	%rd59, %r235, 8;
	add.s64 	%rd60, %rd2, %rd59;
	ld.global.f64 	%fd212, [%rd60];
	setp.lt.f64 	%p117, %fd296, %fd212;
	selp.f64 	%fd296, %fd212, %fd296, %p117;
	add.s32 	%r235, %r235, 256;
	add.s32 	%r238, %r238, 1;
	setp.ne.s32 	%p118, %r238, 0;
	@%p118 bra 	$L__BB5_18;
$L__BB5_19:
	setp.lt.u64 	%p119, %rd19, 256;
	@%p119 bra 	$L__BB5_24;
	// begin inline asm
	mov.u32 %r175, %laneid;
	// end inline asm
	mov.b64 	%rd71, %fd296;
	mov.b64 	{%r177, %r182}, %rd71;
	mov.b32 	%r183, 1;
	mov.b32 	%r224, 31;
	mov.b32 	%r225, -1;
	// begin inline asm
	shfl.sync.down.b32 %r176, %r177, %r183, %r224, %r225;
	// end inline asm
	// begin inline asm
	shfl.sync.down.b32 %r181, %r182, %r183, %r224, %r225;
	// end inline asm
	mov.b64 	%rd72, {%r176, %r181};
	mov.b64 	%fd260, %rd72;
	setp.gt.s32 	%p147, %r175, 30;
	setp.lt.f64 	%p148, %fd296, %fd260;
	selp.f64 	%fd261, %fd260, %fd296, %p148;
	selp.f64 	%fd262, %fd296, %fd261, %p147;
	mov.b64 	%rd73, %fd262;
	mov.b64 	{%r187, %r192}, %rd73;
	mov.b32 	%r193, 2;
	// begin inline asm
	shfl.sync.down.b32 %r186, %r187, %r193, %r224, %r225;
	// end inline asm
	// begin inline asm
	shfl.sync.down.b32 %r191, %r192, %r193, %r224, %r225;
	// end inline asm
	mov.b64 	%rd74, {%r186, %r191};
	mov.b64 	%fd263, %rd74;
	setp.gt.s32 	%p149, %r175, 29;
	setp.lt.f64 	%p150, %fd262, %fd263;
	selp.f64 	%fd264, %fd263, %fd262, %p150;
	selp.f64 	%fd265, %fd262, %fd264, %p149;
	mov.b64 	%rd75, %fd265;
	mov.b64 	{%r197, %r202}, %rd75;
	mov.b32 	%r203, 4;
	// begin inline asm
	shfl.sync.down.b32 %r196, %r197, %r203, %r224, %r225;
	// end inline asm
	// begin inline asm
	shfl.sync.down.b32 %r201, %r202, %r203, %r224, %r225;
	// end inline asm
	mov.b64 	%rd76, {%r196, %r201};
	mov.b64 	%fd266, %rd76;
	setp.gt.s32 	%p151, %r175, 27;
	setp.lt.f64 	%p152, %fd265, %fd266;
	selp.f64 	%fd267, %fd266, %fd265, %p152;
	selp.f64 	%fd268, %fd265, %fd267, %p151;
	mov.b64 	%rd77, %fd268;
	mov.b64 	{%r207, %r212}, %rd77;
	mov.b32 	%r213, 8;
	// begin inline asm
	shfl.sync.down.b32 %r206, %r207, %r213, %r224, %r225;
	// end inline asm
	// begin inline asm
	shfl.sync.down.b32 %r211, %r212, %r213, %r224, %r225;
	// end inline asm
	mov.b64 	%rd78, {%r206, %r211};
	mov.b64 	%fd269, %rd78;
	setp.gt.s32 	%p153, %r175, 23;
	setp.lt.f64 	%p154, %fd268, %fd269;
	selp.f64 	%fd270, %fd269, %fd268, %p154;
	selp.f64 	%fd271, %fd268, %fd270, %p153;
	mov.b64 	%rd79, %fd271;
	mov.b64 	{%r217, %r222}, %rd79;
	mov.b32 	%r223, 16;
	// begin inline asm
	shfl.sync.down.b32 %r216, %r217, %r223, %r224, %r225;
	// end inline asm
	// begin inline asm
	shfl.sync.down.b32 %r221, %r222, %r223, %r224, %r225;
	// end inline asm
	mov.b64 	%rd80, {%r216, %r221};
	mov.b64 	%fd272, %rd80;
	setp.gt.s32 	%p155, %r175, 15;
	setp.lt.f64 	%p156, %fd271, %fd272;
	selp.f64 	%fd16, %fd272, %fd271, %p156;
	selp.f64 	%fd308, %fd271, %fd16, %p155;
	setp.ne.s32 	%p157, %r175, 0;
	@%p157 bra 	$L__BB5_22;
	shr.u32 	%r226, %r2, 2;
	and.b32  	%r227, %r226, 248;
	mov.u32 	%r228, _ZZN3cub18CUB_300001_SM_10006detail6reduce28DeviceReduceSingleTileKernelINS2_10policy_hubIdyN4cuda3__47maximumIdEEE10Policy1000EN6thrust24THRUST_300001_SM_1000_NS10device_ptrIdEEPdyS8_ddNS5_3std3__410__identityEEEvT0_T1_T2_T3_T4_T6_E12temp_storage;
	add.s32 	%r229, %r228, %r227;
	st.shared.f64 	[%r229+8], %fd16;
$L__BB5_22:
	bar.sync 	0;
	setp.ne.s32 	%p158, %r2, 0;
	@%p158 bra 	$L__BB5_49;
	ld.shared.f64 	%fd273, [_ZZN3cub18CUB_300001_SM_10006detail6reduce28DeviceReduceSingleTileKernelINS2_10policy_hubIdyN4cuda3__47maximumIdEEE10Policy1000EN6thrust24THRUST_300001_SM_1000_NS10device_ptrIdEEPdyS8_ddNS5_3std3__410__identityEEEvT0_T1_T2_T3_T4_T6_E12temp_storage+16];
	setp.lt.f64 	%p159, %fd308, %fd273;
	selp.f64 	%fd274, %fd273, %fd308, %p159;
	ld.shared.f64 	%fd275, [_ZZN3cub18CUB_300001_SM_10006detail6reduce28DeviceReduceSingleTileKernelINS2_10policy_hubIdyN4cuda3__47maximumIdEEE10Policy1000EN6thrust24THRUST_300001_SM_1000_NS10device_ptrIdEEPdyS8_ddNS5_3std3__410__identityEEEvT0_T1_T2_T3_T4_T6_E12temp_storage+24];
	setp.lt.f64 	%p160, %fd274, %fd275;
	selp.f64 	%fd276, %fd275, %fd274, %p160;
	ld.shared.f64 	%fd277, [_ZZN3cub18CUB_300001_SM_10006detail6reduce28DeviceReduceSingleTileKernelINS2_10policy_hubIdyN4cuda3__47maximumIdEEE10Policy1000EN6thrust24THRUST_300001_SM_1000_NS10device_ptrIdEEPdyS8_ddNS5_3std3__410__identityEEEvT0_T1_T2_T3_T4_T6_E12temp_storage+32];
	setp.lt.f64 	%p161, %fd276, %fd277;
	selp.f64 	%fd278, %fd277, %fd276, %p161;
	ld.shared.f64 	%fd279, [_ZZN3cub18CUB_300001_SM_10006detail6reduce28DeviceReduceSingleTileKernelINS2_10policy_hubIdyN4cuda3__47maximumIdEEE10Policy1000EN6thrust24THRUST_300001_SM_1000_NS10device_ptrIdEEPdyS8_ddNS5_3std3__410__identityEEEvT0_T1_T2_T3_T4_T6_E12temp_storage+40];
	setp.lt.f64 	%p162, %fd278, %fd279;
	selp.f64 	%fd280, %fd279, %fd278, %p162;
	ld.shared.f64 	%fd281, [_ZZN3cub18CUB_300001_SM_10006detail6reduce28DeviceReduceSingleTileKernelINS2_10policy_hubIdyN4cuda3__47maximumIdEEE10Policy1000EN6thrust24THRUST_300001_SM_1000_NS10device_ptrIdEEPdyS8_ddNS5_3std3__410__identityEEEvT0_T1_T2_T3_T4_T6_E12temp_storage+48];
	setp.lt.f64 	%p163, %fd280, %fd281;
	selp.f64 	%fd282, %fd281, %fd280, %p163;
	ld.shared.f64 	%fd283, [_ZZN3cub18CUB_300001_SM_10006detail6reduce28DeviceReduceSingleTileKernelINS2_10policy_hubIdyN4cuda3__47maximumIdEEE10Policy1000EN6thrust24THRUST_300001_SM_1000_NS10device_ptrIdEEPdyS8_ddNS5_3std3__410__identityEEEvT0_T1_T2_T3_T4_T6_E12temp_storage+56];
	setp.lt.f64 	%p164, %fd282, %fd283;
	selp.f64 	%fd284, %fd283, %fd282, %p164;
	ld.shared.f64 	%fd285, [_ZZN3cub18CUB_300001_SM_10006detail6reduce28DeviceReduceSingleTileKernelINS2_10policy_hubIdyN4cuda3__47maximumIdEEE10Policy1000EN6thrust24THRUST_300001_SM_1000_NS10device_ptrIdEEPdyS8_ddNS5_3std3__410__identityEEEvT0_T1_T2_T3_T4_T6_E12temp_storage+64];
	setp.lt.f64 	%p165, %fd284, %fd285;
	selp.f64 	%fd308, %fd285, %fd284, %p165;
	bra.uni 	$L__BB5_49;
$L__BB5_24:
	// begin inline asm
	mov.u32 %r112, %laneid;
	// end inline asm
	and.b32  	%r163, %r2, 992;
	add.s32 	%r164, %r163, 32;
	setp.gt.u32 	%p120, %r164, %r1;
	not.b32 	%r165, %r163;
	add.s32 	%r166, %r1, %r165;
	selp.b32 	%r161, %r166, 31, %p120;
	mov.b64 	%rd61, %fd296;
	mov.b64 	{%r114, %r119}, %rd61;
	mov.b32 	%r120, 1;
	mov.b32 	%r162, -1;
	// begin inline asm
	shfl.sync.down.b32 %r113, %r114, %r120, %r161, %r162;
	// end inline asm
	// begin inline asm
	shfl.sync.down.b32 %r118, %r119, %r120, %r161, %r162;
	// end inline asm
	mov.b64 	%rd62, {%r113, %r118};
	mov.b64 	%fd213, %rd62;
	setp.lt.s32 	%p121, %r112, %r161;
	setp.lt.f64 	%p122, %fd296, %fd213;
	selp.f64 	%fd214, %fd213, %fd296, %p122;
	selp.f64 	%fd215, %fd214, %fd296, %p121;
	mov.b64 	%rd63, %fd215;
	mov.b64 	{%r124, %r129}, %rd63;
	mov.b32 	%r130, 2;
	// begin inline asm
	shfl.sync.down.b32 %r123, %r124, %r130, %r161, %r162;
	// end inline asm
	// begin inline asm
	shfl.sync.down.b32 %r128, %r129, %r130, %r161, %r162;
	// end inline asm
	mov.b64 	%rd64, {%r123, %r128};
	mov.b64 	%fd216, %rd64;
	add.s32 	%r167, %r112, 2;
	setp.gt.s32 	%p123, %r167, %r161;
	setp.lt.f64 	%p124, %fd215, %fd216;
	selp.f64 	%fd217, %fd216, %fd215, %p124;
	selp.f64 	%fd218, %fd215, %fd217, %p123;
	mov.b64 	%rd65, %fd218;
	mov.b64 	{%r134, %r139}, %rd65;
	mov.b32 	%r140, 4;
	// begin inline asm
	shfl.sync.down.b32 %r133, %r134, %r140, %r161, %r162;
	// end inline asm
	// begin inline asm
	shfl.sync.down.b32 %r138, %r139, %r140, %r161, %r162;
	// end inline asm
	mov.b64 	%rd66, {%r133, %r138};
	mov.b64 	%fd219, %rd66;
	add.s32 	%r168, %r112, 4;
	setp.gt.s32 	%p125, %r168, %r161;
	setp.lt.f64 	%p126, %fd218, %fd219;
	selp.f64 	%fd220, %fd219, %fd218, %p126;
	selp.f64 	%fd221, %fd218, %fd220, %p125;
	mov.b64 	%rd67, %fd221;
	mov.b64 	{%r144, %r149}, %rd67;
	mov.b32 	%r150, 8;
	// begin inline asm
	shfl.sync.down.b32 %r143, %r144, %r150, %r161, %r162;
	// end inline asm
	// begin inline asm
	shfl.sync.down.b32 %r148, %r149, %r150, %r161, %r162;
	// end inline asm
	mov.b64 	%rd68, {%r143, %r148};
	mov.b64 	%fd222, %rd68;
	add.s32 	%r169, %r112, 8;
	setp.gt.s32 	%p127, %r169, %r161;
	setp.lt.f64 	%p128, %fd221, %fd222;
	selp.f64 	%fd223, %fd222, %fd221, %p128;
	selp.f64 	%fd224, %fd221, %fd223, %p127;
	mov.b64 	%rd69, %fd224;
	mov.b64 	{%r154, %r159}, %rd69;
	mov.b32 	%r160, 16;
	// begin inline asm
	shfl.sync.down.b32 %r153, %r154, %r160, %r161, %r162;
	// end inline asm
	// begin inline asm
	shfl.sync.down.b32 %r158, %r159, %r160, %r161, %r162;
	// end inline asm
	mov.b64 	%rd70, {%r153, %r158};
	mov.b64 	%fd225, %rd70;
	add.s32 	%r170, %r112, 16;
	setp.gt.s32 	%p129, %r170, %r161;
	setp.lt.f64 	%p130, %fd224, %fd225;
	selp.f64 	%fd226, %fd225, %fd224, %p130;
	selp.f64 	%fd308, %fd224, %fd226, %p129;
	setp.ne.s32 	%p131, %r112, 0;
	@%p131 bra 	$L__BB5_26;
	shr.u32 	%r171, %r2, 2;
	and.b32  	%r172, %r171, 248;
	mov.u32 	%r173, _ZZN3cub18CUB_300001_SM_10006detail6reduce28DeviceReduceSingleTileKernelINS2_10policy_hubIdyN4cuda3__47maximumIdEEE10Policy1000EN6thrust24THRUST_300001_SM_1000_NS10device_ptrIdEEPdyS8_ddNS5_3std3__410__identityEEEvT0_T1_T2_T3_T4_T6_E12temp_storage;
	add.s32 	%r174, %r173, %r172;
	st.shared.f64 	[%r174+8], %fd308;
$L__BB5_26:
	bar.sync 	0;
	setp.ne.s32 	%p132, %r2, 0;
	@%p132 bra 	$L__BB5_49;
	setp.gt.u64 	%p133, %rd19, 32;
	ld.shared.f64 	%fd227, [_ZZN3cub18CUB_300001_SM_10006detail6reduce28DeviceReduceSingleTileKernelINS2_10policy_hubIdyN4cuda3__47maximumIdEEE10Policy1000EN6thrust24THRUST_300001_SM_1000_NS10device_ptrIdEEPdyS8_ddNS5_3std3__410__identityEEEvT0_T1_T2_T3_T4_T6_E12temp_storage+16];
	setp.lt.f64 	%p134, %fd308, %fd227;
	selp.f64 	%fd229, %fd227, %fd308, %p134;
	selp.f64 	%fd230, %fd229, %fd308, %p133;
	setp.gt.u64 	%p135, %rd19, 64;
	ld.shared.f64 	%fd232, [_ZZN3cub18CUB_300001_SM_10006detail6reduce28DeviceReduceSingleTileKernelINS2_10policy_hubIdyN4cuda3__47maximumIdEEE10Policy1000EN6thrust24THRUST_300001_SM_1000_NS10device_ptrIdEEPdyS8_ddNS5_3std3__410__identityEEEvT0_T1_T2_T3_T4_T6_E12temp_storage+24];
	setp.lt.f64 	%p136, %fd230, %fd232;
	selp.f64 	%fd234, %fd232, %fd230, %p136;
	selp.f64 	%fd235, %fd234, %fd230, %p135;
	setp.gt.u64 	%p137, %rd19, 96;
	ld.shared.f64 	%fd237, [_ZZN3cub18CUB_300001_SM_10006detail6reduce28DeviceReduceSingleTileKernelINS2_10policy_hubIdyN4cuda3__47maximumIdEEE10Policy1000EN6thrust24THRUST_300001_SM_1000_NS10device_ptrIdEEPdyS8_ddNS5_3std3__410__identityEEEvT0_T1_T2_T3_T4_T6_E12temp_storage+32];
	setp.lt.f64 	%p138, %fd235, %fd237;
	selp.f64 	%fd239, %fd237, %fd235, %p138;
	selp.f64 	%fd240, %fd239, %fd235, %p137;
	setp.gt.u64 	%p139, %rd19, 128;
	ld.shared.f64 	%fd242, [_ZZN3cub18CUB_300001_SM_10006detail6reduce28DeviceReduceSingleTileKernelINS2_10policy_hubIdyN4cuda3__47maximumIdEEE10Policy1000EN6thrust24THRUST_300001_SM_1000_NS10device_ptrIdEEPdyS8_ddNS5_3std3__410__identityEEEvT0_T1_T2_T3_T4_T6_E12temp_storage+40];
	setp.lt.f64 	%p140, %fd240, %fd242;
	selp.f64 	%fd244, %fd242, %fd240, %p140;
	selp.f64 	%fd245, %fd244, %fd240, %p139;
	setp.gt.u64 	%p141, %rd19, 160;
	ld.shared.f64 	%fd247, [_ZZN3cub18CUB_300001_SM_10006detail6reduce28DeviceReduceSingleTileKernelINS2_10policy_hubIdyN4cuda3__47maximumIdEEE10Policy1000EN6thrust24THRUST_300001_SM_1000_NS10device_ptrIdEEPdyS8_ddNS5_3std3__410__identityEEEvT0_T1_T2_T3_T4_T6_E12temp_storage+48];
	setp.lt.f64 	%p142, %fd245, %fd247;
	selp.f64 	%fd249, %fd247, %fd245, %p142;
	selp.f64 	%fd250, %fd249, %fd245, %p141;
	setp.gt.u64 	%p143, %rd19, 192;
	ld.shared.f64 	%fd252, [_ZZN3cub18CUB_300001_SM_10006detail6reduce28DeviceReduceSingleTileKernelINS2_10policy_hubIdyN4cuda3__47maximumIdEEE10Policy1000EN6thrust24THRUST_300001_SM_1000_NS10device_ptrIdEEPdyS8_ddNS5_3std3__410__identityEEEvT0_T1_T2_T3_T4_T6_E12temp_storage+56];
	setp.lt.f64 	%p144, %fd250, %fd252;
	selp.f64 	%fd254, %fd252, %fd250, %p144;
	selp.f64 	%fd255, %fd254, %fd250, %p143;
	setp.gt.u64 	%p145, %rd19, 224;
	ld.shared.f64 	%fd257, [_ZZN3cub18CUB_300001_SM_10006detail6reduce28DeviceReduceSingleTileKernelINS2_10policy_hubIdyN4cuda3__47maximumIdEEE10Policy1000EN6thrust24THRUST_300001_SM_1000_NS10device_ptrIdEEPdyS8_ddNS5_3std3__410__identityEEEvT0_T1_T2_T3_T4_T6_E12temp_storage+64];
	setp.lt.f64 	%p146, %fd255, %fd257;
	selp.f64 	%fd259, %fd257, %fd255, %p146;
	selp.f64 	%fd308, %fd259, %fd255, %p145;
	bra.uni 	$L__BB5_49;
$L__BB5_28:
	mov.u32 	%r24, %tid.x;
	cvt.u64.u32 	%rd6, %r24;
	mul.wide.u32 	%rd22, %r24, 8;
	add.s64 	%rd7, %rd2, %rd22;
	ld.global.f64 	%fd43, [%rd7];
	ld.global.f64 	%fd44, [%rd7+2048];
	ld.global.f64 	%fd45, [%rd7+4096];
	ld.global.f64 	%fd46, [%rd7+6144];
	ld.global.f64 	%fd47, [%rd7+8192];
	ld.global.f64 	%fd48, [%rd7+10240];
	ld.global.f64 	%fd49, [%rd7+12288];
	ld.global.f64 	%fd50, [%rd7+14336];
	setp.lt.f64 	%p3, %fd43, %fd44;
	selp.f64 	%fd51, %fd44, %fd43, %p3;
	setp.lt.f64 	%p4, %fd51, %fd45;
	selp.f64 	%fd52, %fd45, %fd51, %p4;
	setp.lt.f64 	%p5, %fd52, %fd46;
	selp.f64 	%fd53, %fd46, %fd52, %p5;
	setp.lt.f64 	%p6, %fd53, %fd47;
	selp.f64 	%fd54, %fd47, %fd53, %p6;
	setp.lt.f64 	%p7, %fd54, %fd48;
	selp.f64 	%fd55, %fd48, %fd54, %p7;
	setp.lt.f64 	%p8, %fd55, %fd49;
	selp.f64 	%fd56, %fd49, %fd55, %p8;
	setp.lt.f64 	%p9, %fd56, %fd50;
	selp.f64 	%fd307, %fd50, %fd56, %p9;
	add.s64 	%rd8, %rd19, -2048;
	setp.lt.u64 	%p10, %rd8, 2048;
	mov.b64 	%rd83, 2048;
	@%p10 bra 	$L__BB5_32;
	mov.b64 	%rd83, 2048;
$L__BB5_30:
	shl.b64 	%rd24, %rd83, 3;
	add.s64 	%rd25, %rd7, %rd24;
	ld.global.f64 	%fd57, [%rd25];
	ld.global.f64 	%fd58, [%rd25+2048];
	ld.global.f64 	%fd59, [%rd25+4096];
	ld.global.f64 	%fd60, [%rd25+6144];
	ld.global.f64 	%fd61, [%rd25+8192];
	ld.global.f64 	%fd62, [%rd25+10240];
	ld.global.f64 	%fd63, [%rd25+12288];
	ld.global.f64 	%fd64, [%rd25+14336];
	setp.lt.f64 	%p11, %fd307, %fd57;
	selp.f64 	%fd65, %fd57, %fd307, %p11;
	setp.lt.f64 	%p12, %fd65, %fd58;
	selp.f64 	%fd66, %fd58, %fd65, %p12;
	setp.lt.f64 	%p13, %fd66, %fd59;
	selp.f64 	%fd67, %fd59, %fd66, %p13;
	setp.lt.f64 	%p14, %fd67, %fd60;
	selp.f64 	%fd68, %fd60, %fd67, %p14;
	setp.lt.f64 	%p15, %fd68, %fd61;
	selp.f64 	%fd69, %fd61, %fd68, %p15;
	setp.lt.f64 	%p16, %fd69, %fd62;
	selp.f64 	%fd70, %fd62, %fd69, %p16;
	setp.lt.f64 	%p17, %fd70, %fd63;
	selp.f64 	%fd71, %fd63, %fd70, %p17;
	setp.lt.f64 	%p18, %fd71, %fd64;
	selp.f64 	%fd307, %fd64, %fd71, %p18;
	sub.s64 	%rd26, %rd19, %rd83;
	setp.lt.u64 	%p19, %rd26, 2048;
	@%p19 bra 	$L__BB5_45;
	add.s64 	%rd83, %rd83, 2048;
	setp.le.u64 	%p20, %rd83, %rd8;
	@%p20 bra 	$L__BB5_30;
$L__BB5_32:
	setp.le.u64 	%p21, %rd19, %rd83;
	cvt.u32.u64 	%r42, %rd83;
	cvt.u32.u64 	%r43, %rd19;
	sub.s32 	%r44, %r43, %r42;
	setp.ge.s32 	%p22, %r24, %r44;
	or.pred  	%p23, %p21, %p22;
	@%p23 bra 	$L__BB5_45;
	not.b32 	%r47, %r24;
	add.s32 	%r48, %r47, %r43;
	sub.s32 	%r50, %r48, %r42;
	shr.u32 	%r51, %r50, 8;
	add.s32 	%r25, %r51, 1;
	and.b32  	%r26, %r25, 15;
	setp.lt.u32 	%p24, %r50, 3840;
	mov.u32 	%r242, %r24;
	@%p24 bra 	$L__BB5_36;
	and.b32  	%r52, %r25, 33554416;
	neg.s32 	%r240, %r52;
	add.s64 	%rd27, %rd83, %rd6;
	shl.b64 	%rd28, %rd27, 3;
	add.s64 	%rd29, %rd28, %rd2;
	add.s64 	%rd84, %rd29, 16384;
	mov.u32 	%r242, %r24;
$L__BB5_35:
	.pragma "nounroll";
	ld.global.f64 	%fd73, [%rd84+-16384];
	setp.lt.f64 	%p25, %fd307, %fd73;
	selp.f64 	%fd74, %fd73, %fd307, %p25;
	ld.global.f64 	%fd75, [%rd84+-14336];
	setp.lt.f64 	%p26, %fd74, %fd75;
	selp.f64 	%fd76, %fd75, %fd74, %p26;
	ld.global.f64 	%fd77, [%rd84+-12288];
	setp.lt.f64 	%p27, %fd76, %fd77;
	selp.f64 	%fd78, %fd77, %fd76, %p27;
	ld.global.f64 	%fd79, [%rd84+-10240];
	setp.lt.f64 	%p28, %fd78, %fd79;
	selp.f64 	%fd80, %fd79, %fd78, %p28;
	ld.global.f64 	%fd81, [%rd84+-8192];
	setp.lt.f64 	%p29, %fd80, %fd81;
	selp.f64 	%fd82, %fd81, %fd80, %p29;
	ld.global.f64 	%fd83, [%rd84+-6144];
	setp.lt.f64 	%p30, %fd82, %fd83;
	selp.f64 	%fd84, %fd83, %fd82, %p30;
	ld.global.f64 	%fd85, [%rd84+-4096];
	setp.lt.f64 	%p31, %fd84, %fd85;
	selp.f64 	%fd86, %fd85, %fd84, %p31;
	ld.global.f64 	%fd87, [%rd84+-2048];
	setp.lt.f64 	%p32, %fd86, %fd87;
	selp.f64 	%fd88, %fd87, %fd86, %p32;
	ld.global.f64 	%fd89, [%rd84];
	setp.lt.f64 	%p33, %fd88, %fd89;
	selp.f64 	%fd90, %fd89, %fd88, %p33;
	ld.global.f64 	%fd91, [%rd84+2048];
	setp.lt.f64 	%p34, %fd90, %fd91;
	selp.f64 	%fd92, %fd91, %fd90, %p34;
	ld.global.f64 	%fd93, [%rd84+4096];
	setp.lt.f64 	%p35, %fd92, %fd93;
	selp.f64 	%fd94, %fd93, %fd92, %p35;
	ld.global.f64 	%fd95, [%rd84+6144];
	setp.lt.f64 	%p36, %fd94, %fd95;
	selp.f64 	%fd96, %fd95, %fd94, %p36;
	ld.global.f64 	%fd97, [%rd84+8192];
	setp.lt.f64 	%p37, %fd96, %fd97;
	selp.f64 	%fd98, %fd97, %fd96, %p37;
	ld.global.f64 	%fd99, [%rd84+10240];
	setp.lt.f64 	%p38, %fd98, %fd99;
	selp.f64 	%fd100, %fd99, %fd98, %p38;
	ld.global.f64 	%fd101, [%rd84+12288];
	setp.lt.f64 	%p39, %fd100, %fd101;
	selp.f64 	%fd102, %fd101, %fd100, %p39;
	ld.global.f64 	%fd103, [%rd84+14336];
	setp.lt.f64 	%p40, %fd102, %fd103;
	selp.f64 	%fd307, %fd103, %fd102, %p40;
	add.s32 	%r242, %r242, 4096;
	add.s32 	%r240, %r240, 16;
	add.s64 	%rd84, %rd84, 32768;
	setp.ne.s32 	%p41, %r240, 0;
	@%p41 bra 	$L__BB5_35;
$L__BB5_36:
	setp.eq.s32 	%p42, %r26, 0;
	@%p42 bra 	$L__BB5_45;
	and.b32  	%r33, %r25, 7;
	setp.lt.u32 	%p43, %r26, 8;
	@%p43 bra 	$L__BB5_39;
	cvt.u64.u32 	%rd30, %r242;
	add.s64 	%rd31, %rd83, %rd30;
	shl.b64 	%rd32, %rd31, 3;
	add.s64 	%rd33, %rd2, %rd32;
	ld.global.f64 	%fd105, [%rd33];
	setp.lt.f64 	%p44, %fd307, %fd105;
	selp.f64 	%fd106, %fd105, %fd307, %p44;
	ld.global.f64 	%fd107, [%rd33+2048];
	setp.lt.f64 	%p45, %fd106, %fd107;
	selp.f64 	%fd108, %fd107, %fd106, %p45;
	ld.global.f64 	%fd109, [%rd33+4096];
	setp.lt.f64 	%p46, %fd108, %fd109;
	selp.f64 	%fd110, %fd109, %fd108, %p46;
	ld.global.f64 	%fd111, [%rd33+6144];
	setp.lt.f64 	%p47, %fd110, %fd111;
	selp.f64 	%fd112, %fd111, %fd110, %p47;
	ld.global.f64 	%fd113, [%rd33+8192];
	setp.lt.f64 	%p48, %fd112, %fd113;
	selp.f64 	%fd114, %fd113, %fd112, %p48;
	ld.global.f64 	%fd115, [%rd33+10240];
	setp.lt.f64 	%p49, %fd114, %fd115;
	selp.f64 	%fd116, %fd115, %fd114, %p49;
	ld.global.f64 	%fd117, [%rd33+12288];
	setp.lt.f64 	%p50, %fd116, %fd117;
	selp.f64 	%fd118, %fd117, %fd116, %p50;
	ld.global.f64 	%fd119, [%rd33+14336];
	setp.lt.f64 	%p51, %fd118, %fd119;
	selp.f64 	%fd307, %fd119, %fd118, %p51;
	add.s32 	%r242, %r242, 2048;
$L__BB5_39:
	setp.eq.s32 	%p52, %r33, 0;
	@%p52 bra 	$L__BB5_45;
	and.b32  	%r36, %r25, 3;
	setp.lt.u32 	%p53, %r33, 4;
	@%p53 bra 	$L__BB5_42;
	cvt.u64.u32 	%rd34, %r242;
	add.s64 	%rd35, %rd83, %rd34;
	shl.b64 	%rd36, %rd35, 3;
	add.s64 	%rd37, %rd2, %rd36;
	ld.global.f64 	%fd121, [%rd37];
	setp.lt.f64 	%p54, %fd307, %fd121;
	selp.f64 	%fd122, %fd121, %fd307, %p54;
	ld.global.f64 	%fd123, [%rd37+2048];
	setp.lt.f64 	%p55, %fd122, %fd123;
	selp.f64 	%fd124, %fd123, %fd122, %p55;
	ld.global.f64 	%fd125, [%rd37+4096];
	setp.lt.f64 	%p56, %fd124, %fd125;
	selp.f64 	%fd126, %fd125, %fd124, %p56;
	ld.global.f64 	%fd127, [%rd37+6144];
	setp.lt.f64 	%p57, %fd126, %fd127;
	selp.f64 	%fd307, %fd127, %fd126, %p57;
	add.s32 	%r242, %r242, 1024;
$L__BB5_42:
	setp.eq.s32 	%p58, %r36, 0;
	@%p58 bra 	$L__BB5_45;
	cvt.u64.u32 	%rd38, %r242;
	add.s64 	%rd39, %rd83, %rd38;
	shl.b64 	%rd40, %rd39, 3;
	add.s64 	%rd85, %rd2, %rd40;
	neg.s32 	%r245, %r36;
$L__BB5_44:
	.pragma "nounroll";
	ld.global.f64 	%fd128, [%rd85];
	setp.lt.f64 	%p59, %fd307, %fd128;
	selp.f64 	%fd307, %fd128, %fd307, %p59;
	add.s64 	%rd85, %rd85, 2048;
	add.s32 	%r245, %r245, 1;
	setp.ne.s32 	%p60, %r245, 0;
	@%p60 bra 	$L__BB5_44;
$L__BB5_45:
	// begin inline asm
	mov.u32 %r53, %laneid;
	// end inline asm
	mov.b64 	%rd41, %fd307;
	mov.b64 	{%r55, %r60}, %rd41;
	mov.b32 	%r61, 1;
	mov.b32 	%r102, 31;
	mov.b32 	%r103, -1;
	// begin inline asm
	shfl.sync.down.b32 %r54, %r55, %r61, %r102, %r103;
	// end inline asm
	// begin inline asm
	shfl.sync.down.b32 %r59, %r60, %r61, %r102, %r103;
	// end inline asm
	mov.b64 	%rd42, {%r54, %r59};
	mov.b64 	%fd129, %rd42;
	setp.gt.s32 	%p61, %r53, 30;
	setp.lt.f64 	%p62, %fd307, %fd129;
	selp.f64 	%fd130, %fd129, %fd307, %p62;
	selp.f64 	%fd131, %fd307, %fd130, %p61;
	mov.b64 	%rd43, %fd131;
	mov.b64 	{%r65, %r70}, %rd43;
	mov.b32 	%r71, 2;
	// begin inline asm
	shfl.sync.down.b32 %r64, %r65, %r71, %r102, %r103;
	// end inline asm
	// begin inline asm
	shfl.sync.down.b32 %r69, %r70, %r71, %r102, %r103;
	// end inline asm
	mov.b64 	%rd44, {%r64, %r69};
	mov.b64 	%fd132, %rd44;
	setp.gt.s32 	%p63, %r53, 29;
	setp.lt.f64 	%p64, %fd131, %fd132;
	selp.f64 	%fd133, %fd132, %fd131, %p64;
	selp.f64 	%fd134, %fd131, %fd133, %p63;
	mov.b64 	%rd45, %fd134;
	mov.b64 	{%r75, %r80}, %rd45;
	mov.b32 	%r81, 4;
	// begin inline asm
	shfl.sync.down.b32 %r74, %r75, %r81, %r102, %r103;
	// end inline asm
	// begin inline asm
	shfl.sync.down.b32 %r79, %r80, %r81, %r102, %r103;
	// end inline asm
	mov.b64 	%rd46, {%r74, %r79};
	mov.b64 	%fd135, %rd46;
	setp.gt.s32 	%p65, %r53, 27;
	setp.lt.f64 	%p66, %fd134, %fd135;
	selp.f64 	%fd136, %fd135, %fd134, %p66;
	selp.f64 	%fd137, %fd134, %fd136, %p65;
	mov.b64 	%rd47, %fd137;
	mov.b64 	{%r85, %r90}, %rd47;
	mov.b32 	%r91, 8;
	// begin inline asm
	shfl.sync.down.b32 %r84, %r85, %r91, %r102, %r103;
	// end inline asm
	// begin inline asm
	shfl.sync.down.b32 %r89, %r90, %r91, %r102, %r103;
	// end inline asm
	mov.b64 	%rd48, {%r84, %r89};
	mov.b64 	%fd138, %rd48;
	setp.gt.s32 	%p67, %r53, 23;
	setp.lt.f64 	%p68, %fd137, %fd138;
	selp.f64 	%fd139, %fd138, %fd137, %p68;
	selp.f64 	%fd140, %fd137, %fd139, %p67;
	mov.b64 	%rd49, %fd140;
	mov.b64 	{%r95, %r100}, %rd49;
	mov.b32 	%r101, 16;
	// begin inline asm
	shfl.sync.down.b32 %r94, %r95, %r101, %r102, %r103;
	// end inline asm
	// begin inline asm
	shfl.sync.down.b32 %r99, %r100, %r101, %r102, %r103;
	// end inline asm
	mov.b64 	%rd50, {%r94, %r99};
	mov.b64 	%fd141, %rd50;
	setp.gt.s32 	%p69, %r53, 15;
	setp.lt.f64 	%p70, %fd140, %fd141;
	selp.f64 	%fd38, %fd141, %fd140, %p70;
	selp.f64 	%fd308, %fd140, %fd38, %p69;
	setp.ne.s32 	%p71, %r53, 0;
	@%p71 bra 	$L__BB5_47;
	shr.u32 	%r104, %r24, 2;
	and.b32  	%r105, %r104, 248;
	mov.u32 	%r106, _ZZN3cub18CUB_300001_SM_10006detail6reduce28DeviceReduceSingleTileKernelINS2_10policy_hubIdyN4cuda3__47maximumIdEEE10Policy1000EN6thrust24THRUST_300001_SM_1000_NS10device_ptrIdEEPdyS8_ddNS5_3std3__410__identityEEEvT0_T1_T2_T3_T4_T6_E12temp_storage;
	add.s32 	%r107, %r106, %r105;
	st.shared.f64 	[%r107+8], %fd38;
$L__BB5_47:
	bar.sync 	0;
	setp.ne.s32 	%p72, %r24, 0;
	@%p72 bra 	$L__BB5_49;
	ld.shared.f64 	%fd142, [_ZZN3cub18CUB_300001_SM_10006detail6reduce28DeviceReduceSingleTileKernelINS2_10policy_hubIdyN4cuda3__47maximumIdEEE10Policy1000EN6thrust24THRUST_300001_SM_1000_NS10device_ptrIdEEPdyS8_ddNS5_3std3__410__identityEEEvT0_T1_T2_T3_T4_T6_E12temp_storage+16];
	setp.lt.f64 	%p73, %fd308, %fd142;
	selp.f64 	%fd143, %fd142, %fd308, %p73;
	ld.shared.f64 	%fd144, [_ZZN3cub18CUB_300001_SM_10006detail6reduce28DeviceReduceSingleTileKernelINS2_10policy_hubIdyN4cuda3__47maximumIdEEE10Policy1000EN6thrust24THRUST_300001_SM_1000_NS10device_ptrIdEEPdyS8_ddNS5_3std3__410__identityEEEvT0_T1_T2_T3_T4_T6_E12temp_storage+24];
	setp.lt.f64 	%p74, %fd143, %fd144;
	selp.f64 	%fd145, %fd144, %fd143, %p74;
	ld.shared.f64 	%fd146, [_ZZN3cub18CUB_300001_SM_10006detail6reduce28DeviceReduceSingleTileKernelINS2_10policy_hubIdyN4cuda3__47maximumIdEEE10Policy1000EN6thrust24THRUST_300001_SM_1000_NS10device_ptrIdEEPdyS8_ddNS5_3std3__410__identityEEEvT0_T1_T2_T3_T4_T6_E12temp_storage+32];
	setp.lt.f64 	%p75, %fd145, %fd146;
	selp.f64 	%fd147, %fd146, %fd145, %p75;
	ld.shared.f64 	%fd148, [_ZZN3cub18CUB_300001_SM_10006detail6reduce28DeviceReduceSingleTileKernelINS2_10policy_hubIdyN4cuda3__47maximumIdEEE10Policy1000EN6thrust24THRUST_300001_SM_1000_NS10device_ptrIdEEPdyS8_ddNS5_3std3__410__identityEEEvT0_T1_T2_T3_T4_T6_E12temp_storage+40];
	setp.lt.f64 	%p76, %fd147, %fd148;
	selp.f64 	%fd149, %fd148, %fd147, %p76;
	ld.shared.f64 	%fd150, [_ZZN3cub18CUB_300001_SM_10006detail6reduce28DeviceReduceSingleTileKernelINS2_10policy_hubIdyN4cuda3__47maximumIdEEE10Policy1000EN6thrust24THRUST_300001_SM_1000_NS10device_ptrIdEEPdyS8_ddNS5_3std3__410__identityEEEvT0_T1_T2_T3_T4_T6_E12temp_storage+48];
	setp.lt.f64 	%p77, %fd149, %fd150;
	selp.f64 	%fd151, %fd150, %fd149, %p77;
	ld.shared.f64 	%fd152, [_ZZN3cub18CUB_300001_SM_10006detail6reduce28DeviceReduceSingleTileKernelINS2_10policy_hubIdyN4cuda3__47maximumIdEEE10Policy1000EN6thrust24THRUST_300001_SM_1000_NS10device_ptrIdEEPdyS8_ddNS5_3std3__410__identityEEEvT0_T1_T2_T3_T4_T6_E12temp_storage+56];
	setp.lt.f64 	%p78, %fd151, %fd152;
	selp.f64 	%fd153, %fd152, %fd151, %p78;
	ld.shared.f64 	%fd154, [_ZZN3cub18CUB_300001_SM_10006detail6reduce28DeviceReduceSingleTileKernelINS2_10policy_hubIdyN4cuda3__47maximumIdEEE10Policy1000EN6thrust24THRUST_300001_SM_1000_NS10device_ptrIdEEPdyS8_ddNS5_3std3__410__identityEEEvT0_T1_T2_T3_T4_T6_E12temp_storage+64];
	setp.lt.f64 	%p79, %fd153, %fd154;
	selp.f64 	%fd308, %fd154, %fd153, %p79;
$L__BB5_49:
	mov.u32 	%r230, %tid.x;
	setp.ne.s32 	%p166, %r230, 0;
	@%p166 bra 	$L__BB5_51;
	setp.lt.f64 	%p167, %fd42, %fd308;
	selp.f64 	%fd286, %fd308, %fd42, %p167;
	st.global.f64 	[%rd1], %fd286;
$L__BB5_51:
	ret;

}
	// .globl	_ZN3cub18CUB_300001_SM_10006detail6reduce18DeviceReduceKernelINS2_10policy_hubIdyN4cuda3__47maximumIdEEE10Policy1000EN6thrust24THRUST_300001_SM_1000_NS10device_ptrIdEEyS8_dNS5_3std3__410__identityEEEvT0_PT3_T1_NS0_13GridEvenShareISL_EET2_T4_
.visible .entry _ZN3cub18CUB_300001_SM_10006detail6reduce18DeviceReduceKernelINS2_10policy_hubIdyN4cuda3__47maximumIdEEE10Policy1000EN6thrust24THRUST_300001_SM_1000_NS10device_ptrIdEEyS8_dNS5_3std3__410__identityEEEvT0_PT3_T1_NS0_13GridEvenShareISL_EET2_T4_(
	.param .align 8 .b8 _ZN3cub18CUB_300001_SM_10006detail6reduce18DeviceReduceKernelINS2_10policy_hubIdyN4cuda3__47maximumIdEEE10Policy1000EN6thrust24THRUST_300001_SM_1000_NS10device_ptrIdEEyS8_dNS5_3std3__410__identityEEEvT0_PT3_T1_NS0_13GridEvenShareISL_EET2_T4__param_0[8],
	.param .u64 .ptr .align 1 _ZN3cub18CUB_300001_SM_10006detail6reduce18DeviceReduceKernelINS2_10policy_hubIdyN4cuda3__47maximumIdEEE10Policy1000EN6thrust24THRUST_300001_SM_1000_NS10device_ptrIdEEyS8_dNS5_3std3__410__identityEEEvT0_PT3_T1_NS0_13GridEvenShareISL_EET2_T4__param_1,
	.param .u64 _ZN3cub18CUB_300001_SM_10006detail6reduce18DeviceReduceKernelINS2_10policy_hubIdyN4cuda3__47maximumIdEEE10Policy1000EN6thrust24THRUST_300001_SM_1000_NS10device_ptrIdEEyS8_dNS5_3std3__410__identityEEEvT0_PT3_T1_NS0_13GridEvenShareISL_EET2_T4__param_2,
	.param .align 8 .b8 _ZN3cub18CUB_300001_SM_10006detail6reduce18DeviceReduceKernelINS2_10policy_hubIdyN4cuda3__47maximumIdEEE10Policy1000EN6thrust24THRUST_300001_SM_1000_NS10device_ptrIdEEyS8_dNS5_3std3__410__identityEEEvT0_PT3_T1_NS0_13GridEvenShareISL_EET2_T4__param_3[72],
	.param .align 1 .b8 _ZN3cub18CUB_300001_SM_10006detail6reduce18DeviceReduceKernelINS2_10policy_hubIdyN4cuda3__47maximumIdEEE10Policy1000EN6thrust24THRUST_300001_SM_1000_NS10device_ptrIdEEyS8_dNS5_3std3__410__identityEEEvT0_PT3_T1_NS0_13GridEvenShareISL_EET2_T4__param_4[1],
	.param .align 1 .b8 _ZN3cub18CUB_300001_SM_10006detail6reduce18DeviceReduceKernelINS2_10policy_hubIdyN4cuda3__47maximumIdEEE10Policy1000EN6thrust24THRUST_300001_SM_1000_NS10device_ptrIdEEyS8_dNS5_3std3__410__identityEEEvT0_PT3_T1_NS0_13GridEvenShareISL_EET2_T4__param_5[1]
)
.maxntid 256
{
	.reg .pred 	%p<166>;
	.reg .b16 	%rs<4>;
	.reg .b32 	%r<281>;
	.reg .b64 	%rd<108>;
	.reg .b64 	%fd<305>;
	// demoted variable
	.shared .align 8 .b8 _ZZN3cub18CUB_300001_SM_10006detail6reduce18DeviceReduceKernelINS2_10policy_hubIdyN4cuda3__47maximumIdEEE10Policy1000EN6thrust24THRUST_300001_SM_1000_NS10device_ptrIdEEyS8_dNS5_3std3__410__identityEEEvT0_PT3_T1_NS0_13GridEvenShareISL_EET2_T4_E12temp_storage[80];
	ld.param.u64 	%rd1, [_ZN3cub18CUB_300001_SM_10006detail6reduce18DeviceReduceKernelINS2_10policy_hubIdyN4cuda3__47maximumIdEEE10Policy1000EN6thrust24THRUST_300001_SM_1000_NS10device_ptrIdEEyS8_dNS5_3std3__410__identityEEEvT0_PT3_T1_NS0_13GridEvenShareISL_EET2_T4__param_3+32];
	ld.param.u32 	%r1, [_ZN3cub18CUB_300001_SM_10006detail6reduce18DeviceReduceKernelINS2_10policy_hubIdyN4cuda3__47maximumIdEEE10Policy1000EN6thrust24THRUST_300001_SM_1000_NS10device_ptrIdEEyS8_dNS5_3std3__410__identityEEEvT0_PT3_T1_NS0_13GridEvenShareISL_EET2_T4__param_3+40];
	ld.param.u64 	%rd25, [_ZN3cub18CUB_300001_SM_10006detail6reduce18DeviceReduceKernelINS2_10policy_hubIdyN4cuda3__47maximumIdEEE10Policy1000EN6thrust24THRUST_300001_SM_1000_NS10device_ptrIdEEyS8_dNS5_3std3__410__identityEEEvT0_PT3_T1_NS0_13GridEvenShareISL_EET2_T4__param_0];
	cvta.to.global.u64 	%rd2, %rd25;
	mov.u32 	%r2, %ctaid.x;
	shl.b32 	%r50, %r1, 11;
	cvt.s64.s32 	%rd3, %r50;
	shl.b32 	%r51, %r2, 11;
	cvt.u64.u32 	%rd4, %r51;
	sub.s64 	%rd5, %rd1, %rd4;
	setp.gt.u64 	%p1, %rd5, 2047;
	@%p1 bra 	$L__BB6_25;
	cvt.u32.u64 	%r137, %rd4;
	cvt.u32.u64 	%r3, %rd1;
	sub.s32 	%r4, %r3, %r137;
	mov.u32 	%r5, %tid.x;
	setp.ge.s32 	%p79, %r5, %r4;
	mov.f64 	%fd293, 0d0000000000000000;
	mov.u32 	%r268, %r5;
	@%p79 bra 	$L__BB6_3;
	add.s32 	%r139, %r137, %r5;
	mul.wide.u32 	%rd61, %r139, 8;
	add.s64 	%rd62, %rd2, %rd61;
	ld.global.f64 	%fd293, [%rd62];
	add.s32 	%r268, %r5, 256;
$L__BB6_3:
	setp.ge.s32 	%p80, %r268, %r4;
	@%p80 bra 	$L__BB6_16;
	not.b32 	%r141, %r268;
	add.s32 	%r142, %r141, %r3;
	sub.s32 	%r143, %r142, %r137;
	shr.u32 	%r144, %r143, 8;
	add.s32 	%r8, %r144, 1;
	and.b32  	%r9, %r8, 15;
	setp.lt.u32 	%p81, %r143, 3840;
	@%p81 bra 	$L__BB6_7;
	and.b32  	%r145, %r8, 33554416;
	neg.s32 	%r266, %r145;
	mul.wide.u32 	%rd63, %r2, 16384;
	mul.wide.u32 	%rd64, %r268, 8;
	or.b64  	%rd65, %rd63, %rd64;
	add.s64 	%rd66, %rd65, %rd2;
	add.s64 	%rd102, %rd66, 16384;
$L__BB6_6:
	.pragma "nounroll";
	ld.global.f64 	%fd155, [%rd102+-16384];
	setp.lt.f64 	%p82, %fd293, %fd155;
	selp.f64 	%fd156, %fd155, %fd293, %p82;
	ld.global.f64 	%fd157, [%rd102+-14336];
	setp.lt.f64 	%p83, %fd156, %fd157;
	selp.f64 	%fd158, %fd157, %fd156, %p83;
	ld.global.f64 	%fd159, [%rd102+-12288];
	setp.lt.f64 	%p84, %fd158, %fd159;
	selp.f64 	%fd160, %fd159, %fd158, %p84;
	ld.global.f64 	%fd161, [%rd102+-10240];
	setp.lt.f64 	%p85, %fd160, %fd161;
	selp.f64 	%fd162, %fd161, %fd160, %p85;
	ld.global.f64 	%fd163, [%rd102+-8192];
	setp.lt.f64 	%p86, %fd162, %fd163;
	selp.f64 	%fd164, %fd163, %fd162, %p86;
	ld.global.f64 	%fd165, [%rd102+-6144];
	setp.lt.f64 	%p87, %fd164, %fd165;
	selp.f64 	%fd166, %fd165, %fd164, %p87;
	ld.global.f64 	%fd167, [%rd102+-4096];
	setp.lt.f64 	%p88, %fd166, %fd167;
	selp.f64 	%fd168, %fd167, %fd166, %p88;
	ld.global.f64 	%fd169, [%rd102+-2048];
	setp.lt.f64 	%p89, %fd168, %fd169;
	selp.f64 	%fd170, %fd169, %fd168, %p89;
	ld.global.f64 	%fd171, [%rd102];
	setp.lt.f64 	%p90, %fd170, %fd171;
	selp.f64 	%fd172, %fd171, %fd170, %p90;
	ld.global.f64 	%fd173, [%rd102+2048];
	setp.lt.f64 	%p91, %fd172, %fd173;
	selp.f64 	%fd174, %fd173, %fd172, %p91;
	ld.global.f64 	%fd175, [%rd102+4096];
	setp.lt.f64 	%p92, %fd174, %fd175;
	selp.f64 	%fd176, %fd175, %fd174, %p92;
	ld.global.f64 	%fd177, [%rd102+6144];
	setp.lt.f64 	%p93, %fd176, %fd177;
	selp.f64 	%fd178, %fd177, %fd176, %p93;
	ld.global.f64 	%fd179, [%rd102+8192];
	setp.lt.f64 	%p94, %fd178, %fd179;
	selp.f64 	%fd180, %fd179, %fd178, %p94;
	ld.global.f64 	%fd181, [%rd102+10240];
	setp.lt.f64 	%p95, %fd180, %fd181;
	selp.f64 	%fd182, %fd181, %fd180, %p95;
	ld.global.f64 	%fd183, [%rd102+12288];
	setp.lt.f64 	%p96, %fd182, %fd183;
	selp.f64 	%fd184, %fd183, %fd182, %p96;
	ld.global.f64 	%fd185, [%rd102+14336];
	setp.lt.f64 	%p97, %fd184, %fd185;
	selp.f64 	%fd293, %fd185, %fd184, %p97;
	add.s32 	%r268, %r268, 4096;
	add.s32 	%r266, %r266, 16;
	add.s64 	%rd102, %rd102, 32768;
	setp.ne.s32 	%p98, %r266, 0;
	@%p98 bra 	$L__BB6_6;
$L__BB6_7:
	setp.eq.s32 	%p99, %r9, 0;
	@%p99 bra 	$L__BB6_16;
	and.b32  	%r16, %r8, 7;
	setp.lt.u32 	%p100, %r9, 8;
	@%p100 bra 	$L__BB6_10;
	cvt.s64.s32 	%rd67, %r268;
	add.s64 	%rd68, %rd67, %rd4;
	shl.b64 	%rd69, %rd68, 3;
	add.s64 	%rd70, %rd2, %rd69;
	ld.global.f64 	%fd187, [%rd70];
	setp.lt.f64 	%p101, %fd293, %fd187;
	selp.f64 	%fd188, %fd187, %fd293, %p101;
	ld.global.f64 	%fd189, [%rd70+2048];
	setp.lt.f64 	%p102, %fd188, %fd189;
	selp.f64 	%fd190, %fd189, %fd188, %p102;
	ld.global.f64 	%fd191, [%rd70+4096];
	setp.lt.f64 	%p103, %fd190, %fd191;
	selp.f64 	%fd192, %fd191, %fd190, %p103;
	ld.global.f64 	%fd193, [%rd70+6144];
	setp.lt.f64 	%p104, %fd192, %fd193;
	selp.f64 	%fd194, %fd193, %fd192, %p104;
	ld.global.f64 	%fd195, [%rd70+8192];
	setp.lt.f64 	%p105, %fd194, %fd195;
	selp.f64 	%fd196, %fd195, %fd194, %p105;
	ld.global.f64 	%fd197, [%rd70+10240];
	setp.lt.f64 	%p106, %fd196, %fd197;
	selp.f64 	%fd198, %fd197, %fd196, %p106;
	ld.global.f64 	%fd199, [%rd70+12288];
	setp.lt.f64 	%p107, %fd198, %fd199;
	selp.f64 	%fd200, %fd199, %fd198, %p107;
	ld.global.f64 	%fd201, [%rd70+14336];
	setp.lt.f64 	%p108, %fd200, %fd201;
	selp.f64 	%fd293, %fd201, %fd200, %p108;
	add.s32 	%r268, %r268, 2048;
$L__BB6_10:
	setp.eq.s32 	%p109, %r16, 0;
	@%p109 bra 	$L__BB6_16;
	and.b32  	%r19, %r8, 3;
	setp.lt.u32 	%p110, %r16, 4;
	@%p110 bra 	$L__BB6_13;
	cvt.s64.s32 	%rd71, %r268;
	add.s64 	%rd72, %rd71, %rd4;
	shl.b64 	%rd73, %rd72, 3;
	add.s64 	%rd74, %rd2, %rd73;
	ld.global.f64 	%fd203, [%rd74];
	setp.lt.f64 	%p111, %fd293, %fd203;
	selp.f64 	%fd204, %fd203, %fd293, %p111;
	ld.global.f64 	%fd205, [%rd74+2048];
	setp.lt.f64 	%p112, %fd204, %fd205;
	selp.f64 	%fd206, %fd205, %fd204, %p112;
	ld.global.f64 	%fd207, [%rd74+4096];
	setp.lt.f64 	%p113, %fd206, %fd207;
	selp.f64 	%fd208, %fd207, %fd206, %p113;
	ld.global.f64 	%fd209, [%rd74+6144];
	setp.lt.f64 	%p114, %fd208, %fd209;
	selp.f64 	%fd293, %fd209, %fd208, %p114;
	add.s32 	%r268, %r268, 1024;
$L__BB6_13:
	setp.eq.s32 	%p115, %r19, 0;
	@%p115 bra 	$L__BB6_16;
	mul.wide.u32 	%rd75, %r2, 16384;
	add.s64 	%rd9, %rd2, %rd75;
	neg.s32 	%r271, %r19;
$L__BB6_15:
	.pragma "nounroll";
	mul.wide.s32 	%rd76, %r268, 8;
	add.s64 	%rd77, %rd9, %rd76;
	ld.global.f64 	%fd210, [%rd77];
	setp.lt.f64 	%p116, %fd293, %fd210;
	selp.f64 	%fd293, %fd210, %fd293, %p116;
	add.s32 	%r268, %r268, 256;
	add.s32 	%r271, %r271, 1;
	setp.ne.s32 	%p117, %r271, 0;
	@%p117 bra 	$L__BB6_15;
$L__BB6_16:
	setp.lt.s32 	%p118, %r4, 256;
	@%p118 bra 	$L__BB6_21;
	// begin inline asm
	mov.u32 %r209, %laneid;
	// end inline asm
	mov.b64 	%rd88, %fd293;
	mov.b64 	{%r211, %r216}, %rd88;
	mov.b32 	%r217, 1;
	mov.b32 	%r258, 31;
	mov.b32 	%r259, -1;
	// begin inline asm
	shfl.sync.down.b32 %r210, %r211, %r217, %r258, %r259;
	// end inline asm
	// begin inline asm
	shfl.sync.down.b32 %r215, %r216, %r217, %r258, %r259;
	// end inline asm
	mov.b64 	%rd89, {%r210, %r215};
	mov.b64 	%fd258, %rd89;
	setp.gt.s32 	%p146, %r209, 30;
	setp.lt.f64 	%p147, %fd293, %fd258;
	selp.f64 	%fd259, %fd258, %fd293, %p147;
	selp.f64 	%fd260, %fd293, %fd259, %p146;
	mov.b64 	%rd90, %fd260;
	mov.b64 	{%r221, %r226}, %rd90;
	mov.b32 	%r227, 2;
	// begin inline asm
	shfl.sync.down.b32 %r220, %r221, %r227, %r258, %r259;
	// end inline asm
	// begin inline asm
	shfl.sync.down.b32 %r225, %r226, %r227, %r258, %r259;
	// end inline asm
	mov.b64 	%rd91, {%r220, %r225};
	mov.b64 	%fd261, %rd91;
	setp.gt.s32 	%p148, %r209, 29;
	setp.lt.f64 	%p149, %fd260, %fd261;
	selp.f64 	%fd262, %fd261, %fd260, %p149;
	selp.f64 	%fd263, %fd260, %fd262, %p148;
	mov.b64 	%rd92, %fd263;
	mov.b64 	{%r231, %r236}, %rd92;
	mov.b32 	%r237, 4;
	// begin inline asm
	shfl.sync.down.b32 %r230, %r231, %r237, %r258, %r259;
	// end inline asm
	// begin inline asm
	shfl.sync.down.b32 %r235, %r236, %r237, %r258, %r259;
	// end inline asm
	mov.b64 	%rd93, {%r230, %r235};
	mov.b64 	%fd264, %rd93;
	setp.gt.s32 	%p150, %r209, 27;
	setp.lt.f64 	%p151, %fd263, %fd264;
	selp.f64 	%fd265, %fd264, %fd263, %p151;
	selp.f64 	%fd266, %fd263, %fd265, %p150;
	mov.b64 	%rd94, %fd266;
	mov.b64 	{%r241, %r246}, %rd94;
	mov.b32 	%r247, 8;
	// begin inline asm
	shfl.sync.down.b32 %r240, %r241, %r247, %r258, %r259;
	// end inline asm
	// begin inline asm
	shfl.sync.down.b32 %r245, %r246, %r247, %r258, %r259;
	// end inline asm
	mov.b64 	%rd95, {%r240, %r245};
	mov.b64 	%fd267, %rd95;
	setp.gt.s32 	%p152, %r209, 23;
	setp.lt.f64 	%p153, %fd266, %fd267;
	selp.f64 	%fd268, %fd267, %fd266, %p153;
	selp.f64 	%fd269, %fd266, %fd268, %p152;
	mov.b64 	%rd96, %fd269;
	mov.b64 	{%r251, %r256}, %rd96;
	mov.b32 	%r257, 16;
	// begin inline asm
	shfl.sync.down.b32 %r250, %r251, %r257, %r258, %r259;
	// end inline asm
	// begin inline asm
	shfl.sync.down.b32 %r255, %r256, %r257, %r258, %r259;
	// end inline asm
	mov.b64 	%rd97, {%r250, %r255};
	mov.b64 	%fd270, %rd97;
	setp.gt.s32 	%p154, %r209, 15;
	setp.lt.f64 	%p155, %fd269, %fd270;
	selp.f64 	%fd16, %fd270, %fd269, %p155;
	selp.f64 	%fd304, %fd269, %fd16, %p154;
	setp.ne.s32 	%p156, %r209, 0;
	@%p156 bra 	$L__BB6_19;
	shr.u32 	%r260, %r5, 2;
	and.b32  	%r261, %r260, 248;
	mov.u32 	%r262, _ZZN3cub18CUB_300001_SM_10006detail6reduce18DeviceReduceKernelINS2_10policy_hubIdyN4cuda3__47maximumIdEEE10Policy1000EN6thrust24THRUST_300001_SM_1000_NS10device_ptrIdEEyS8_dNS5_3std3__410__identityEEEvT0_PT3_T1_NS0_13GridEvenShareISL_EET2_T4_E12temp_storage;
	add.s32 	%r263, %r262, %r261;
	st.shared.f64 	[%r263+8], %fd16;
$L__BB6_19:
	bar.sync 	0;
	setp.ne.s32 	%p157, %r5, 0;
	@%p157 bra 	$L__BB6_46;
	ld.shared.f64 	%fd271, [_ZZN3cub18CUB_300001_SM_10006detail6reduce18DeviceReduceKernelINS2_10policy_hubIdyN4cuda3__47maximumIdEEE10Policy1000EN6thrust24THRUST_300001_SM_1000_NS10device_ptrIdEEyS8_dNS5_3std3__410__identityEEEvT0_PT3_T1_NS0_13GridEvenShareISL_EET2_T4_E12temp_storage+16];
	setp.lt.f64 	%p158, %fd304, %fd271;
	selp.f64 	%fd272, %fd271, %fd304, %p158;
	ld.shared.f64 	%fd273, [_ZZN3cub18CUB_300001_SM_10006detail6reduce18DeviceReduceKernelINS2_10policy_hubIdyN4cuda3__47maximumIdEEE10Policy1000EN6thrust24THRUST_300001_SM_1000_NS10device_ptrIdEEyS8_dNS5_3std3__410__identityEEEvT0_PT3_T1_NS0_13GridEvenShareISL_EET2_T4_E12temp_storage+24];
	setp.lt.f64 	%p159, %fd272, %fd273;
	selp.f64 	%fd274, %fd273, %fd272, %p159;
	ld.shared.f64 	%fd275, [_ZZN3cub18CUB_300001_SM_10006detail6reduce18DeviceReduceKernelINS2_10policy_hubIdyN4cuda3__47maximumIdEEE10Policy1000EN6thrust24THRUST_300001_SM_1000_NS10device_ptrIdEEyS8_dNS5_3std3__410__identityEEEvT0_PT3_T1_NS0_13GridEvenShareISL_EET2_T4_E12temp_storage+32];
	setp.lt.f64 	%p160, %fd274, %fd275;
	selp.f64 	%fd276, %fd275, %fd274, %p160;
	ld.shared.f64 	%fd277, [_ZZN3cub18CUB_300001_SM_10006detail6reduce18DeviceReduceKernelINS2_10policy_hubIdyN4cuda3__47maximumIdEEE10Policy1000EN6thrust24THRUST_300001_SM_1000_NS10device_ptrIdEEyS8_dNS5_3std3__410__identityEEEvT0_PT3_T1_NS0_13GridEvenShareISL_EET2_T4_E12temp_storage+40];
	setp.lt.f64 	%p161, %fd276, %fd277;
	selp.f64 	%fd278, %fd277, %fd276, %p161;
	ld.shared.f64 	%fd279, [_ZZN3cub18CUB_300001_SM_10006detail6reduce18DeviceReduceKernelINS2_10policy_hubIdyN4cuda3__47maximumIdEEE10Policy1000EN6thrust24THRUST_300001_SM_1000_NS10device_ptrIdEEyS8_dNS5_3std3__410__identityEEEvT0_PT3_T1_NS0_13GridEvenShareISL_EET2_T4_E12temp_storage+48];
	setp.lt.f64 	%p162, %fd278, %fd279;
	selp.f64 	%fd280, %fd279, %fd278, %p162;
	ld.shared.f64 	%fd281, [_ZZN3cub18CUB_300001_SM_10006detail6reduce18DeviceReduceKernelINS2_10policy_hubIdyN4cuda3__47maximumIdEEE10Policy1000EN6thrust24THRUST_300001_SM_1000_NS10device_ptrIdEEyS8_dNS5_3std3__410__identityEEEvT0_PT3_T1_NS0_13GridEvenShareISL_EET2_T4_E12temp_storage+56];
	setp.lt.f64 	%p163, %fd280, %fd281;
	selp.f64 	%fd282, %fd281, %fd280, %p163;
	ld.shared.f64 	%fd283, [_ZZN3cub18CUB_300001_SM_10006detail6reduce18DeviceReduceKernelINS2_10policy_hubIdyN4cuda3__47maximumIdEEE10Policy1000EN6thrust24THRUST_300001_SM_1000_NS10device_ptrIdEEyS8_dNS5_3std3__410__identityEEEvT0_PT3_T1_NS0_13GridEvenShareISL_EET2_T4_E12temp_storage+64];
	setp.lt.f64 	%p164, %fd282, %fd283;
	selp.f64 	%fd304, %fd283, %fd282, %p164;
	bra.uni 	$L__BB6_46;
$L__BB6_21:
	// begin inline asm
	mov.u32 %r146, %laneid;
	// end inline asm
	and.b32  	%r197, %r5, 992;
	add.s32 	%r198, %r197, 32;
	setp.gt.s32 	%p119, %r198, %r4;
	not.b32 	%r199, %r197;
	add.s32 	%r200, %r4, %r199;
	selp.b32 	%r195, %r200, 31, %p119;
	mov.b64 	%rd78, %fd293;
	mov.b64 	{%r148, %r153}, %rd78;
	mov.b32 	%r154, 1;
	mov.b32 	%r196, -1;
	// begin inline asm
	shfl.sync.down.b32 %r147, %r148, %r154, %r195, %r196;
	// end inline asm
	// begin inline asm
	shfl.sync.down.b32 %r152, %r153, %r154, %r195, %r196;
	// end inline asm
	mov.b64 	%rd79, {%r147, %r152};
	mov.b64 	%fd211, %rd79;
	setp.lt.s32 	%p120, %r146, %r195;
	setp.lt.f64 	%p121, %fd293, %fd211;
	selp.f64 	%fd212, %fd211, %fd293, %p121;
	selp.f64 	%fd213, %fd212, %fd293, %p120;
	mov.b64 	%rd80, %fd213;
	mov.b64 	{%r158, %r163}, %rd80;
	mov.b32 	%r164, 2;
	// begin inline asm
	shfl.sync.down.b32 %r157, %r158, %r164, %r195, %r196;
	// end inline asm
	// begin inline asm
	shfl.sync.down.b32 %r162, %r163, %r164, %r195, %r196;
	// end inline asm
	mov.b64 	%rd81, {%r157, %r162};
	mov.b64 	%fd214, %rd81;
	add.s32 	%r201, %r146, 2;
	setp.gt.s32 	%p122, %r201, %r195;
	setp.lt.f64 	%p123, %fd213, %fd214;
	selp.f64 	%fd215, %fd214, %fd213, %p123;
	selp.f64 	%fd216, %fd213, %fd215, %p122;
	mov.b64 	%rd82, %fd216;
	mov.b64 	{%r168, %r173}, %rd82;
	mov.b32 	%r174, 4;
	// begin inline asm
	shfl.sync.down.b32 %r167, %r168, %r174, %r195, %r196;
	// end inline asm
	// begin inline asm
	shfl.sync.down.b32 %r172, %r173, %r174, %r195, %r196;
	// end inline asm
	mov.b64 	%rd83, {%r167, %r172};
	mov.b64 	%fd217, %rd83;
	add.s32 	%r202, %r146, 4;
	setp.gt.s32 	%p124, %r202, %r195;
	setp.lt.f64 	%p125, %fd216, %fd217;
	selp.f64 	%fd218, %fd217, %fd216, %p125;
	selp.f64 	%fd219, %fd216, %fd218, %p124;
	mov.b64 	%rd84, %fd219;
	mov.b64 	{%r178, %r183}, %rd84;
	mov.b32 	%r184, 8;
	// begin inline asm
	shfl.sync.down.b32 %r177, %r178, %r184, %r195, %r196;
	// end inline asm
	// begin inline asm
	shfl.sync.down.b32 %r182, %r183, %r184, %r195, %r196;
	// end inline asm
	mov.b64 	%rd85, {%r177, %r182};
	mov.b64 	%fd220, %rd85;
	add.s32 	%r203, %r146, 8;
	setp.gt.s32 	%p126, %r203, %r195;
	setp.lt.f64 	%p127, %fd219, %fd220;
	selp.f64 	%fd221, %fd220, %fd219, %p127;
	selp.f64 	%fd222, %fd219, %fd221, %p126;
	mov.b64 	%rd86, %fd222;
	mov.b64 	{%r188, %r193}, %rd86;
	mov.b32 	%r194, 16;
	// begin inline asm
	shfl.sync.down.b32 %r187, %r188, %r194, %r195, %r196;
	// end inline asm
	// begin inline asm
	shfl.sync.down.b32 %r192, %r193, %r194, %r195, %r196;
	// end inline asm
	mov.b64 	%rd87, {%r187, %r192};
	mov.b64 	%fd223, %rd87;
	add.s32 	%r204, %r146, 16;
	setp.gt.s32 	%p128, %r204, %r195;
	setp.lt.f64 	%p129, %fd222, %fd223;
	selp.f64 	%fd224, %fd223, %fd222, %p129;
	selp.f64 	%fd304, %fd222, %fd224, %p128;
	setp.ne.s32 	%p130, %r146, 0;
	@%p130 bra 	$L__BB6_23;
	shr.u32 	%r205, %r5, 2;
	and.b32  	%r206, %r205, 248;
	mov.u32 	%r207, _ZZN3cub18CUB_300001_SM_10006detail6reduce18DeviceReduceKernelINS2_10policy_hubIdyN4cuda3__47maximumIdEEE10Policy1000EN6thrust24THRUST_300001_SM_1000_NS10device_ptrIdEEyS8_dNS5_3std3__410__identityEEEvT0_PT3_T1_NS0_13GridEvenShareISL_EET2_T4_E12temp_storage;
	add.s32 	%r208, %r207, %r206;
	st.shared.f64 	[%r208+8], %fd304;
$L__BB6_23:
	bar.sync 	0;
	setp.ne.s32 	%p131, %r5, 0;
	@%p131 bra 	$L__BB6_46;
	setp.gt.s32 	%p132, %r4, 32;
	ld.shared.f64 	%fd225, [_ZZN3cub18CUB_300001_SM_10006detail6reduce18DeviceReduceKernelINS2_10policy_hubIdyN4cuda3__47maximumIdEEE10Policy1000EN6thrust24THRUST_300001_SM_1000_NS10device_ptrIdEEyS8_dNS5_3std3__410__identityEEEvT0_PT3_T1_NS0_13GridEvenShareISL_EET2_T4_E12temp_storage+16];
	setp.lt.f64 	%p133, %fd304, %fd225;
	selp.f64 	%fd227, %fd225, %fd304, %p133;
	selp.f64 	%fd228, %fd227, %fd304, %p132;
	setp.gt.s32 	%p134, %r4, 64;
	ld.shared.f64 	%fd230, [_ZZN3cub18CUB_300001_SM_10006detail6reduce18DeviceReduceKernelINS2_10policy_hubIdyN4cuda3__47maximumIdEEE10Policy1000EN6thrust24THRUST_300001_SM_1000_NS10device_ptrIdEEyS8_dNS5_3std3__410__identityEEEvT0_PT3_T1_NS0_13GridEvenShareISL_EET2_T4_E12temp_storage+24];
	setp.lt.f64 	%p135, %fd228, %fd230;
	selp.f64 	%fd232, %fd230, %fd228, %p135;
	selp.f64 	%fd233, %fd232, %fd228, %p134;
	setp.gt.s32 	%p136, %r4, 96;
	ld.shared.f64 	%fd235, [_ZZN3cub18CUB_300001_SM_10006detail6reduce18DeviceReduceKernelINS2_10policy_hubIdyN4cuda3__47maximumIdEEE10Policy1000EN6thrust24THRUST_300001_SM_1000_NS10device_ptrIdEEyS8_dNS5_3std3__410__identityEEEvT0_PT3_T1_NS0_13GridEvenShareISL_EET2_T4_E12temp_storage+32];
	setp.lt.f64 	%p137, %fd233, %fd235;
	selp.f64 	%fd237, %fd235, %fd233, %p137;
	selp.f64 	%fd238, %fd237, %fd233, %p136;
	setp.gt.s32 	%p138, %r4, 128;
	ld.shared.f64 	%fd240, [_ZZN3cub18CUB_300001_SM_10006detail6reduce18DeviceReduceKernelINS2_10policy_hubIdyN4cuda3__47maximumIdEEE10Policy1000EN6thrust24THRUST_300001_SM_1000_NS10device_ptrIdEEyS8_dNS5_3std3__410__identityEEEvT0_PT3_T1_NS0_13GridEvenShareISL_EET2_T4_E12temp_storage+40];
	setp.lt.f64 	%p139, %fd238, %fd240;
	selp.f64 	%fd242, %fd240, %fd238, %p139;
	selp.f64 	%fd243, %fd242, %fd238, %p138;
	setp.gt.s32 	%p140, %r4, 160;
	ld.shared.f64 	%fd245, [_ZZN3cub18CUB_300001_SM_10006detail6reduce18DeviceReduceKernelINS2_10policy_hubIdyN4cuda3__47maximumIdEEE10Policy1000EN6thrust24THRUST_300001_SM_1000_NS10device_ptrIdEEyS8_dNS5_3std3__410__identityEEEvT0_PT3_T1_NS0_13GridEvenShareISL_EET2_T4_E12temp_storage+48];
	setp.lt.f64 	%p141, %fd243, %fd245;
	selp.f64 	%fd247, %fd245, %fd243, %p141;
	selp.f64 	%fd248, %fd247, %fd243, %p140;
	setp.gt.s32 	%p142, %r4, 192;
	ld.shared.f64 	%fd250, [_ZZN3cub18CUB_300001_SM_10006detail6reduce18DeviceReduceKernelINS2_10policy_hubIdyN4cuda3__47maximumIdEEE10Policy1000EN6thrust24THRUST_300001_SM_1000_NS10device_ptrIdEEyS8_dNS5_3std3__410__identityEEEvT0_PT3_T1_NS0_13GridEvenShareISL_EET2_T4_E12temp_storage+56];
	setp.lt.f64 	%p143, %fd248, %fd250;
	selp.f64 	%fd252, %fd250, %fd248, %p143;
	selp.f64 	%fd253, %fd252, %fd248, %p142;
	setp.gt.s32 	%p144, %r4, 224;
	ld.shared.f64 	%fd255, [_ZZN3cub18CUB_300001_SM_10006detail6reduce18DeviceReduceKernelINS2_10policy_hubIdyN4cuda3__47maximumIdEEE10Policy1000EN6thrust24THRUST_300001_SM_1000_NS10device_ptrIdEEyS8_dNS5_3std3__410__identityEEEvT0_PT3_T1_NS0_13GridEvenShareISL_EET2_T4_E12temp_storage+64];
	setp.lt.f64 	%p145, %fd253, %fd255;
	selp.f64 	%fd257, %fd255, %fd253, %p145;
	selp.f64 	%fd304, %fd257, %fd253, %p144;
	bra.uni 	$L__BB6_46;
$L__BB6_25:
	cvt.u32.u64 	%r52, %rd4;
	mov.u32 	%r27, %tid.x;
	add.s32 	%r53, %r27, %r52;
	mul.wide.u32 	%rd26, %r53, 8;
	add.s64 	%rd27, %rd2, %rd26;
	ld.global.f64 	%fd41, [%rd27];
	ld.global.f64 	%fd42, [%rd27+2048];
	ld.global.f64 	%fd43, [%rd27+4096];
	ld.global.f64 	%fd44, [%rd27+6144];
	ld.global.f64 	%fd45, [%rd27+8192];
	ld.global.f64 	%fd46, [%rd27+10240];
	ld.global.f64 	%fd47, [%rd27+12288];
	ld.global.f64 	%fd48, [%rd27+14336];
	setp.lt.f64 	%p2, %fd41, %fd42;
	selp.f64 	%fd49, %fd42, %fd41, %p2;
	setp.lt.f64 	%p3, %fd49, %fd43;
	selp.f64 	%fd50, %fd43, %fd49, %p3;
	setp.lt.f64 	%p4, %fd50, %fd44;
	selp.f64 	%fd51, %fd44, %fd50, %p4;
	setp.lt.f64 	%p5, %fd51, %fd45;
	selp.f64 	%fd52, %fd45, %fd51, %p5;
	setp.lt.f64 	%p6, %fd52, %fd46;
	selp.f64 	%fd53, %fd46, %fd52, %p6;
	setp.lt.f64 	%p7, %fd53, %fd47;
	selp.f64 	%fd54, %fd47, %fd53, %p7;
	setp.lt.f64 	%p8, %fd54, %fd48;
	selp.f64 	%fd303, %fd48, %fd54, %p8;
	setp.lt.u64 	%p9, %rd5, %rd3;
	@%p9 bra 	$L__BB6_42;
	cvt.u32.u64 	%r55, %rd3;
	cvt.u64.u32 	%rd28, %r27;
	add.s64 	%rd104, %rd4, %rd3;
	cvt.u32.u64 	%r28, %rd1;
	not.b32 	%r57, %r27;
	add.s32 	%r58, %r57, %r28;
	sub.s32 	%r59, %r58, %r55;
	sub.s32 	%r273, %r59, %r52;
	add.s64 	%rd29, %rd104, %rd28;
	shl.b64 	%rd30, %rd29, 3;
	add.s64 	%rd31, %rd30, %rd2;
	add.s64 	%rd103, %rd31, 16384;
	mov.b32 	%r274, 0;
	mov.u64 	%rd105, %rd4;
$L__BB6_27:
	cvt.s64.s32 	%rd15, %r50;
	add.s64 	%rd105, %rd105, %rd15;
	add.s64 	%rd32, %rd1, -2048;
	setp.gt.u64 	%p10, %rd105, %rd32;
	@%p10 bra 	$L__BB6_29;
	shl.b32 	%r61, %r1, 11;
	cvt.s64.s32 	%rd33, %r61;
	cvt.u64.u32 	%rd34, %r27;
	add.s64 	%rd35, %rd105, %rd34;
	shl.b64 	%rd36, %rd35, 3;
	add.s64 	%rd37, %rd2, %rd36;
	ld.global.f64 	%fd55, [%rd37];
	ld.global.f64 	%fd56, [%rd37+2048];
	ld.global.f64 	%fd57, [%rd37+4096];
	ld.global.f64 	%fd58, [%rd37+6144];
	ld.global.f64 	%fd59, [%rd37+8192];
	ld.global.f64 	%fd60, [%rd37+10240];
	ld.global.f64 	%fd61, [%rd37+12288];
	ld.global.f64 	%fd62, [%rd37+14336];
	setp.lt.f64 	%p11, %fd303, %fd55;
	selp.f64 	%fd63, %fd55, %fd303, %p11;
	setp.lt.f64 	%p12, %fd63, %fd56;
	selp.f64 	%fd64, %fd56, %fd63, %p12;
	setp.lt.f64 	%p13, %fd64, %fd57;
	selp.f64 	%fd65, %fd57, %fd64, %p13;
	setp.lt.f64 	%p14, %fd65, %fd58;
	selp.f64 	%fd66, %fd58, %fd65, %p14;
	setp.lt.f64 	%p15, %fd66, %fd59;
	selp.f64 	%fd67, %fd59, %fd66, %p15;
	setp.lt.f64 	%p16, %fd67, %fd60;
	selp.f64 	%fd68, %fd60, %fd67, %p16;
	setp.lt.f64 	%p17, %fd68, %fd61;
	selp.f64 	%fd69, %fd61, %fd68, %p17;
	setp.lt.f64 	%p18, %fd69, %fd62;
	selp.f64 	%fd303, %fd62, %fd69, %p18;
	sub.s64 	%rd38, %rd1, %rd105;
	setp.lt.u64 	%p19, %rd38, %rd33;
	add.s32 	%r274, %r274, 1;
	add.s64 	%rd104, %rd104, %rd33;
	sub.s32 	%r273, %r273, %r61;
	mul.wide.s32 	%rd39, %r61, 8;
	add.s64 	%rd103, %rd103, %rd39;
	@%p19 bra 	$L__BB6_42;
	bra.uni 	$L__BB6_27;
$L__BB6_29:
	setp.le.u64 	%p20, %rd1, %rd105;
	cvt.u32.u64 	%r62, %rd105;
	cvt.u32.u64 	%r63, %rd1;
	sub.s32 	%r64, %r63, %r62;
	setp.ge.s32 	%p21, %r27, %r64;
	or.pred  	%p22, %p20, %p21;
	@%p22 bra 	$L__BB6_42;
	cvt.u32.u64 	%r66, %rd15;
	cvt.u32.u64 	%r67, %rd4;
	not.b32 	%r68, %r27;
	add.s32 	%r69, %r68, %r28;
	add.s32 	%r70, %r66, %r67;
	sub.s32 	%r71, %r69, %r70;
	mul.lo.s32 	%r72, %r1, %r274;
	shl.b32 	%r73, %r72, 11;
	sub.s32 	%r74, %r71, %r73;
	shr.u32 	%r75, %r74, 8;
	add.s32 	%r34, %r75, 1;
	and.b32  	%r35, %r34, 15;
	setp.lt.u32 	%p23, %r74, 3840;
	mov.u32 	%r277, %r27;
	@%p23 bra 	$L__BB6_33;
	shr.u32 	%r76, %r273, 8;
	add.s32 	%r77, %r76, 1;
	and.b32  	%r78, %r77, 33554416;
	neg.s32 	%r275, %r78;
	mov.u32 	%r277, %r27;
$L__BB6_32:
	.pragma "nounroll";
	ld.global.f64 	%fd71, [%rd103+-16384];
	setp.lt.f64 	%p24, %fd303, %fd71;
	selp.f64 	%fd72, %fd71, %fd303, %p24;
	ld.global.f64 	%fd73, [%rd103+-14336];
	setp.lt.f64 	%p25, %fd72, %fd73;
	selp.f64 	%fd74, %fd73, %fd72, %p25;
	ld.global.f64 	%fd75, [%rd103+-12288];
	setp.lt.f64 	%p26, %fd74, %fd75;
	selp.f64 	%fd76, %fd75, %fd74, %p26;
	ld.global.f64 	%fd77, [%rd103+-10240];
	setp.lt.f64 	%p27, %fd76, %fd77;
	selp.f64 	%fd78, %fd77, %fd76, %p27;
	ld.global.f64 	%fd79, [%rd103+-8192];
	setp.lt.f64 	%p28, %fd78, %fd79;
	selp.f64 	%fd80, %fd79, %fd78, %p28;
	ld.global.f64 	%fd81, [%rd103+-6144];
	setp.lt.f64 	%p29, %fd80, %fd81;
	selp.f64 	%fd82, %fd81, %fd80, %p29;
	ld.global.f64 	%fd83, [%rd103+-4096];
	setp.lt.f64 	%p30, %fd82, %fd83;
	selp.f64 	%fd84, %fd83, %fd82, %p30;
	ld.global.f64 	%fd85, [%rd103+-2048];
	setp.lt.f64 	%p31, %fd84, %fd85;
	selp.f64 	%fd86, %fd85, %fd84, %p31;
	ld.global.f64 	%fd87, [%rd103];
	setp.lt.f64 	%p32, %fd86, %fd87;
	selp.f64 	%fd88, %fd87, %fd86, %p32;
	ld.global.f64 	%fd89, [%rd103+2048];
	setp.lt.f64 	%p33, %fd88, %fd89;
	selp.f64 	%fd90, %fd89, %fd88, %p33;
	ld.global.f64 	%fd91, [%rd103+4096];
	setp.lt.f64 	%p34, %fd90, %fd91;
	selp.f64 	%fd92, %fd91, %fd90, %p34;
	ld.global.f64 	%fd93, [%rd103+6144];
	setp.lt.f64 	%p35, %fd92, %fd93;
	selp.f64 	%fd94, %fd93, %fd92, %p35;
	ld.global.f64 	%fd95, [%rd103+8192];
	setp.lt.f64 	%p36, %fd94, %fd95;
	selp.f64 	%fd96, %fd95, %fd94, %p36;
	ld.global.f64 	%fd97, [%rd103+10240];
	setp.lt.f64 	%p37, %fd96, %fd97;
	selp.f64 	%fd98, %fd97, %fd96, %p37;
	ld.global.f64 	%fd99, [%rd103+12288];
	setp.lt.f64 	%p38, %fd98, %fd99;
	selp.f64 	%fd100, %fd99, %fd98, %p38;
	ld.global.f64 	%fd101, [%rd103+14336];
	setp.lt.f64 	%p39, %fd100, %fd101;
	selp.f64 	%fd303, %fd101, %fd100, %p39;
	add.s32 	%r277, %r277, 4096;
	add.s32 	%r275, %r275, 16;
	add.s64 	%rd103, %rd103, 32768;
	setp.ne.s32 	%p40, %r275, 0;
	@%p40 bra 	$L__BB6_32;
$L__BB6_33:
	setp.eq.s32 	%p41, %r35, 0;
	@%p41 bra 	$L__BB6_42;
	and.b32  	%r42, %r34, 7;
	setp.lt.u32 	%p42, %r35, 8;
	@%p42 bra 	$L__BB6_36;
	cvt.u64.u32 	%rd40, %r277;
	add.s64 	%rd41, %rd105, %rd40;
	shl.b64 	%rd42, %rd41, 3;
	add.s64 	%rd43, %rd2, %rd42;
	ld.global.f64 	%fd103, [%rd43];
	setp.lt.f64 	%p43, %fd303, %fd103;
	selp.f64 	%fd104, %fd103, %fd303, %p43;
	ld.global.f64 	%fd105, [%rd43+2048];
	setp.lt.f64 	%p44, %fd104, %fd105;
	selp.f64 	%fd106, %fd105, %fd104, %p44;
	ld.global.f64 	%fd107, [%rd43+4096];
	setp.lt.f64 	%p45, %fd106, %fd107;
	selp.f64 	%fd108, %fd107, %fd106, %p45;
	ld.global.f64 	%fd109, [%rd43+6144];
	setp.lt.f64 	%p46, %fd108, %fd109;
	selp.f64 	%fd110, %fd109, %fd108, %p46;
	ld.global.f64 	%fd111, [%rd43+8192];
	setp.lt.f64 	%p47, %fd110, %fd111;
	selp.f64 	%fd112, %fd111, %fd110, %p47;
	ld.global.f64 	%fd113, [%rd43+10240];
	setp.lt.f64 	%p48, %fd112, %fd113;
	selp.f64 	%fd114, %fd113, %fd112, %p48;
	ld.global.f64 	%fd115, [%rd43+12288];
	setp.lt.f64 	%p49, %fd114, %fd115;
	selp.f64 	%fd116, %fd115, %fd114, %p49;
	ld.global.f64 	%fd117, [%rd43+14336];
	setp.lt.f64 	%p50, %fd116, %fd117;
	selp.f64 	%fd303, %fd117, %fd116, %p50;
	add.s32 	%r277, %r277, 2048;
$L__BB6_36:
	setp.eq.s32 	%p51, %r42, 0;
	@%p51 bra 	$L__BB6_42;
	setp.lt.u32 	%p52, %r42, 4;
	@%p52 bra 	$L__BB6_39;
	cvt.u64.u32 	%rd44, %r277;
	add.s64 	%rd45, %rd105, %rd44;
	shl.b64 	%rd46, %rd45, 3;
	add.s64 	%rd47, %rd2, %rd46;
	ld.global.f64 	%fd119, [%rd47];
	setp.lt.f64 	%p53, %fd303, %fd119;
	selp.f64 	%fd120, %fd119, %fd303, %p53;
	ld.global.f64 	%fd121, [%rd47+2048];
	setp.lt.f64 	%p54, %fd120, %fd121;
	selp.f64 	%fd122, %fd121, %fd120, %p54;
	ld.global.f64 	%fd123, [%rd47+4096];
	setp.lt.f64 	%p55, %fd122, %fd123;
	selp.f64 	%fd124, %fd123, %fd122, %p55;
	ld.global.f64 	%fd125, [%rd47+6144];
	setp.lt.f64 	%p56, %fd124, %fd125;
	selp.f64 	%fd303, %fd125, %fd124, %p56;
	add.s32 	%r277, %r277, 1024;
$L__BB6_39:
	and.b32  	%r79, %r34, 3;
	setp.eq.s32 	%p57, %r79, 0;
	@%p57 bra 	$L__BB6_42;
	cvt.u64.u32 	%rd48, %r277;
	add.s64 	%rd49, %rd48, %rd104;
	shl.b64 	%rd50, %rd49, 3;
	add.s64 	%rd107, %rd2, %rd50;
	cvt.u16.u32 	%rs1, %r273;
	shr.u16 	%rs2, %rs1, 8;
	add.s16 	%rs3, %rs2, 1;
	cvt.u32.u16 	%r80, %rs3;
	and.b32  	%r81, %r80, 3;
	neg.s32 	%r280, %r81;
$L__BB6_41:
	.pragma "nounroll";
	ld.global.f64 	%fd126, [%rd107];
	setp.lt.f64 	%p58, %fd303, %fd126;
	selp.f64 	%fd303, %fd126, %fd303, %p58;
	add.s64 	%rd107, %rd107, 2048;
	add.s32 	%r280, %r280, 1;
	setp.ne.s32 	%p59, %r280, 0;
	@%p59 bra 	$L__BB6_41;
$L__BB6_42:
	// begin inline asm
	mov.u32 %r82, %laneid;
	// end inline asm
	mov.b64 	%rd51, %fd303;
	mov.b64 	{%r84, %r89}, %rd51;
	mov.b32 	%r90, 1;
	mov.b32 	%r131, 31;
	mov.b32 	%r132, -1;
	// begin inline asm
	shfl.sync.down.b32 %r83, %r84, %r90, %r131, %r132;
	// end inline asm
	// begin inline asm
	shfl.sync.down.b32 %r88, %r89, %r90, %r131, %r132;
	// end inline asm
	mov.b64 	%rd52, {%r83, %r88};
	mov.b64 	%fd127, %rd52;
	setp.gt.s32 	%p60, %r82, 30;
	setp.lt.f64 	%p61, %fd303, %fd127;
	selp.f64 	%fd128, %fd127, %fd303, %p61;
	selp.f64 	%fd129, %fd303, %fd128, %p60;
	mov.b64 	%rd53, %fd129;
	mov.b64 	{%r94, %r99}, %rd53;
	mov.b32 	%r100, 2;
	// begin inline asm
	shfl.sync.down.b32 %r93, %r94, %r100, %r131, %r132;
	// end inline asm
	// begin inline asm
	shfl.sync.down.b32 %r98, %r99, %r100, %r131, %r132;
	// end inline asm
	mov.b64 	%rd54, {%r93, %r98};
	mov.b64 	%fd130, %rd54;
	setp.gt.s32 	%p62, %r82, 29;
	setp.lt.f64 	%p63, %fd129, %fd130;
	selp.f64 	%fd131, %fd130, %fd129, %p63;
	selp.f64 	%fd132, %fd129, %fd131, %p62;
	mov.b64 	%rd55, %fd132;
	mov.b64 	{%r104, %r109}, %rd55;
	mov.b32 	%r110, 4;
	// begin inline asm
	shfl.sync.down.b32 %r103, %r104, %r110, %r131, %r132;
	// end inline asm
	// begin inline asm
	shfl.sync.down.b32 %r108, %r109, %r110, %r131, %r132;
	// end inline asm
	mov.b64 	%rd56, {%r103, %r108};
	mov.b64 	%fd133, %rd56;
	setp.gt.s32 	%p64, %r82, 27;
	setp.lt.f64 	%p65, %fd132, %fd133;
	selp.f64 	%fd134, %fd133, %fd132, %p65;
	selp.f64 	%fd135, %fd132, %fd134, %p64;
	mov.b64 	%rd57, %fd135;
	mov.b64 	{%r114, %r119}, %rd57;
	mov.b32 	%r120, 8;
	// begin inline asm
	shfl.sync.down.b32 %r113, %r114, %r120, %r131, %r132;
	// end inline asm
	// begin inline asm
	shfl.sync.down.b32 %r118, %r119, %r120, %r131, %r132;
	// end inline asm
	mov.b64 	%rd58, {%r113, %r118};
	mov.b64 	%fd136, %rd58;
	setp.gt.s32 	%p66, %r82, 23;
	setp.lt.f64 	%p67, %fd135, %fd136;
	selp.f64 	%fd137, %fd136, %fd135, %p67;
	selp.f64 	%fd138, %fd135, %fd137, %p66;
	mov.b64 	%rd59, %fd138;
	mov.b64 	{%r124, %r129}, %rd59;
	mov.b32 	%r130, 16;
	// begin inline asm
	shfl.sync.down.b32 %r123, %r124, %r130, %r131, %r132;
	// end inline asm
	// begin inline asm
	shfl.sync.down.b32 %r128, %r129, %r130, %r131, %r132;
	// end inline asm
	mov.b64 	%rd60, {%r123, %r128};
	mov.b64 	%fd139, %rd60;
	setp.gt.s32 	%p68, %r82, 15;
	setp.lt.f64 	%p69, %fd138, %fd139;
	selp.f64 	%fd37, %fd139, %fd138, %p69;
	selp.f64 	%fd304, %fd138, %fd37, %p68;
	setp.ne.s32 	%p70, %r82, 0;
	@%p70 bra 	$L__BB6_44;
	shr.u32 	%r133, %r27, 2;
	and.b32  	%r134, %r133, 248;
	mov.u32 	%r135, _ZZN3cub18CUB_300001_SM_10006detail6reduce18DeviceReduceKernelINS2_10policy_hubIdyN4cuda3__47maximumIdEEE10Policy1000EN6thrust24THRUST_300001_SM_1000_NS10device_ptrIdEEyS8_dNS5_3std3__410__identityEEEvT0_PT3_T1_NS0_13GridEvenShareISL_EET2_T4_E12temp_storage;
	add.s32 	%r136, %r135, %r134;
	st.shared.f64 	[%r136+8], %fd37;
$L__BB6_44:
	bar.sync 	0;
	setp.ne.s32 	%p71, %r27, 0;
	@%p71 bra 	$L__BB6_46;
	ld.shared.f64 	%fd140, [_ZZN3cub18CUB_300001_SM_10006detail6reduce18DeviceReduceKernelINS2_10policy_hubIdyN4cuda3__47maximumIdEEE10Policy1000EN6thrust24THRUST_300001_SM_1000_NS10device_ptrIdEEyS8_dNS5_3std3__410__identityEEEvT0_PT3_T1_NS0_13GridEvenShareISL_EET2_T4_E12temp_storage+16];
	setp.lt.f64 	%p72, %fd304, %fd140;
	selp.f64 	%fd141, %fd140, %fd304, %p72;
	ld.shared.f64 	%fd142, [_ZZN3cub18CUB_300001_SM_10006detail6reduce18DeviceReduceKernelINS2_10policy_hubIdyN4cuda3__47maximumIdEEE10Policy1000EN6thrust24THRUST_300001_SM_1000_NS10device_ptrIdEEyS8_dNS5_3std3__410__identityEEEvT0_PT3_T1_NS0_13GridEvenShareISL_EET2_T4_E12temp_storage+24];
	setp.lt.f64 	%p73, %fd141, %fd142;
	selp.f64 	%fd143, %fd142, %fd141, %p73;
	ld.shared.f64 	%fd144, [_ZZN3cub18CUB_300001_SM_10006detail6reduce18DeviceReduceKernelINS2_10policy_hubIdyN4cuda3__47maximumIdEEE10Policy1000EN6thrust24THRUST_300001_SM_1000_NS10device_ptrIdEEyS8_dNS5_3std3__410__identityEEEvT0_PT3_T1_NS0_13GridEvenShareISL_EET2_T4_E12temp_storage+32];
	setp.lt.f64 	%p74, %fd143, %fd144;
	selp.f64 	%fd145, %fd144, %fd143, %p74;
	ld.shared.f64 	%fd146, [_ZZN3cub18CUB_300001_SM_10006detail6reduce18DeviceReduceKernelINS2_10policy_hubIdyN4cuda3__47maximumIdEEE10Policy1000EN6thrust24THRUST_300001_SM_1000_NS10device_ptrIdEEyS8_dNS5_3std3__410__identityEEEvT0_PT3_T1_NS0_13GridEvenShareISL_EET2_T4_E12temp_storage+40];
	setp.lt.f64 	%p75, %fd145, %fd146;
	selp.f64 	%fd147, %fd146, %fd145, %p75;
	ld.shared.f64 	%fd148, [_ZZN3cub18CUB_300001_SM_10006detail6reduce18DeviceReduceKernelINS2_10policy_hubIdyN4cuda3__47maximumIdEEE10Policy1000EN6thrust24THRUST_300001_SM_1000_NS10device_ptrIdEEyS8_dNS5_3std3__410__identityEEEvT0_PT3_T1_NS0_13GridEvenShareISL_EET2_T4_E12temp_storage+48];
	setp.lt.f64 	%p76, %fd147, %fd148;
	selp.f64 	%fd149, %fd148, %fd147, %p76;
	ld.shared.f64 	%fd150, [_ZZN3cub18CUB_300001_SM_10006detail6reduce18DeviceReduceKernelINS2_10policy_hubIdyN4cuda3__47maximumIdEEE10Policy1000EN6thrust24THRUST_300001_SM_1000_NS10device_ptrIdEEyS8_dNS5_3std3__410__identityEEEvT0_PT3_T1_NS0_13GridEvenShareISL_EET2_T4_E12temp_storage+56];
	setp.lt.f64 	%p77, %fd149, %fd150;
	selp.f64 	%fd151, %fd150, %fd149, %p77;
	ld.shared.f64 	%fd152, [_ZZN3cub18CUB_300001_SM_10006detail6reduce18DeviceReduceKernelINS2_10policy_hubIdyN4cuda3__47maximumIdEEE10Policy1000EN6thrust24THRUST_300001_SM_1000_NS10device_ptrIdEEyS8_dNS5_3std3__410__identityEEEvT0_PT3_T1_NS0_13GridEvenShareISL_EET2_T4_E12temp_storage+64];
	setp.lt.f64 	%p78, %fd151, %fd152;
	selp.f64 	%fd304, %fd152, %fd151, %p78;
$L__BB6_46:
	mov.u32 	%r264, %tid.x;
	setp.ne.s32 	%p165, %r264, 0;
	@%p165 bra 	$L__BB6_48;
	ld.param.u64 	%rd101, [_ZN3cub18CUB_300001_SM_10006detail6reduce18DeviceReduceKernelINS2_10policy_hubIdyN4cuda3__47maximumIdEEE10Policy1000EN6thrust24THRUST_300001_SM_1000_NS10device_ptrIdEEyS8_dNS5_3std3__410__identityEEEvT0_PT3_T1_NS0_13GridEvenShareISL_EET2_T4__param_1];
	cvta.to.global.u64 	%rd98, %rd101;
	mul.wide.u32 	%rd99, %r2, 8;
	add.s64 	%rd100, %rd98, %rd99;
	st.global.f64 	[%rd100], %fd304;
$L__BB6_48:
	ret;

}
	// .globl	_ZN3cub18CUB_300001_SM_10006detail6reduce28DeviceReduceSingleTileKernelINS2_10policy_hubIdyN4cuda3__47maximumIdEEE10Policy1000EPdSB_iS8_ddNS5_3std3__410__identityEEEvT0_T1_T2_T3_T4_T6_
.visible .entry _ZN3cub18CUB_300001_SM_10006detail6reduce28DeviceReduceSingleTileKernelINS2_10policy_hubIdyN4cuda3__47maximumIdEEE10Policy1000EPdSB_iS8_ddNS5_3std3__410__identityEEEvT0_T1_T2_T3_T4_T6_(
	.param .u64 .ptr .align 1 _ZN3cub18CUB_300001_SM_10006detail6reduce28DeviceReduceSingleTileKernelINS2_10policy_hubIdyN4cuda3__47maximumIdEEE10Policy1000EPdSB_iS8_ddNS5_3std3__410__identityEEEvT0_T1_T2_T3_T4_T6__param_0,
	.param .u64 .ptr .align 1 _ZN3cub18CUB_300001_SM_10006detail6reduce28DeviceReduceSingleTileKernelINS2_10policy_hubIdyN4cuda3__47maximumIdEEE10Policy1000EPdSB_iS8_ddNS5_3std3__410__identityEEEvT0_T1_T2_T3_T4_T6__param_1,
	.param .u32 _ZN3cub18CUB_300001_SM_10006detail6reduce28DeviceReduceSingleTileKernelINS2_10policy_hubIdyN4cuda3__47maximumIdEEE10Policy1000EPdSB_iS8_ddNS5_3std3__410__identityEEEvT0_T1_T2_T3_T4_T6__param_2,
	.param .align 1 .b8 _ZN3cub18CUB_300001_SM_10006detail6reduce28DeviceReduceSingleTileKernelINS2_10policy_hubIdyN4cuda3__47maximumIdEEE10Policy1000EPdSB_iS8_ddNS5_3std3__410__identityEEEvT0_T1_T2_T3_T4_T6__param_3[1],
	.param .f64 _ZN3cub18CUB_300001_SM_10006detail6reduce28DeviceReduceSingleTileKernelINS2_10policy_hubIdyN4cuda3__47maximumIdEEE10Policy1000EPdSB_iS8_ddNS5_3std3__410__identityEEEvT0_T1_T2_T3_T4_T6__param_4,
	.param .align 1 .b8 _ZN3cub18CUB_300001_SM_10006detail6reduce28DeviceReduceSingleTileKernelINS2_10policy_hubIdyN4cuda3__47maximumIdEEE10Policy1000EPdSB_iS8_ddNS5_3std3__410__identityEEEvT0_T1_T2_T3_T4_T6__param_5[1]
)
.maxntid 256
.minnctapersm 1
{
	.reg .pred 	%p<220>;
	.reg .b32 	%r<472>;
	.reg .b64 	%rd<206>;
	.reg .b64 	%fd<381>;
	// demoted variable
	.shared .align 8 .b8 _ZZN3cub18CUB_300001_SM_10006detail6reduce28DeviceReduceSingleTileKernelINS2_10policy_hubIdyN4cuda3__47maximumIdEEE10Policy1000EPdSB_iS8_ddNS5_3std3__410__identityEEEvT0_T1_T2_T3_T4_T6_E12temp_storage[80];
	ld.param.u64 	%rd15, [_ZN3cub18CUB_300001_SM_10006detail6reduce28DeviceReduceSingleTileKernelINS2_10policy_hubIdyN4cuda3__47maximumIdEEE10Policy1000EPdSB_iS8_ddNS5_3std3__410__identityEEEvT0_T1_T2_T3_T4_T6__param_0];
	ld.param.u64 	%rd16, [_ZN3cub18CUB_300001_SM_10006detail6reduce28DeviceReduceSingleTileKernelINS2_10policy_hubIdyN4cuda3__47maximumIdEEE10Policy1000EPdSB_iS8_ddNS5_3std3__410__identityEEEvT0_T1_T2_T3_T4_T6__param_1];
	ld.param.u32 	%r68, [_ZN3cub18CUB_300001_SM_10006detail6reduce28DeviceReduceSingleTileKernelINS2_10policy_hubIdyN4cuda3__47maximumIdEEE10Policy1000EPdSB_iS8_ddNS5_3std3__410__identityEEEvT0_T1_T2_T3_T4_T6__param_2];
	ld.param.f64 	%fd58, [_ZN3cub18CUB_300001_SM_10006detail6reduce28DeviceReduceSingleTileKernelINS2_10policy_hubIdyN4cuda3__47maximumIdEEE10Policy1000EPdSB_iS8_ddNS5_3std3__410__identityEEEvT0_T1_T2_T3_T4_T6__param_4];
	cvta.to.global.u64 	%rd1, %rd16;
	setp.ne.s32 	%p1, %r68, 0;
	@%p1 bra 	$L__BB7_3;
	mov.u32 	%r445, %tid.x;
	setp.ne.s32 	%p219, %r445, 0;
	@%p219 bra 	$L__BB7_74;
	st.global.f64 	[%rd1], %fd58;
	bra.uni 	$L__BB7_74;
$L__BB7_3:
	and.b64  	%rd17, %rd15, 31;
	setp.ne.s64 	%p2, %rd17, 0;
	@%p2 bra 	$L__BB7_38;
	setp.gt.s32 	%p110, %r68, 2047;
	@%p110 bra 	$L__BB7_22;
	mov.u32 	%r1, %tid.x;
	setp.ge.s32 	%p159, %r1, %r68;
	mov.f64 	%fd359, 0d0000000000000000;
	mov.u32 	%r449, %r1;
	@%p159 bra 	$L__BB7_7;
	mul.wide.u32 	%rd169, %r1, 8;
	add.s64 	%rd168, %rd15, %rd169;
	// begin inline asm
	ld.global.nc.u64 %rd167, [%rd168];
	// end inline asm
	mov.b64 	%fd359, %rd167;
	add.s32 	%r449, %r1, 256;
$L__BB7_7:
	setp.ge.s32 	%p160, %r449, %r68;
	@%p160 bra 	$L__BB7_13;
	not.b32 	%r321, %r449;
	add.s32 	%r4, %r68, %r321;
	and.b32  	%r322, %r4, 768;
	setp.eq.s32 	%p161, %r322, 768;
	@%p161 bra 	$L__BB7_11;
	mul.wide.u32 	%rd170, %r449, 8;
	add.s64 	%rd202, %rd15, %rd170;
	shr.u32 	%r323, %r4, 8;
	add.s32 	%r324, %r323, 1;
	and.b32  	%r325, %r324, 3;
	neg.s32 	%r447, %r325;
$L__BB7_10:
	.pragma "nounroll";
	// begin inline asm
	ld.global.nc.u64 %rd171, [%rd202];
	// end inline asm
	mov.b64 	%fd272, %rd171;
	setp.lt.f64 	%p162, %fd359, %fd272;
	selp.f64 	%fd359, %fd272, %fd359, %p162;
	add.s32 	%r449, %r449, 256;
	add.s64 	%rd202, %rd202, 2048;
	add.s32 	%r447, %r447, 1;
	setp.ne.s32 	%p163, %r447, 0;
	@%p163 bra 	$L__BB7_10;
$L__BB7_11:
	setp.lt.u32 	%p164, %r4, 768;
	@%p164 bra 	$L__BB7_13;
$L__BB7_12:
	mul.wide.s32 	%rd181, %r449, 8;
	add.s64 	%rd174, %rd15, %rd181;
	// begin inline asm
	ld.global.nc.u64 %rd173, [%rd174];
	// end inline asm
	mov.b64 	%fd273, %rd173;
	setp.lt.f64 	%p165, %fd359, %fd273;
	selp.f64 	%fd274, %fd273, %fd359, %p165;
	add.s64 	%rd176, %rd174, 2048;
	// begin inline asm
	ld.global.nc.u64 %rd175, [%rd176];
	// end inline asm
	mov.b64 	%fd275, %rd175;
	setp.lt.f64 	%p166, %fd274, %fd275;
	selp.f64 	%fd276, %fd275, %fd274, %p166;
	add.s64 	%rd178, %rd174, 4096;
	// begin inline asm
	ld.global.nc.u64 %rd177, [%rd178];
	// end inline asm
	mov.b64 	%fd277, %rd177;
	setp.lt.f64 	%p167, %fd276, %fd277;
	selp.f64 	%fd278, %fd277, %fd276, %p167;
	add.s64 	%rd180, %rd174, 6144;
	// begin inline asm
	ld.global.nc.u64 %rd179, [%rd180];
	// end inline asm
	mov.b64 	%fd279, %rd179;
	setp.lt.f64 	%p168, %fd278, %fd279;
	selp.f64 	%fd359, %fd279, %fd278, %p168;
	add.s32 	%r449, %r449, 1024;
	setp.lt.s32 	%p169, %r449, %r68;
	@%p169 bra 	$L__BB7_12;
$L__BB7_13:
	setp.lt.s32 	%p170, %r68, 256;
	@%p170 bra 	$L__BB7_18;
	// begin inline asm
	mov.u32 %r389, %laneid;
	// end inline asm
	mov.b64 	%rd192, %fd359;
	mov.b64 	{%r391, %r396}, %rd192;
	mov.b32 	%r397, 1;
	mov.b32 	%r438, 31;
	mov.b32 	%r439, -1;
	// begin inline asm
	shfl.sync.down.b32 %r390, %r391, %r397, %r438, %r439;
	// end inline asm
	// begin inline asm
	shfl.sync.down.b32 %r395, %r396, %r397, %r438, %r439;
	// end inline asm
	mov.b64 	%rd193, {%r390, %r395};
	mov.b64 	%fd327, %rd193;
	setp.gt.s32 	%p198, %r389, 30;
	setp.lt.f64 	%p199, %fd359, %fd327;
	selp.f64 	%fd328, %fd327, %fd359, %p199;
	selp.f64 	%fd329, %fd359, %fd328, %p198;
	mov.b64 	%rd194, %fd329;
	mov.b64 	{%r401, %r406}, %rd194;
	mov.b32 	%r407, 2;
	// begin inline asm
	shfl.sync.down.b32 %r400, %r401, %r407, %r438, %r439;
	// end inline asm
	// begin inline asm
	shfl.sync.down.b32 %r405, %r406, %r407, %r438, %r439;
	// end inline asm
	mov.b64 	%rd195, {%r400, %r405};
	mov.b64 	%fd330, %rd195;
	setp.gt.s32 	%p200, %r389, 29;
	setp.lt.f64 	%p201, %fd329, %fd330;
	selp.f64 	%fd331, %fd330, %fd329, %p201;
	selp.f64 	%fd332, %fd329, %fd331, %p200;
	mov.b64 	%rd196, %fd332;
	mov.b64 	{%r411, %r416}, %rd196;
	mov.b32 	%r417, 4;
	// begin inline asm
	shfl.sync.down.b32 %r410, %r411, %r417, %r438, %r439;
	// end inline asm
	// begin inline asm
	shfl.sync.down.b32 %r415, %r416, %r417, %r438, %r439;
	// end inline asm
	mov.b64 	%rd197, {%r410, %r415};
	mov.b64 	%fd333, %rd197;
	setp.gt.s32 	%p202, %r389, 27;
	setp.lt.f64 	%p203, %fd332, %fd333;
	selp.f64 	%fd334, %fd333, %fd332, %p203;
	selp.f64 	%fd335, %fd332, %fd334, %p202;
	mov.b64 	%rd198, %fd335;
	mov.b64 	{%r421, %r426}, %rd198;
	mov.b32 	%r427, 8;
	// begin inline asm
	shfl.sync.down.b32 %r420, %r421, %r427, %r438, %r439;
	// end inline asm
	// begin inline asm
	shfl.sync.down.b32 %r425, %r426, %r427, %r438, %r439;
	// end inline asm
	mov.b64 	%rd199, {%r420, %r425};
	mov.b64 	%fd336, %rd199;
	setp.gt.s32 	%p204, %r389, 23;
	setp.lt.f64 	%p205, %fd335, %fd336;
	selp.f64 	%fd337, %fd336, %fd335, %p205;
	selp.f64 	%fd338, %fd335, %fd337, %p204;
	mov.b64 	%rd200, %fd338;
	mov.b64 	{%r431, %r436}, %rd200;
	mov.b32 	%r437, 16;
	// begin inline asm
	shfl.sync.down.b32 %r430, %r431, %r437, %r438, %r439;
	// end inline asm
	// begin inline asm
	shfl.sync.down.b32 %r435, %r436, %r437, %r438, %r439;
	// end inline asm
	mov.b64 	%rd201, {%r430, %r435};
	mov.b64 	%fd339, %rd201;
	setp.gt.s32 	%p206, %r389, 15;
	setp.lt.f64 	%p207, %fd338, %fd339;
	selp.f64 	%fd10, %fd339, %fd338, %p207;
	selp.f64 	%fd380, %fd338, %fd10, %p206;
	setp.ne.s32 	%p208, %r389, 0;
	@%p208 bra 	$L__BB7_16;
	shr.u32 	%r440, %r1, 2;
	and.b32  	%r441, %r440, 248;
	mov.u32 	%r442, _ZZN3cub18CUB_300001_SM_10006detail6reduce28DeviceReduceSingleTileKernelINS2_10policy_hubIdyN4cuda3__47maximumIdEEE10Policy1000EPdSB_iS8_ddNS5_3std3__410__identityEEEvT0_T1_T2_T3_T4_T6_E12temp_storage;
	add.s32 	%r443, %r442, %r441;
	st.shared.f64 	[%r443+8], %fd10;
$L__BB7_16:
	bar.sync 	0;
	setp.ne.s32 	%p209, %r1, 0;
	@%p209 bra 	$L__BB7_72;
	ld.shared.f64 	%fd340, [_ZZN3cub18CUB_300001_SM_10006detail6reduce28DeviceReduceSingleTileKernelINS2_10policy_hubIdyN4cuda3__47maximumIdEEE10Policy1000EPdSB_iS8_ddNS5_3std3__410__identityEEEvT0_T1_T2_T3_T4_T6_E12temp_storage+16];
	setp.lt.f64 	%p210, %fd380, %fd340;
	selp.f64 	%fd341, %fd340, %fd380, %p210;
	ld.shared.f64 	%fd342, [_ZZN3cub18CUB_300001_SM_10006detail6reduce28DeviceReduceSingleTileKernelINS2_10policy_hubIdyN4cuda3__47maximumIdEEE10Policy1000EPdSB_iS8_ddNS5_3std3__410__identityEEEvT0_T1_T2_T3_T4_T6_E12temp_storage+24];
	setp.lt.f64 	%p211, %fd341, %fd342;
	selp.f64 	%fd343, %fd342, %fd341, %p211;
	ld.shared.f64 	%fd344, [_ZZN3cub18CUB_300001_SM_10006detail6reduce28DeviceReduceSingleTileKernelINS2_10policy_hubIdyN4cuda3__47maximumIdEEE10Policy1000EPdSB_iS8_ddNS5_3std3__410__identityEEEvT0_T1_T2_T3_T4_T6_E12temp_storage+32];
	setp.lt.f64 	%p212, %fd343, %fd344;
	selp.f64 	%fd345, %fd344, %fd343, %p212;
	ld.shared.f64 	%fd346, [_ZZN3cub18CUB_300001_SM_10006detail6reduce28DeviceReduceSingleTileKernelINS2_10policy_hubIdyN4cuda3__47maximumIdEEE10Policy1000EPdSB_iS8_ddNS5_3std3__410__identityEEEvT0_T1_T2_T3_T4_T6_E12temp_storage+40];
	setp.lt.f64 	%p213, %fd345, %fd346;
	selp.f64 	%fd347, %fd346, %fd345, %p213;
	ld.shared.f64 	%fd348, [_ZZN3cub18CUB_300001_SM_10006detail6reduce28DeviceReduceSingleTileKernelINS2_10policy_hubIdyN4cuda3__47maximumIdEEE10Policy1000EPdSB_iS8_ddNS5_3std3__410__identityEEEvT0_T1_T2_T3_T4_T6_E12temp_storage+48];
	setp.lt.f64 	%p214, %fd347, %fd348;
	selp.f64 	%fd349, %fd348, %fd347, %p214;
	ld.shared.f64 	%fd350, [_ZZN3cub18CUB_300001_SM_10006detail6reduce28DeviceReduceSingleTileKernelINS2_10policy_hubIdyN4cuda3__47maximumIdEEE10Policy1000EPdSB_iS8_ddNS5_3std3__410__identityEEEvT0_T1_T2_T3_T4_T6_E12temp_storage+56];
	setp.lt.f64 	%p215, %fd349, %fd350;
	selp.f64 	%fd351, %fd350, %fd349, %p215;
	ld.shared.f64 	%fd352, [_ZZN3cub18CUB_300001_SM_10006detail6reduce28DeviceReduceSingleTileKernelINS2_10policy_hubIdyN4cuda3__47maximumIdEEE10Policy1000EPdSB_iS8_ddNS5_3std3__410__identityEEEvT0_T1_T2_T3_T4_T6_E12temp_storage+64];
	setp.lt.f64 	%p216, %fd351, %fd352;
	selp.f64 	%fd380, %fd352, %fd351, %p216;
	bra.uni 	$L__BB7_72;
$L__BB7_18:
	// begin inline asm
	mov.u32 %r326, %laneid;
	// end inline asm
	and.b32  	%r377, %r1, 992;
	add.s32 	%r378, %r377, 32;
	setp.gt.s32 	%p171, %r378, %r68;
	not.b32 	%r379, %r377;
	add.s32 	%r380, %r68, %r379;
	selp.b32 	%r375, %r380, 31, %p171;
	mov.b64 	%rd182, %fd359;
	mov.b64 	{%r328, %r333}, %rd182;
	mov.b32 	%r334, 1;
	mov.b32 	%r376, -1;
	// begin inline asm
	shfl.sync.down.b32 %r327, %r328, %r334, %r375, %r376;
	// end inline asm
	// begin inline asm
	shfl.sync.down.b32 %r332, %r333, %r334, %r375, %r376;
	// end inline asm
	mov.b64 	%rd183, {%r327, %r332};
	mov.b64 	%fd280, %rd183;
	setp.lt.s32 	%p172, %r326, %r375;
	setp.lt.f64 	%p173, %fd359, %fd280;
	selp.f64 	%fd281, %fd280, %fd359, %p173;
	selp.f64 	%fd282, %fd281, %fd359, %p172;
	mov.b64 	%rd184, %fd282;
	mov.b64 	{%r338, %r343}, %rd184;
	mov.b32 	%r344, 2;
	// begin inline asm
	shfl.sync.down.b32 %r337, %r338, %r344, %r375, %r376;
	// end inline asm
	// begin inline asm
	shfl.sync.down.b32 %r342, %r343, %r344, %r375, %r376;
	// end inline asm
	mov.b64 	%rd185, {%r337, %r342};
	mov.b64 	%fd283, %rd185;
	add.s32 	%r381, %r326, 2;
	setp.gt.s32 	%p174, %r381, %r375;
	setp.lt.f64 	%p175, %fd282, %fd283;
	selp.f64 	%fd284, %fd283, %fd282, %p175;
	selp.f64 	%fd285, %fd282, %fd284, %p174;
	mov.b64 	%rd186, %fd285;
	mov.b64 	{%r348, %r353}, %rd186;
	mov.b32 	%r354, 4;
	// begin inline asm
	shfl.sync.down.b32 %r347, %r348, %r354, %r375, %r376;
	// end inline asm
	// begin inline asm
	shfl.sync.down.b32 %r352, %r353, %r354, %r375, %r376;
	// end inline asm
	mov.b64 	%rd187, {%r347, %r352};
	mov.b64 	%fd286, %rd187;
	add.s32 	%r382, %r326, 4;
	setp.gt.s32 	%p176, %r382, %r375;
	setp.lt.f64 	%p177, %fd285, %fd286;
	selp.f64 	%fd287, %fd286, %fd285, %p177;
	selp.f64 	%fd288, %fd285, %fd287, %p176;
	mov.b64 	%rd188, %fd288;
	mov.b64 	{%r358, %r363}, %rd188;
	mov.b32 	%r364, 8;
	// begin inline asm
	shfl.sync.down.b32 %r357, %r358, %r364, %r375, %r376;
	// end inline asm
	// begin inline asm
	shfl.sync.down.b32 %r362, %r363, %r364, %r375, %r376;
	// end inline asm
	mov.b64 	%rd189, {%r357, %r362};
	mov.b64 	%fd289, %rd189;
	add.s32 	%r383, %r326, 8;
	setp.gt.s32 	%p178, %r383, %r375;
	setp.lt.f64 	%p179, %fd288, %fd289;
	selp.f64 	%fd290, %fd289, %fd288, %p179;
	selp.f64 	%fd291, %fd288, %fd290, %p178;
	mov.b64 	%rd190, %fd291;
	mov.b64 	{%r368, %r373}, %rd190;
	mov.b32 	%r374, 16;
	// begin inline asm
	shfl.sync.down.b32 %r367, %r368, %r374, %r375, %r376;
	// end inline asm
	// begin inline asm
	shfl.sync.down.b32 %r372, %r373, %r374, %r375, %r376;
	// end inline asm
	mov.b64 	%rd191, {%r367, %r372};
	mov.b64 	%fd292, %rd191;
	add.s32 	%r384, %r326, 16;
	setp.gt.s32 	%p180, %r384, %r375;
	setp.lt.f64 	%p181, %fd291, %fd292;
	selp.f64 	%fd293, %fd292, %fd291, %p181;
	selp.f64 	%fd380, %fd291, %fd293, %p180;
	setp.ne.s32 	%p182, %r326, 0;
	@%p182 bra 	$L__BB7_20;
	shr.u32 	%r385, %r1, 2;
	and.b32  	%r386, %r385, 248;
	mov.u32 	%r387, _ZZN3cub18CUB_300001_SM_10006detail6reduce28DeviceReduceSingleTileKernelINS2_10policy_hubIdyN4cuda3__47maximumIdEEE10Policy1000EPdSB_iS8_ddNS5_3std3__410__identityEEEvT0_T1_T2_T3_T4_T6_E12temp_storage;
	add.s32 	%r388, %r387, %r386;
	st.shared.f64 	[%r388+8], %fd380;
$L__BB7_20:
	bar.sync 	0;
	setp.ne.s32 	%p183, %r1, 0;
	@%p183 bra 	$L__BB7_72;
	setp.gt.s32 	%p184, %r68, 32;
	ld.shared.f64 	%fd294, [_ZZN3cub18CUB_300001_SM_10006detail6reduce28DeviceReduceSingleTileKernelINS2_10policy_hubIdyN4cuda3__47maximumIdEEE10Policy1000EPdSB_iS8_ddNS5_3std3__410__identityEEEvT0_T1_T2_T3_T4_T6_E12temp_storage+16];
	setp.lt.f64 	%p185, %fd380, %fd294;
	selp.f64 	%fd296, %fd294, %fd380, %p185;
	selp.f64 	%fd297, %fd296, %fd380, %p184;
	setp.gt.s32 	%p186, %r68, 64;
	ld.shared.f64 	%fd299, [_ZZN3cub18CUB_300001_SM_10006detail6reduce28DeviceReduceSingleTileKernelINS2_10policy_hubIdyN4cuda3__47maximumIdEEE10Policy1000EPdSB_iS8_ddNS5_3std3__410__identityEEEvT0_T1_T2_T3_T4_T6_E12temp_storage+24];
	setp.lt.f64 	%p187, %fd297, %fd299;
	selp.f64 	%fd301, %fd299, %fd297, %p187;
	selp.f64 	%fd302, %fd301, %fd297, %p186;
	setp.gt.s32 	%p188, %r68, 96;
	ld.shared.f64 	%fd304, [_ZZN3cub18CUB_300001_SM_10006detail6reduce28DeviceReduceSingleTileKernelINS2_10policy_hubIdyN4cuda3__47maximumIdEEE10Policy1000EPdSB_iS8_ddNS5_3std3__410__identityEEEvT0_T1_T2_T3_T4_T6_E12temp_storage+32];
	setp.lt.f64 	%p189, %fd302, %fd304;
	selp.f64 	%fd306, %fd304, %fd302, %p189;
	selp.f64 	%fd307, %fd306, %fd302, %p188;
	setp.gt.s32 	%p190, %r68, 128;
	ld.shared.f64 	%fd309, [_ZZN3cub18CUB_300001_SM_10006detail6reduce28DeviceReduceSingleTileKernelINS2_10policy_hubIdyN4cuda3__47maximumIdEEE10Policy1000EPdSB_iS8_ddNS5_3std3__410__identityEEEvT0_T1_T2_T3_T4_T6_E12temp_storage+40];
	setp.lt.f64 	%p191, %fd307, %fd309;
	selp.f64 	%fd311, %fd309, %fd307, %p191;
	selp.f64 	%fd312, %fd311, %fd307, %p190;
	setp.gt.s32 	%p192, %r68, 160;
	ld.shared.f64 	%fd314, [_ZZN3cub18CUB_300001_SM_10006detail6reduce28DeviceReduceSingleTileKernelINS2_10policy_hubIdyN4cuda3__47maximumIdEEE10Policy1000EPdSB_iS8_ddNS5_3std3__410__identityEEEvT0_T1_T2_T3_T4_T6_E12temp_storage+48];
	setp.lt.f64 	%p193, %fd312, %fd314;
	selp.f64 	%fd316, %fd314, %fd312, %p193;
	selp.f64 	%fd317, %fd316, %fd312, %p192;
	setp.gt.s32 	%p194, %r68, 192;
	ld.shared.f64 	%fd319, [_ZZN3cub18CUB_300001_SM_10006detail6reduce28DeviceReduceSingleTileKernelINS2_10policy_hubIdyN4cuda3__47maximumIdEEE10Policy1000EPdSB_iS8_ddNS5_3std3__410__identityEEEvT0_T1_T2_T3_T4_T6_E12temp_storage+56];
	setp.lt.f64 	%p195, %fd317, %fd319;
	selp.f64 	%fd321, %fd319, %fd317, %p195;
	selp.f64 	%fd322, %fd321, %fd317, %p194;
	setp.gt.s32 	%p196, %r68, 224;
	ld.shared.f64 	%fd324, [_ZZN3cub18CUB_300001_SM_10006detail6reduce28DeviceReduceSingleTileKernelINS2_10policy_hubIdyN4cuda3__47maximumIdEEE10Policy1000EPdSB_iS8_ddNS5_3std3__410__identityEEEvT0_T1_T2_T3_T4_T6_E12temp_storage+64];
	setp.lt.f64 	%p197, %fd322, %fd324;
	selp.f64 	%fd326, %fd324, %fd322, %p197;
	selp.f64 	%fd380, %fd326, %fd322, %p196;
	bra.uni 	$L__BB7_72;
$L__BB7_22:
	mov.u32 	%r13, %tid.x;
	shl.b32 	%r14, %r13, 2;
	mul.wide.u32 	%rd126, %r14, 8;
	add.s64 	%rd116, %rd15, %rd126;
	// begin inline asm
	ld.global.nc.v2.u64 {%rd114, %rd115}, [%rd116];
	// end inline asm
	add.s64 	%rd119, %rd116, 16;
	// begin inline asm
	ld.global.nc.v2.u64 {%rd117, %rd118}, [%rd119];
	// end inline asm
	mov.b64 	%fd206, %rd114;
	mov.b64 	%fd207, %rd115;
	mov.b64 	%fd208, %rd117;
	mov.b64 	%fd209, %rd118;
	add.s64 	%rd122, %rd116, 8192;
	// begin inline asm
	ld.global.nc.v2.u64 {%rd120, %rd121}, [%rd122];
	// end inline asm
	add.s64 	%rd125, %rd116, 8208;
	// begin inline asm
	ld.global.nc.v2.u64 {%rd123, %rd124}, [%rd125];
	// end inline asm
	mov.b64 	%fd210, %rd120;
	mov.b64 	%fd211, %rd121;
	mov.b64 	%fd212, %rd123;
	mov.b64 	%fd213, %rd124;
	setp.lt.f64 	%p111, %fd206, %fd207;
	selp.f64 	%fd214, %fd207, %fd206, %p111;
	setp.lt.f64 	%p112, %fd214, %fd208;
	selp.f64 	%fd215, %fd208, %fd214, %p112;
	setp.lt.f64 	%p113, %fd215, %fd209;
	selp.f64 	%fd216, %fd209, %fd215, %p113;
	setp.lt.f64 	%p114, %fd216, %fd210;
	selp.f64 	%fd217, %fd210, %fd216, %p114;
	setp.lt.f64 	%p115, %fd217, %fd211;
	selp.f64 	%fd218, %fd211, %fd217, %p115;
	setp.lt.f64 	%p116, %fd218, %fd212;
	selp.f64 	%fd219, %fd212, %fd218, %p116;
	setp.lt.f64 	%p117, %fd219, %fd213;
	selp.f64 	%fd366, %fd213, %fd219, %p117;
	setp.lt.u32 	%p118, %r68, 4096;
	mov.b32 	%r452, 2048;
	@%p118 bra 	$L__BB7_26;
	add.s32 	%r15, %r68, -2048;
	mov.b32 	%r452, 2048;
$L__BB7_24:
	add.s32 	%r258, %r452, %r14;
	mul.wide.u32 	%rd139, %r258, 8;
	add.s64 	%rd129, %rd15, %rd139;
	// begin inline asm
	ld.global.nc.v2.u64 {%rd127, %rd128}, [%rd129];
	// end inline asm
	add.s64 	%rd132, %rd129, 16;
	// begin inline asm
	ld.global.nc.v2.u64 {%rd130, %rd131}, [%rd132];
	// end inline asm
	mov.b64 	%fd220, %rd127;
	mov.b64 	%fd221, %rd128;
	mov.b64 	%fd222, %rd130;
	mov.b64 	%fd223, %rd131;
	add.s64 	%rd135, %rd129, 8192;
	// begin inline asm
	ld.global.nc.v2.u64 {%rd133, %rd134}, [%rd135];
	// end inline asm
	add.s64 	%rd138, %rd129, 8208;
	// begin inline asm
	ld.global.nc.v2.u64 {%rd136, %rd137}, [%rd138];
	// end inline asm
	mov.b64 	%fd224, %rd133;
	mov.b64 	%fd225, %rd134;
	mov.b64 	%fd226, %rd136;
	mov.b64 	%fd227, %rd137;
	setp.lt.f64 	%p119, %fd366, %fd220;
	selp.f64 	%fd228, %fd220, %fd366, %p119;
	setp.lt.f64 	%p120, %fd228, %fd221;
	selp.f64 	%fd229, %fd221, %fd228, %p120;
	setp.lt.f64 	%p121, %fd229, %fd222;
	selp.f64 	%fd230, %fd222, %fd229, %p121;
	setp.lt.f64 	%p122, %fd230, %fd223;
	selp.f64 	%fd231, %fd223, %fd230, %p122;
	setp.lt.f64 	%p123, %fd231, %fd224;
	selp.f64 	%fd232, %fd224, %fd231, %p123;
	setp.lt.f64 	%p124, %fd232, %fd225;
	selp.f64 	%fd233, %fd225, %fd232, %p124;
	setp.lt.f64 	%p125, %fd233, %fd226;
	selp.f64 	%fd234, %fd226, %fd233, %p125;
	setp.lt.f64 	%p126, %fd234, %fd227;
	selp.f64 	%fd366, %fd227, %fd234, %p126;
	sub.s32 	%r259, %r68, %r452;
	setp.lt.s32 	%p127, %r259, 2048;
	@%p127 bra 	$L__BB7_34;
	add.s32 	%r452, %r452, 2048;
	setp.le.s32 	%p128, %r452, %r15;
	@%p128 bra 	$L__BB7_24;
$L__BB7_26:
	setp.le.s32 	%p129, %r68, %r452;
	@%p129 bra 	$L__BB7_34;
	sub.s32 	%r19, %r68, %r452;
	setp.ge.s32 	%p130, %r13, %r19;
	@%p130 bra 	$L__BB7_34;
	not.b32 	%r260, %r13;
	add.s32 	%r261, %r68, %r260;
	sub.s32 	%r20, %r261, %r452;
	and.b32  	%r262, %r20, 768;
	setp.eq.s32 	%p131, %r262, 768;
	mov.u32 	%r456, %r13;
	@%p131 bra 	$L__BB7_31;
	add.s32 	%r454, %r13, %r452;
	shr.u32 	%r263, %r20, 8;
	add.s32 	%r264, %r263, 1;
	and.b32  	%r265, %r264, 3;
	neg.s32 	%r453, %r265;
	mov.u32 	%r456, %r13;
$L__BB7_30:
	.pragma "nounroll";
	mul.wide.u32 	%rd142, %r454, 8;
	add.s64 	%rd141, %rd15, %rd142;
	// begin inline asm
	ld.global.nc.u64 %rd140, [%rd141];
	// end inline asm
	mov.b64 	%fd236, %rd140;
	setp.lt.f64 	%p132, %fd366, %fd236;
	selp.f64 	%fd366, %fd236, %fd366, %p132;
	add.s32 	%r456, %r456, 256;
	add.s32 	%r454, %r454, 256;
	add.s32 	%r453, %r453, 1;
	setp.ne.s32 	%p133, %r453, 0;
	@%p133 bra 	$L__BB7_30;
$L__BB7_31:
	setp.lt.u32 	%p134, %r20, 768;
	@%p134 bra 	$L__BB7_34;
	cvt.u64.u32 	%rd143, %r456;
	cvt.u64.u32 	%rd144, %r452;
	add.s64 	%rd145, %rd143, %rd144;
	shl.b64 	%rd146, %rd145, 3;
	add.s64 	%rd147, %rd146, %rd15;
	add.s64 	%rd203, %rd147, 4096;
	add.s32 	%r457, %r456, %r452;
$L__BB7_33:
	mul.wide.u32 	%rd156, %r457, 8;
	add.s64 	%rd149, %rd15, %rd156;
	// begin inline asm
	ld.global.nc.u64 %rd148, [%rd149];
	// end inline asm
	mov.b64 	%fd237, %rd148;
	setp.lt.f64 	%p135, %fd366, %fd237;
	selp.f64 	%fd238, %fd237, %fd366, %p135;
	add.s64 	%rd151, %rd203, -2048;
	// begin inline asm
	ld.global.nc.u64 %rd150, [%rd151];
	// end inline asm
	mov.b64 	%fd239, %rd150;
	setp.lt.f64 	%p136, %fd238, %fd239;
	selp.f64 	%fd240, %fd239, %fd238, %p136;
	// begin inline asm
	ld.global.nc.u64 %rd152, [%rd203];
	// end inline asm
	mov.b64 	%fd241, %rd152;
	setp.lt.f64 	%p137, %fd240, %fd241;
	selp.f64 	%fd242, %fd241, %fd240, %p137;
	add.s64 	%rd155, %rd203, 2048;
	// begin inline asm
	ld.global.nc.u64 %rd154, [%rd155];
	// end inline asm
	mov.b64 	%fd243, %rd154;
	setp.lt.f64 	%p138, %fd242, %fd243;
	selp.f64 	%fd366, %fd243, %fd242, %p138;
	add.s32 	%r456, %r456, 1024;
	add.s64 	%rd203, %rd203, 8192;
	add.s32 	%r457, %r457, 1024;
	setp.lt.s32 	%p139, %r456, %r19;
	@%p139 bra 	$L__BB7_33;
$L__BB7_34:
	// begin inline asm
	mov.u32 %r266, %laneid;
	// end inline asm
	mov.b64 	%rd157, %fd366;
	mov.b64 	{%r268, %r273}, %rd157;
	mov.b32 	%r274, 1;
	mov.b32 	%r315, 31;
	mov.b32 	%r316, -1;
	// begin inline asm
	shfl.sync.down.b32 %r267, %r268, %r274, %r315, %r316;
	// end inline asm
	// begin inline asm
	shfl.sync.down.b32 %r272, %r273, %r274, %r315, %r316;
	// end inline asm
	mov.b64 	%rd158, {%r267, %r272};
	mov.b64 	%fd244, %rd158;
	setp.gt.s32 	%p140, %r266, 30;
	setp.lt.f64 	%p141, %fd366, %fd244;
	selp.f64 	%fd245, %fd244, %fd366, %p141;
	selp.f64 	%fd246, %fd366, %fd245, %p140;
	mov.b64 	%rd159, %fd246;
	mov.b64 	{%r278, %r283}, %rd159;
	mov.b32 	%r284, 2;
	// begin inline asm
	shfl.sync.down.b32 %r277, %r278, %r284, %r315, %r316;
	// end inline asm
	// begin inline asm
	shfl.sync.down.b32 %r282, %r283, %r284, %r315, %r316;
	// end inline asm
	mov.b64 	%rd160, {%r277, %r282};
	mov.b64 	%fd247, %rd160;
	setp.gt.s32 	%p142, %r266, 29;
	setp.lt.f64 	%p143, %fd246, %fd247;
	selp.f64 	%fd248, %fd247, %fd246, %p143;
	selp.f64 	%fd249, %fd246, %fd248, %p142;
	mov.b64 	%rd161, %fd249;
	mov.b64 	{%r288, %r293}, %rd161;
	mov.b32 	%r294, 4;
	// begin inline asm
	shfl.sync.down.b32 %r287, %r288, %r294, %r315, %r316;
	// end inline asm
	// begin inline asm
	shfl.sync.down.b32 %r292, %r293, %r294, %r315, %r316;
	// end inline asm
	mov.b64 	%rd162, {%r287, %r292};
	mov.b64 	%fd250, %rd162;
	setp.gt.s32 	%p144, %r266, 27;
	setp.lt.f64 	%p145, %fd249, %fd250;
	selp.f64 	%fd251, %fd250, %fd249, %p145;
	selp.f64 	%fd252, %fd249, %fd251, %p144;
	mov.b64 	%rd163, %fd252;
	mov.b64 	{%r298, %r303}, %rd163;
	mov.b32 	%r304, 8;
	// begin inline asm
	shfl.sync.down.b32 %r297, %r298, %r304, %r315, %r316;
	// end inline asm
	// begin inline asm
	shfl.sync.down.b32 %r302, %r303, %r304, %r315, %r316;
	// end inline asm
	mov.b64 	%rd164, {%r297, %r302};
	mov.b64 	%fd253, %rd164;
	setp.gt.s32 	%p146, %r266, 23;
	setp.lt.f64 	%p147, %fd252, %fd253;
	selp.f64 	%fd254, %fd253, %fd252, %p147;
	selp.f64 	%fd255, %fd252, %fd254, %p146;
	mov.b64 	%rd165, %fd255;
	mov.b64 	{%r308, %r313}, %rd165;
	mov.b32 	%r314, 16;
	// begin inline asm
	shfl.sync.down.b32 %r307, %r308, %r314, %r315, %r316;
	// end inline asm
	// begin inline asm
	shfl.sync.down.b32 %r312, %r313, %r314, %r315, %r316;
	// end inline asm
	mov.b64 	%rd166, {%r307, %r312};
	mov.b64 	%fd256, %rd166;
	setp.gt.s32 	%p148, %r266, 15;
	setp.lt.f64 	%p149, %fd255, %fd256;
	selp.f64 	%fd26, %fd256, %fd255, %p149;
	selp.f64 	%fd380, %fd255, %fd26, %p148;
	setp.ne.s32 	%p150, %r266, 0;
	@%p150 bra 	$L__BB7_36;
	shr.u32 	%r317, %r13, 2;
	and.b32  	%r318, %r317, 248;
	mov.u32 	%r319, _ZZN3cub18CUB_300001_SM_10006detail6reduce28DeviceReduceSingleTileKernelINS2_10policy_hubIdyN4cuda3__47maximumIdEEE10Policy1000EPdSB_iS8_ddNS5_3std3__410__identityEEEvT0_T1_T2_T3_T4_T6_E12temp_storage;
	add.s32 	%r320, %r319, %r318;
	st.shared.f64 	[%r320+8], %fd26;
$L__BB7_36:
	bar.sync 	0;
	setp.ne.s32 	%p151, %r13, 0;
	@%p151 bra 	$L__BB7_72;
	ld.shared.f64 	%fd257, [_ZZN3cub18CUB_300001_SM_10006detail6reduce28DeviceReduceSingleTileKernelINS2_10policy_hubIdyN4cuda3__47maximumIdEEE10Policy1000EPdSB_iS8_ddNS5_3std3__410__identityEEEvT0_T1_T2_T3_T4_T6_E12temp_storage+16];
	setp.lt.f64 	%p152, %fd380, %fd257;
	selp.f64 	%fd258, %fd257, %fd380, %p152;
	ld.shared.f64 	%fd259, [_ZZN3cub18CUB_300001_SM_10006detail6reduce28DeviceReduceSingleTileKernelINS2_10policy_hubIdyN4cuda3__47maximumIdEEE10Policy1000EPdSB_iS8_ddNS5_3std3__410__identityEEEvT0_T1_T2_T3_T4_T6_E12temp_storage+24];
	setp.lt.f64 	%p153, %fd258, %fd259;
	selp.f64 	%fd260, %fd259, %fd258, %p153;
	ld.shared.f64 	%fd261, [_ZZN3cub18CUB_300001_SM_10006detail6reduce28DeviceReduceSingleTileKernelINS2_10policy_hubIdyN4cuda3__47maximumIdEEE10Policy1000EPdSB_iS8_ddNS5_3std3__410__identityEEEvT0_T1_T2_T3_T4_T6_E12temp_storage+32];
	setp.lt.f64 	%p154, %fd260, %fd261;
	selp.f64 	%fd262, %fd261, %fd260, %p154;
	ld.shared.f64 	%fd263, [_ZZN3cub18CUB_300001_SM_10006detail6reduce28DeviceReduceSingleTileKernelINS2_10policy_hubIdyN4cuda3__47maximumIdEEE10Policy1000EPdSB_iS8_ddNS5_3std3__410__identityEEEvT0_T1_T2_T3_T4_T6_E12temp_storage+40];
	setp.lt.f64 	%p155, %fd262, %fd263;
	selp.f64 	%fd264, %fd263, %fd262, %p155;
	ld.shared.f64 	%fd265, [_ZZN3cub18CUB_300001_SM_10006detail6reduce28DeviceReduceSingleTileKernelINS2_10policy_hubIdyN4cuda3__47maximumIdEEE10Policy1000EPdSB_iS8_ddNS5_3std3__410__identityEEEvT0_T1_T2_T3_T4_T6_E12temp_storage+48];
	setp.lt.f64 	%p156, %fd264, %fd265;
	selp.f64 	%fd266, %fd265, %fd264, %p156;
	ld.shared.f64 	%fd267, [_ZZN3cub18CUB_300001_SM_10006detail6reduce28DeviceReduceSingleTileKernelINS2_10policy_hubIdyN4cuda3__47maximumIdEEE10Policy1000EPdSB_iS8_ddNS5_3std3__410__identityEEEvT0_T1_T2_T3_T4_T6_E12temp_storage+56];
	setp.lt.f64 	%p157, %fd266, %fd267;
	selp.f64 	%fd268, %fd267, %fd266, %p157;
	ld.shared.f64 	%fd269, [_ZZN3cub18CUB_300001_SM_10006detail6reduce28DeviceReduceSingleTileKernelINS2_10policy_hubIdyN4cuda3__47maximumIdEEE10Policy1000EPdSB_iS8_ddNS5_3std3__410__identityEEEvT0_T1_T2_T3_T4_T6_E12temp_storage+64];
	setp.lt.f64 	%p158, %fd268, %fd269;
	selp.f64 	%fd380, %fd269, %fd268, %p158;
	bra.uni 	$L__BB7_72;
$L__BB7_38:
	setp.gt.s32 	%p3, %r68, 2047;
	@%p3 bra 	$L__BB7_56;
	mov.u32 	%r35, %tid.x;
	setp.ge.s32 	%p52, %r35, %r68;
	mov.f64 	%fd372, 0d0000000000000000;
	mov.u32 	%r462, %r35;
	@%p52 bra 	$L__BB7_41;
	mul.wide.u32 	%rd81, %r35, 8;
	add.s64 	%rd80, %rd15, %rd81;
	// begin inline asm
	ld.global.nc.u64 %rd79, [%rd80];
	// end inline asm
	mov.b64 	%fd372, %rd79;
	add.s32 	%r462, %r35, 256;
$L__BB7_41:
	setp.ge.s32 	%p53, %r462, %r68;
	@%p53 bra 	$L__BB7_47;
	not.b32 	%r133, %r462;
	add.s32 	%r38, %r68, %r133;
	and.b32  	%r134, %r38, 768;
	setp.eq.s32 	%p54, %r134, 768;
	@%p54 bra 	$L__BB7_45;
	mul.wide.u32 	%rd82, %r462, 8;
	add.s64 	%rd204, %rd15, %rd82;
	shr.u32 	%r135, %r38, 8;
	add.s32 	%r136, %r135, 1;
	and.b32  	%r137, %r136, 3;
	neg.s32 	%r460, %r137;
$L__BB7_44:
	.pragma "nounroll";
	// begin inline asm
	ld.global.nc.u64 %rd83, [%rd204];
	// end inline asm
	mov.b64 	%fd125, %rd83;
	setp.lt.f64 	%p55, %fd372, %fd125;
	selp.f64 	%fd372, %fd125, %fd372, %p55;
	add.s32 	%r462, %r462, 256;
	add.s64 	%rd204, %rd204, 2048;
	add.s32 	%r460, %r460, 1;
	setp.ne.s32 	%p56, %r460, 0;
	@%p56 bra 	$L__BB7_44;
$L__BB7_45:
	setp.lt.u32 	%p57, %r38, 768;
	@%p57 bra 	$L__BB7_47;
$L__BB7_46:
	mul.wide.s32 	%rd93, %r462, 8;
	add.s64 	%rd86, %rd15, %rd93;
	// begin inline asm
	ld.global.nc.u64 %rd85, [%rd86];
	// end inline asm
	mov.b64 	%fd126, %rd85;
	setp.lt.f64 	%p58, %fd372, %fd126;
	selp.f64 	%fd127, %fd126, %fd372, %p58;
	add.s64 	%rd88, %rd86, 2048;
	// begin inline asm
	ld.global.nc.u64 %rd87, [%rd88];
	// end inline asm
	mov.b64 	%fd128, %rd87;
	setp.lt.f64 	%p59, %fd127, %fd128;
	selp.f64 	%fd129, %fd128, %fd127, %p59;
	add.s64 	%rd90, %rd86, 4096;
	// begin inline asm
	ld.global.nc.u64 %rd89, [%rd90];
	// end inline asm
	mov.b64 	%fd130, %rd89;
	setp.lt.f64 	%p60, %fd129, %fd130;
	selp.f64 	%fd131, %fd130, %fd129, %p60;
	add.s64 	%rd92, %rd86, 6144;
	// begin inline asm
	ld.global.nc.u64 %rd91, [%rd92];
	// end inline asm
	mov.b64 	%fd132, %rd91;
	setp.lt.f64 	%p61, %fd131, %fd132;
	selp.f64 	%fd372, %fd132, %fd131, %p61;
	add.s32 	%r462, %r462, 1024;
	setp.lt.s32 	%p62, %r462, %r68;
	@%p62 bra 	$L__BB7_46;
$L__BB7_47:
	setp.lt.s32 	%p63, %r68, 256;
	@%p63 bra 	$L__BB7_52;
	// begin inline asm
	mov.u32 %r201, %laneid;
	// end inline asm
	mov.b64 	%rd104, %fd372;
	mov.b64 	{%r203, %r208}, %rd104;
	mov.b32 	%r209, 1;
	mov.b32 	%r250, 31;
	mov.b32 	%r251, -1;
	// begin inline asm
	shfl.sync.down.b32 %r202, %r203, %r209, %r250, %r251;
	// end inline asm
	// begin inline asm
	shfl.sync.down.b32 %r207, %r208, %r209, %r250, %r251;
	// end inline asm
	mov.b64 	%rd105, {%r202, %r207};
	mov.b64 	%fd180, %rd105;
	setp.gt.s32 	%p91, %r201, 30;
	setp.lt.f64 	%p92, %fd372, %fd180;
	selp.f64 	%fd181, %fd180, %fd372, %p92;
	selp.f64 	%fd182, %fd372, %fd181, %p91;
	mov.b64 	%rd106, %fd182;
	mov.b64 	{%r213, %r218}, %rd106;
	mov.b32 	%r219, 2;
	// begin inline asm
	shfl.sync.down.b32 %r212, %r213, %r219, %r250, %r251;
	// end inline asm
	// begin inline asm
	shfl.sync.down.b32 %r217, %r218, %r219, %r250, %r251;
	// end inline asm
	mov.b64 	%rd107, {%r212, %r217};
	mov.b64 	%fd183, %rd107;
	setp.gt.s32 	%p93, %r201, 29;
	setp.lt.f64 	%p94, %fd182, %fd183;
	selp.f64 	%fd184, %fd183, %fd182, %p94;
	selp.f64 	%fd185, %fd182, %fd184, %p93;
	mov.b64 	%rd108, %fd185;
	mov.b64 	{%r223, %r228}, %rd108;
	mov.b32 	%r229, 4;
	// begin inline asm
	shfl.sync.down.b32 %r222, %r223, %r229, %r250, %r251;
	// end inline asm
	// begin inline asm
	shfl.sync.down.b32 %r227, %r228, %r229, %r250, %r251;
	// end inline asm
	mov.b64 	%rd109, {%r222, %r227};
	mov.b64 	%fd186, %rd109;
	setp.gt.s32 	%p95, %r201, 27;
	setp.lt.f64 	%p96, %fd185, %fd186;
	selp.f64 	%fd187, %fd186, %fd185, %p96;
	selp.f64 	%fd188, %fd185, %fd187, %p95;
	mov.b64 	%rd110, %fd188;
	mov.b64 	{%r233, %r238}, %rd110;
	mov.b32 	%r239, 8;
	// begin inline asm
	shfl.sync.down.b32 %r232, %r233, %r239, %r250, %r251;
	// end inline asm
	// begin inline asm
	shfl.sync.down.b32 %r237, %r238, %r239, %r250, %r251;
	// end inline asm
	mov.b64 	%rd111, {%r232, %r237};
	mov.b64 	%fd189, %rd111;
	setp.gt.s32 	%p97, %r201, 23;
	setp.lt.f64 	%p98, %fd188, %fd189;
	selp.f64 	%fd190, %fd189, %fd188, %p98;
	selp.f64 	%fd191, %fd188, %fd190, %p97;
	mov.b64 	%rd112, %fd191;
	mov.b64 	{%r243, %r248}, %rd112;
	mov.b32 	%r249, 16;
	// begin inline asm
	shfl.sync.down.b32 %r242, %r243, %r249, %r250, %r251;
	// end inline asm
	// begin inline asm
	shfl.sync.down.b32 %r247, %r248, %r249, %r250, %r251;
	// end inline asm
	mov.b64 	%rd113, {%r242, %r247};
	mov.b64 	%fd192, %rd113;
	setp.gt.s32 	%p99, %r201, 15;
	setp.lt.f64 	%p100, %fd191, %fd192;
	selp.f64 	%fd38, %fd192, %fd191, %p100;
	selp.f64 	%fd380, %fd191, %fd38, %p99;
	setp.ne.s32 	%p101, %r201, 0;
	@%p101 bra 	$L__BB7_50;
	shr.u32 	%r252, %r35, 2;
	and.b32  	%r253, %r252, 248;
	mov.u32 	%r254, _ZZN3cub18CUB_300001_SM_10006detail6reduce28DeviceReduceSingleTileKernelINS2_10policy_hubIdyN4cuda3__47maximumIdEEE10Policy1000EPdSB_iS8_ddNS5_3std3__410__identityEEEvT0_T1_T2_T3_T4_T6_E12temp_storage;
	add.s32 	%r255, %r254, %r253;
	st.shared.f64 	[%r255+8], %fd38;
$L__BB7_50:
	bar.sync 	0;
	setp.ne.s32 	%p102, %r35, 0;
	@%p102 bra 	$L__BB7_72;
	ld.shared.f64 	%fd193, [_ZZN3cub18CUB_300001_SM_10006detail6reduce28DeviceReduceSingleTileKernelINS2_10policy_hubIdyN4cuda3__47maximumIdEEE10Policy1000EPdSB_iS8_ddNS5_3std3__410__identityEEEvT0_T1_T2_T3_T4_T6_E12temp_storage+16];
	setp.lt.f64 	%p103, %fd380, %fd193;
	selp.f64 	%fd194, %fd193, %fd380, %p103;
	ld.shared.f64 	%fd195, [_ZZN3cub18CUB_300001_SM_10006detail6reduce28DeviceReduceSingleTileKernelINS2_10policy_hubIdyN4cuda3__47maximumIdEEE10Policy1000EPdSB_iS8_ddNS5_3std3__410__identityEEEvT0_T1_T2_T3_T4_T6_E12temp_storage+24];
	setp.lt.f64 	%p104, %fd194, %fd195;
	selp.f64 	%fd196, %fd195, %fd194, %p104;
	ld.shared.f64 	%fd197, [_ZZN3cub18CUB_300001_SM_10006detail6reduce28DeviceReduceSingleTileKernelINS2_10policy_hubIdyN4cuda3__47maximumIdEEE10Policy1000EPdSB_iS8_ddNS5_3std3__410__identityEEEvT0_T1_T2_T3_T4_T6_E12temp_storage+32];
	setp.lt.f64 	%p105, %fd196, %fd197;
	selp.f64 	%fd198, %fd197, %fd196, %p105;
	ld.shared.f64 	%fd199, [_ZZN3cub18CUB_300001_SM_10006detail6reduce28DeviceReduceSingleTileKernelINS2_10policy_hubIdyN4cuda3__47maximumIdEEE10Policy1000EPdSB_iS8_ddNS5_3std3__410__identityEEEvT0_T1_T2_T3_T4_T6_E12temp_storage+40];
	setp.lt.f64 	%p106, %fd198, %fd199;
	selp.f64 	%fd200, %fd199, %fd198, %p106;
	ld.shared.f64 	%fd201, [_ZZN3cub18CUB_300001_SM_10006detail6reduce28DeviceReduceSingleTileKernelINS2_10policy_hubIdyN4cuda3__47maximumIdEEE10Policy1000EPdSB_iS8_ddNS5_3std3__410__identityEEEvT0_T1_T2_T3_T4_T6_E12temp_storage+48];
	setp.lt.f64 	%p107, %fd200, %fd201;
	selp.f64 	%fd202, %fd201, %fd200, %p107;
	ld.shared.f64 	%fd203, [_ZZN3cub18CUB_300001_SM_10006detail6reduce28DeviceReduceSingleTileKernelINS2_10policy_hubIdyN4cuda3__47maximumIdEEE10Policy1000EPdSB_iS8_ddNS5_3std3__410__identityEEEvT0_T1_T2_T3_T4_T6_E12temp_storage+56];
	setp.lt.f64 	%p108, %fd202, %fd203;
	selp.f64 	%fd204, %fd203, %fd202, %p108;
	ld.shared.f64 	%fd205, [_ZZN3cub18CUB_300001_SM_10006detail6reduce28DeviceReduceSingleTileKernelINS2_10policy_hubIdyN4cuda3__47maximumIdEEE10Policy1000EPdSB_iS8_ddNS5_3std3__410__identityEEEvT0_T1_T2_T3_T4_T6_E12temp_storage+64];
	setp.lt.f64 	%p109, %fd204, %fd205;
	selp.f64 	%fd380, %fd205, %fd204, %p109;
	bra.uni 	$L__BB7_72;
$L__BB7_52:
	// begin inline asm
	mov.u32 %r138, %laneid;
	// end inline asm
	and.b32  	%r189, %r35, 992;
	add.s32 	%r190, %r189, 32;
	setp.gt.s32 	%p64, %r190, %r68;
	not.b32 	%r191, %r189;
	add.s32 	%r192, %r68, %r191;
	selp.b32 	%r187, %r192, 31, %p64;
	mov.b64 	%rd94, %fd372;
	mov.b64 	{%r140, %r145}, %rd94;
	mov.b32 	%r146, 1;
	mov.b32 	%r188, -1;
	// begin inline asm
	shfl.sync.down.b32 %r139, %r140, %r146, %r187, %r188;
	// end inline asm
	// begin inline asm
	shfl.sync.down.b32 %r144, %r145, %r146, %r187, %r188;
	// end inline asm
	mov.b64 	%rd95, {%r139, %r144};
	mov.b64 	%fd133, %rd95;
	setp.lt.s32 	%p65, %r138, %r187;
	setp.lt.f64 	%p66, %fd372, %fd133;
	selp.f64 	%fd134, %fd133, %fd372, %p66;
	selp.f64 	%fd135, %fd134, %fd372, %p65;
	mov.b64 	%rd96, %fd135;
	mov.b64 	{%r150, %r155}, %rd96;
	mov.b32 	%r156, 2;
	// begin inline asm
	shfl.sync.down.b32 %r149, %r150, %r156, %r187, %r188;
	// end inline asm
	// begin inline asm
	shfl.sync.down.b32 %r154, %r155, %r156, %r187, %r188;
	// end inline asm
	mov.b64 	%rd97, {%r149, %r154};
	mov.b64 	%fd136, %rd97;
	add.s32 	%r193, %r138, 2;
	setp.gt.s32 	%p67, %r193, %r187;
	setp.lt.f64 	%p68, %fd135, %fd136;
	selp.f64 	%fd137, %fd136, %fd135, %p68;
	selp.f64 	%fd138, %fd135, %fd137, %p67;
	mov.b64 	%rd98, %fd138;
	mov.b64 	{%r160, %r165}, %rd98;
	mov.b32 	%r166, 4;
	// begin inline asm
	shfl.sync.down.b32 %r159, %r160, %r166, %r187, %r188;
	// end inline asm
	// begin inline asm
	shfl.sync.down.b32 %r164, %r165, %r166, %r187, %r188;
	// end inline asm
	mov.b64 	%rd99, {%r159, %r164};
	mov.b64 	%fd139, %rd99;
	add.s32 	%r194, %r138, 4;
	setp.gt.s32 	%p69, %r194, %r187;
	setp.lt.f64 	%p70, %fd138, %fd139;
	selp.f64 	%fd140, %fd139, %fd138, %p70;
	selp.f64 	%fd141, %fd138, %fd140, %p69;
	mov.b64 	%rd100, %fd141;
	mov.b64 	{%r170, %r175}, %rd100;
	mov.b32 	%r176, 8;
	// begin inline asm
	shfl.sync.down.b32 %r169, %r170, %r176, %r187, %r188;
	// end inline asm
	// begin inline asm
	shfl.sync.down.b32 %r174, %r175, %r176, %r187, %r188;
	// end inline asm
	mov.b64 	%rd101, {%r169, %r174};
	mov.b64 	%fd142, %rd101;
	add.s32 	%r195, %r138, 8;
	setp.gt.s32 	%p71, %r195, %r187;
	setp.lt.f64 	%p72, %fd141, %fd142;
	selp.f64 	%fd143, %fd142, %fd141, %p72;
	selp.f64 	%fd144, %fd141, %fd143, %p71;
	mov.b64 	%rd102, %fd144;
	mov.b64 	{%r180, %r185}, %rd102;
	mov.b32 	%r186, 16;
	// begin inline asm
	shfl.sync.down.b32 %r179, %r180, %r186, %r187, %r188;
	// end inline asm
	// begin inline asm
	shfl.sync.down.b32 %r184, %r185, %r186, %r187, %r188;
	// end inline asm
	mov.b64 	%rd103, {%r179, %r184};
	mov.b64 	%fd145, %rd103;
	add.s32 	%r196, %r138, 16;
	setp.gt.s32 	%p73, %r196, %r187;
	setp.lt.f64 	%p74, %fd144, %fd145;
	selp.f64 	%fd146, %fd145, %fd144, %p74;
	selp.f64 	%fd380, %fd144, %fd146, %p73;
	setp.ne.s32 	%p75, %r138, 0;
	@%p75 bra 	$L__BB7_54;
	shr.u32 	%r197, %r35, 2;
	and.b32  	%r198, %r197, 248;
	mov.u32 	%r199, _ZZN3cub18CUB_300001_SM_10006detail6reduce28DeviceReduceSingleTileKernelINS2_10policy_hubIdyN4cuda3__47maximumIdEEE10Policy1000EPdSB_iS8_ddNS5_3std3__410__identityEEEvT0_T1_T2_T3_T4_T6_E12temp_storage;
	add.s32 	%r200, %r199, %r198;
	st.shared.f64 	[%r200+8], %fd380;
$L__BB7_54:
	bar.sync 	0;
	setp.ne.s32 	%p76, %r35, 0;
	@%p76 bra 	$L__BB7_72;
	setp.gt.s32 	%p77, %r68, 32;
	ld.shared.f64 	%fd147, [_ZZN3cub18CUB_300001_SM_10006detail6reduce28DeviceReduceSingleTileKernelINS2_10policy_hubIdyN4cuda3__47maximumIdEEE10Policy1000EPdSB_iS8_ddNS5_3std3__410__identityEEEvT0_T1_T2_T3_T4_T6_E12temp_storage+16];
	setp.lt.f64 	%p78, %fd380, %fd147;
	selp.f64 	%fd149, %fd147, %fd380, %p78;
	selp.f64 	%fd150, %fd149, %fd380, %p77;
	setp.gt.s32 	%p79, %r68, 64;
	ld.shared.f64 	%fd152, [_ZZN3cub18CUB_300001_SM_10006detail6reduce28DeviceReduceSingleTileKernelINS2_10policy_hubIdyN4cuda3__47maximumIdEEE10Policy1000EPdSB_iS8_ddNS5_3std3__410__identityEEEvT0_T1_T2_T3_T4_T6_E12temp_storage+24];
	setp.lt.f64 	%p80, %fd150, %fd152;
	selp.f64 	%fd154, %fd152, %fd150, %p80;
	selp.f64 	%fd155, %fd154, %fd150, %p79;
	setp.gt.s32 	%p81, %r68, 96;
	ld.shared.f64 	%fd157, [_ZZN3cub18CUB_300001_SM_10006detail6reduce28DeviceReduceSingleTileKernelINS2_10policy_hubIdyN4cuda3__47maximumIdEEE10Policy1000EPdSB_iS8_ddNS5_3std3__410__identityEEEvT0_T1_T2_T3_T4_T6_E12temp_storage+32];
	setp.lt.f64 	%p82, %fd155, %fd157;
	selp.f64 	%fd159, %fd157, %fd155, %p82;
	selp.f64 	%fd160, %fd159, %fd155, %p81;
	setp.gt.s32 	%p83, %r68, 128;
	ld.shared.f64 	%fd162, [_ZZN3cub18CUB_300001_SM_10006detail6reduce28DeviceReduceSingleTileKernelINS2_10policy_hubIdyN4cuda3__47maximumIdEEE10Policy1000EPdSB_iS8_ddNS5_3std3__410__identityEEEvT0_T1_T2_T3_T4_T6_E12temp_storage+40];
	setp.lt.f64 	%p84, %fd160, %fd162;
	selp.f64 	%fd164, %fd162, %fd160, %p84;
	selp.f64 	%fd165, %fd164, %fd160, %p83;
	setp.gt.s32 	%p85, %r68, 160;
	ld.shared.f64 	%fd167, [_ZZN3cub18CUB_300001_SM_10006detail6reduce28DeviceReduceSingleTileKernelINS2_10policy_hubIdyN4cuda3__47maximumIdEEE10Policy1000EPdSB_iS8_ddNS5_3std3__410__identityEEEvT0_T1_T2_T3_T4_T6_E12temp_storage+48];
	setp.lt.f64 	%p86, %fd165, %fd167;
	selp.f64 	%fd169, %fd167, %fd165, %p86;
	selp.f64 	%fd170, %fd169, %fd165, %p85;
	setp.gt.s32 	%p87, %r68, 192;
	ld.shared.f64 	%fd172, [_ZZN3cub18CUB_300001_SM_10006detail6reduce28DeviceReduceSingleTileKernelINS2_10policy_hubIdyN4cuda3__47maximumIdEEE10Policy1000EPdSB_iS8_ddNS5_3std3__410__identityEEEvT0_T1_T2_T3_T4_T6_E12temp_storage+56];
	setp.lt.f64 	%p88, %fd170, %fd172;
	selp.f64 	%fd174, %fd172, %fd170, %p88;
	selp.f64 	%fd175, %fd174, %fd170, %p87;
	setp.gt.s32 	%p89, %r68, 224;
	ld.shared.f64 	%fd177, [_ZZN3cub18CUB_300001_SM_10006detail6reduce28DeviceReduceSingleTileKernelINS2_10policy_hubIdyN4cuda3__47maximumIdEEE10Policy1000EPdSB_iS8_ddNS5_3std3__410__identityEEEvT0_T1_T2_T3_T4_T6_E12temp_storage+64];
	setp.lt.f64 	%p90, %fd175, %fd177;
	selp.f64 	%fd179, %fd177, %fd175, %p90;
	selp.f64 	%fd380, %fd179, %fd175, %p89;
	bra.uni 	$L__BB7_72;
$L__BB7_56:
	mov.u32 	%r47, %tid.x;
	mul.wide.u32 	%rd34, %r47, 8;
	add.s64 	%rd19, %rd15, %rd34;
	// begin inline asm
	ld.global.nc.u64 %rd18, [%rd19];
	// end inline asm
	mov.b64 	%fd59, %rd18;
	add.s64 	%rd21, %rd19, 2048;
	// begin inline asm
	ld.global.nc.u64 %rd20, [%rd21];
	// end inline asm
	mov.b64 	%fd60, %rd20;
	add.s64 	%rd23, %rd19, 4096;
	// begin inline asm
	ld.global.nc.u64 %rd22, [%rd23];
	// end inline asm
	mov.b64 	%fd61, %rd22;
	add.s64 	%rd25, %rd19, 6144;
	// begin inline asm
	ld.global.nc.u64 %rd24, [%rd25];
	// end inline asm
	mov.b64 	%fd62, %rd24;
	add.s64 	%rd27, %rd19, 8192;
	// begin inline asm
	ld.global.nc.u64 %rd26, [%rd27];
	// end inline asm
	mov.b64 	%fd63, %rd26;
	add.s64 	%rd29, %rd19, 10240;
	// begin inline asm
	ld.global.nc.u64 %rd28, [%rd29];
	// end inline asm
	mov.b64 	%fd64, %rd28;
	add.s64 	%rd31, %rd19, 12288;
	// begin inline asm
	ld.global.nc.u64 %rd30, [%rd31];
	// end inline asm
	mov.b64 	%fd65, %rd30;
	add.s64 	%rd33, %rd19, 14336;
	// begin inline asm
	ld.global.nc.u64 %rd32, [%rd33];
	// end inline asm
	mov.b64 	%fd66, %rd32;
	setp.lt.f64 	%p4, %fd59, %fd60;
	selp.f64 	%fd67, %fd60, %fd59, %p4;
	setp.lt.f64 	%p5, %fd67, %fd61;
	selp.f64 	%fd68, %fd61, %fd67, %p5;
	setp.lt.f64 	%p6, %fd68, %fd62;
	selp.f64 	%fd69, %fd62, %fd68, %p6;
	setp.lt.f64 	%p7, %fd69, %fd63;
	selp.f64 	%fd70, %fd63, %fd69, %p7;
	setp.lt.f64 	%p8, %fd70, %fd64;
	selp.f64 	%fd71, %fd64, %fd70, %p8;
	setp.lt.f64 	%p9, %fd71, %fd65;
	selp.f64 	%fd72, %fd65, %fd71, %p9;
	setp.lt.f64 	%p10, %fd72, %fd66;
	selp.f64 	%fd379, %fd66, %fd72, %p10;
	setp.lt.u32 	%p11, %r68, 4096;
	mov.b32 	%r465, 2048;
	@%p11 bra 	$L__BB7_60;
	add.s32 	%r48, %r68, -2048;
	mov.b32 	%r465, 2048;
$L__BB7_58:
	mul.wide.s32 	%rd51, %r465, 8;
	add.s64 	%rd36, %rd19, %rd51;
	// begin inline asm
	ld.global.nc.u64 %rd35, [%rd36];
	// end inline asm
	mov.b64 	%fd73, %rd35;
	add.s64 	%rd38, %rd36, 2048;
	// begin inline asm
	ld.global.nc.u64 %rd37, [%rd38];
	// end inline asm
	mov.b64 	%fd74, %rd37;
	add.s64 	%rd40, %rd36, 4096;
	// begin inline asm
	ld.global.nc.u64 %rd39, [%rd40];
	// end inline asm
	mov.b64 	%fd75, %rd39;
	add.s64 	%rd42, %rd36, 6144;
	// begin inline asm
	ld.global.nc.u64 %rd41, [%rd42];
	// end inline asm
	mov.b64 	%fd76, %rd41;
	add.s64 	%rd44, %rd36, 8192;
	// begin inline asm
	ld.global.nc.u64 %rd43, [%rd44];
	// end inline asm
	mov.b64 	%fd77, %rd43;
	add.s64 	%rd46, %rd36, 10240;
	// begin inline asm
	ld.global.nc.u64 %rd45, [%rd46];
	// end inline asm
	mov.b64 	%fd78, %rd45;
	add.s64 	%rd48, %rd36, 12288;
	// begin inline asm
	ld.global.nc.u64 %rd47, [%rd48];
	// end inline asm
	mov.b64 	%fd79, %rd47;
	add.s64 	%rd50, %rd36, 14336;
	// begin inline asm
	ld.global.nc.u64 %rd49, [%rd50];
	// end inline asm
	mov.b64 	%fd80, %rd49;
	setp.lt.f64 	%p12, %fd379, %fd73;
	selp.f64 	%fd81, %fd73, %fd379, %p12;
	setp.lt.f64 	%p13, %fd81, %fd74;
	selp.f64 	%fd82, %fd74, %fd81, %p13;
	setp.lt.f64 	%p14, %fd82, %fd75;
	selp.f64 	%fd83, %fd75, %fd82, %p14;
	setp.lt.f64 	%p15, %fd83, %fd76;
	selp.f64 	%fd84, %fd76, %fd83, %p15;
	setp.lt.f64 	%p16, %fd84, %fd77;
	selp.f64 	%fd85, %fd77, %fd84, %p16;
	setp.lt.f64 	%p17, %fd85, %fd78;
	selp.f64 	%fd86, %fd78, %fd85, %p17;
	setp.lt.f64 	%p18, %fd86, %fd79;
	selp.f64 	%fd87, %fd79, %fd86, %p18;
	setp.lt.f64 	%p19, %fd87, %fd80;
	selp.f64 	%fd379, %fd80, %fd87, %p19;
	sub.s32 	%r71, %r68, %r465;
	setp.lt.s32 	%p20, %r71, 2048;
	@%p20 bra 	$L__BB7_68;
	add.s32 	%r465, %r465, 2048;
	setp.le.s32 	%p21, %r465, %r48;
	@%p21 bra 	$L__BB7_58;
$L__BB7_60:
	setp.le.s32 	%p22, %r68, %r465;
	@%p22 bra 	$L__BB7_68;
	sub.s32 	%r52, %r68, %r465;
	setp.ge.s32 	%p23, %r47, %r52;
	@%p23 bra 	$L__BB7_68;
	not.b32 	%r72, %r47;
	add.s32 	%r73, %r68, %r72;
	sub.s32 	%r53, %r73, %r465;
	and.b32  	%r74, %r53, 768;
	setp.eq.s32 	%p24, %r74, 768;
	mov.u32 	%r469, %r47;
	@%p24 bra 	$L__BB7_65;
	add.s32 	%r467, %r47, %r465;
	shr.u32 	%r75, %r53, 8;
	add.s32 	%r76, %r75, 1;
	and.b32  	%r77, %r76, 3;
	neg.s32 	%r466, %r77;
	mov.u32 	%r469, %r47;
$L__BB7_64:
	.pragma "nounroll";
	mul.wide.u32 	%rd54, %r467, 8;
	add.s64 	%rd53, %rd15, %rd54;
	// begin inline asm
	ld.global.nc.u64 %rd52, [%rd53];
	// end inline asm
	mov.b64 	%fd89, %rd52;
	setp.lt.f64 	%p25, %fd379, %fd89;
	selp.f64 	%fd379, %fd89, %fd379, %p25;
	add.s32 	%r469, %r469, 256;
	add.s32 	%r467, %r467, 256;
	add.s32 	%r466, %r466, 1;
	setp.ne.s32 	%p26, %r466, 0;
	@%p26 bra 	$L__BB7_64;
$L__BB7_65:
	setp.lt.u32 	%p27, %r53, 768;
	@%p27 bra 	$L__BB7_68;
	cvt.u64.u32 	%rd55, %r469;
	cvt.u64.u32 	%rd56, %r465;
	add.s64 	%rd57, %rd55, %rd56;
	shl.b64 	%rd58, %rd57, 3;
	add.s64 	%rd59, %rd58, %rd15;
	add.s64 	%rd205, %rd59, 4096;
	add.s32 	%r470, %r469, %r465;
$L__BB7_67:
	mul.wide.u32 	%rd68, %r470, 8;
	add.s64 	%rd61, %rd15, %rd68;
	// begin inline asm
	ld.global.nc.u64 %rd60, [%rd61];
	// end inline asm
	mov.b64 	%fd90, %rd60;
	setp.lt.f64 	%p28, %fd379, %fd90;
	selp.f64 	%fd91, %fd90, %fd379, %p28;
	add.s64 	%rd63, %rd205, -2048;
	// begin inline asm
	ld.global.nc.u64 %rd62, [%rd63];
	// end inline asm
	mov.b64 	%fd92, %rd62;
	setp.lt.f64 	%p29, %fd91, %fd92;
	selp.f64 	%fd93, %fd92, %fd91, %p29;
	// begin inline asm
	ld.global.nc.u64 %rd64, [%rd205];
	// end inline asm
	mov.b64 	%fd94, %rd64;
	setp.lt.f64 	%p30, %fd93, %fd94;
	selp.f64 	%fd95, %fd94, %fd93, %p30;
	add.s64 	%rd67, %rd205, 2048;
	// begin inline asm
	ld.global.nc.u64 %rd66, [%rd67];
	// end inline asm
	mov.b64 	%fd96, %rd66;
	setp.lt.f64 	%p31, %fd95, %fd96;
	selp.f64 	%fd379, %fd96, %fd95, %p31;
	add.s32 	%r469, %r469, 1024;
	add.s64 	%rd205, %rd205, 8192;
	add.s32 	%r470, %r470, 1024;
	setp.lt.s32 	%p32, %r469, %r52;
	@%p32 bra 	$L__BB7_67;
$L__BB7_68:
	// begin inline asm
	mov.u32 %r78, %laneid;
	// end inline asm
	mov.b64 	%rd69, %fd379;
	mov.b64 	{%r80, %r85}, %rd69;
	mov.b32 	%r86, 1;
	mov.b32 	%r127, 31;
	mov.b32 	%r128, -1;
	// begin inline asm
	shfl.sync.down.b32 %r79, %r80, %r86, %r127, %r128;
	// end inline asm
	// begin inline asm
	shfl.sync.down.b32 %r84, %r85, %r86, %r127, %r128;
	// end inline asm
	mov.b64 	%rd70, {%r79, %r84};
	mov.b64 	%fd97, %rd70;
	setp.gt.s32 	%p33, %r78, 30;
	setp.lt.f64 	%p34, %fd379, %fd97;
	selp.f64 	%fd98, %fd97, %fd379, %p34;
	selp.f64 	%fd99, %fd379, %fd98, %p33;
	mov.b64 	%rd71, %fd99;
	mov.b64 	{%r90, %r95}, %rd71;
	mov.b32 	%r96, 2;
	// begin inline asm
	shfl.sync.down.b32 %r89, %r90, %r96, %r127, %r128;
	// end inline asm
	// begin inline asm
	shfl.sync.down.b32 %r94, %r95, %r96, %r127, %r128;
	// end inline asm
	mov.b64 	%rd72, {%r89, %r94};
	mov.b64 	%fd100, %rd72;
	setp.gt.s32 	%p35, %r78, 29;
	setp.lt.f64 	%p36, %fd99, %fd100;
	selp.f64 	%fd101, %fd100, %fd99, %p36;
	selp.f64 	%fd102, %fd99, %fd101, %p35;
	mov.b64 	%rd73, %fd102;
	mov.b64 	{%r100, %r105}, %rd73;
	mov.b32 	%r106, 4;
	// begin inline asm
	shfl.sync.down.b32 %r99, %r100, %r106, %r127, %r128;
	// end inline asm
	// begin inline asm
	shfl.sync.down.b32 %r104, %r105, %r106, %r127, %r128;
	// end inline asm
	mov.b64 	%rd74, {%r99, %r104};
	mov.b64 	%fd103, %rd74;
	setp.gt.s32 	%p37, %r78, 27;
	setp.lt.f64 	%p38, %fd102, %fd103;
	selp.f64 	%fd104, %fd103, %fd102, %p38;
	selp.f64 	%fd105, %fd102, %fd104, %p37;
	mov.b64 	%rd75, %fd105;
	mov.b64 	{%r110, %r115}, %rd75;
	mov.b32 	%r116, 8;
	// begin inline asm
	shfl.sync.down.b32 %r109, %r110, %r116, %r127, %r128;
	// end inline asm
	// begin inline asm
	shfl.sync.down.b32 %r114, %r115, %r116, %r127, %r128;
	// end inline asm
	mov.b64 	%rd76, {%r109, %r114};
	mov.b64 	%fd106, %rd76;
	setp.gt.s32 	%p39, %r78, 23;
	setp.lt.f64 	%p40, %fd105, %fd106;
	selp.f64 	%fd107, %fd106, %fd105, %p40;
	selp.f64 	%fd108, %fd105, %fd107, %p39;
	mov.b64 	%rd77, %fd108;
	mov.b64 	{%r120, %r125}, %rd77;
	mov.b32 	%r126, 16;
	// begin inline asm
	shfl.sync.down.b32 %r119, %r120, %r126, %r127, %r128;
	// end inline asm
	// begin inline asm
	shfl.sync.down.b32 %r124, %r125, %r126, %r127, %r128;
	// end inline asm
	mov.b64 	%rd78, {%r119, %r124};
	mov.b64 	%fd109, %rd78;
	setp.gt.s32 	%p41, %r78, 15;
	setp.lt.f64 	%p42, %fd108, %fd109;
	selp.f64 	%fd54, %fd109, %fd108, %p42;
	selp.f64 	%fd380, %fd108, %fd54, %p41;
	setp.ne.s32 	%p43, %r78, 0;
	@%p43 bra 	$L__BB7_70;
	shr.u32 	%r129, %r47, 2;
	and.b32  	%r130, %r129, 248;
	mov.u32 	%r131, _ZZN3cub18CUB_300001_SM_10006detail6reduce28DeviceReduceSingleTileKernelINS2_10policy_hubIdyN4cuda3__47maximumIdEEE10Policy1000EPdSB_iS8_ddNS5_3std3__410__identityEEEvT0_T1_T2_T3_T4_T6_E12temp_storage;
	add.s32 	%r132, %r131, %r130;
	st.shared.f64 	[%r132+8], %fd54;
$L__BB7_70:
	bar.sync 	0;
	setp.ne.s32 	%p44, %r47, 0;
	@%p44 bra 	$L__BB7_72;
	ld.shared.f64 	%fd110, [_ZZN3cub18CUB_300001_SM_10006detail6reduce28DeviceReduceSingleTileKernelINS2_10policy_hubIdyN4cuda3__47maximumIdEEE10Policy1000EPdSB_iS8_ddNS5_3std3__410__identityEEEvT0_T1_T2_T3_T4_T6_E12temp_storage+16];
	setp.lt.f64 	%p45, %fd380, %fd110;
	selp.f64 	%fd111, %fd110, %fd380, %p45;
	ld.shared.f64 	%fd112, [_ZZN3cub18CUB_300001_SM_10006detail6reduce28DeviceReduceSingleTileKernelINS2_10policy_hubIdyN4cuda3__47maximumIdEEE10Policy1000EPdSB_iS8_ddNS5_3std3__410__identityEEEvT0_T1_T2_T3_T4_T6_E12temp_storage+24];
	setp.lt.f64 	%p46, %fd111, %fd112;
	selp.f64 	%fd113, %fd112, %fd111, %p46;
	ld.shared.f64 	%fd114, [_ZZN3cub18CUB_300001_SM_10006detail6reduce28DeviceReduceSingleTileKernelINS2_10policy_hubIdyN4cuda3__47maximumIdEEE10Policy1000EPdSB_iS8_ddNS5_3std3__410__identityEEEvT0_T1_T2_T3_T4_T6_E12temp_storage+32];
	setp.lt.f64 	%p47, %fd113, %fd114;
	selp.f64 	%fd115, %fd114, %fd113, %p47;
	ld.shared.f64 	%fd116, [_ZZN3cub18CUB_300001_SM_10006detail6reduce28DeviceReduceSingleTileKernelINS2_10policy_hubIdyN4cuda3__47maximumIdEEE10Policy1000EPdSB_iS8_ddNS5_3std3__410__identityEEEvT0_T1_T2_T3_T4_T6_E12temp_storage+40];
	setp.lt.f64 	%p48, %fd115, %fd116;
	selp.f64 	%fd117, %fd116, %fd115, %p48;
	ld.shared.f64 	%fd118, [_ZZN3cub18CUB_300001_SM_10006detail6reduce28DeviceReduceSingleTileKernelINS2_10policy_hubIdyN4cuda3__47maximumIdEEE10Policy1000EPdSB_iS8_ddNS5_3std3__410__identityEEEvT0_T1_T2_T3_T4_T6_E12temp_storage+48];
	setp.lt.f64 	%p49, %fd117, %fd118;
	selp.f64 	%fd119, %fd118, %fd117, %p49;
	ld.shared.f64 	%fd120, [_ZZN3cub18CUB_300001_SM_10006detail6reduce28DeviceReduceSingleTileKernelINS2_10policy_hubIdyN4cuda3__47maximumIdEEE10Policy1000EPdSB_iS8_ddNS5_3std3__410__identityEEEvT0_T1_T2_T3_T4_T6_E12temp_storage+56];
	setp.lt.f64 	%p50, %fd119, %fd120;
	selp.f64 	%fd121, %fd120, %fd119, %p50;
	ld.shared.f64 	%fd122, [_ZZN3cub18CUB_300001_SM_10006detail6reduce28DeviceReduceSingleTileKernelINS2_10policy_hubIdyN4cuda3__47maximumIdEEE10Policy1000EPdSB_iS8_ddNS5_3std3__410__identityEEEvT0_T1_T2_T3_T4_T6_E12temp_storage+64];
	setp.lt.f64 	%p51, %fd121, %fd122;
	selp.f64 	%fd380, %fd122, %fd121, %p51;
$L__BB7_72:
	mov.u32 	%r444, %tid.x;
	setp.ne.s32 	%p217, %r444, 0;
	@%p217 bra 	$L__BB7_74;
	setp.lt.f64 	%p218, %fd58, %fd380;
	selp.f64 	%fd353, %fd380, %fd58, %p218;
	st.global.f64 	[%rd1], %fd353;
$L__BB7_74:
	ret;

}


// ===== COMPILED SASS (sm_100) =====

	.target	sm_100

	.elftype	@"ET_EXEC"


//--------------------- .note.nv.tkinfo           --------------------------
	.section	.note.nv.tkinfo,"",@"SHT_NOTE"
	.sectionflags	@"SHF_NOTE_NV_TKINFO"
	.tkinfo
        /*0018*/ 	.word	0x00000002
        /*0030*/ 	.string	""
        /*0030*/ 	.string	"ptxas"
        /*0030*/ 	.string	"Cuda compilation tools, release 13.0, V13.0.88"
        /*0030*/ 	.string	"Build cuda_13.0.r13.0/compiler.36424714_0"
        /*0030*/ 	.string	"-arch sm_100 -m 64 "



//--------------------- .note.nv.cuinfo           --------------------------
	.section	.note.nv.cuinfo,"",@"SHT_NOTE"
	.sectionflags	@"SHF_NOTE_NV_CUINFO"
        /*0018*/ 	.short	0x0002
        /*001a*/ 	.short	0x0064
        /*001c*/ 	.short	0x0082
	.zero		2


//--------------------- .nv.info                  --------------------------
	.section	.nv.info,"",@"SHT_CUDA_INFO"
	.align	4


	//----- nvinfo : EIATTR_REGCOUNT
	.align		4
        /*0000*/ 	.byte	0x04, 0x2f
        /*0002*/ 	.short	(.L_44 - .L_43)
	.align		4
.L_43:
        /*0004*/ 	.word	index@(_Z11jacobi_stepiiPKdPdS1_)
        /*0008*/ 	.word	0x00000014


	//----- nvinfo : EIATTR_FRAME_SIZE
	.align		4
.L_44:
        /*000c*/ 	.byte	0x04, 0x11
        /*000e*/ 	.short	(.L_46 - .L_45)
	.align		4
.L_45:
        /*0010*/ 	.word	index@(_Z11jacobi_stepiiPKdPdS1_)
        /*0014*/ 	.word	0x00000000


	//----- nvinfo : EIATTR_REGCOUNT
	.align		4
.L_46:
        /*0018*/ 	.byte	0x04, 0x2f
        /*001a*/ 	.short	(.L_48 - .L_47)
	.align		4
.L_47:
        /*001c*/ 	.word	index@(_ZN3cub18CUB_300001_SM_10006detail11EmptyKernelIvEEvv)
        /*0020*/ 	.word	0x00000004


	//----- nvinfo : EIATTR_FRAME_SIZE
	.align		4
.L_48:
        /*0024*/ 	.byte	0x04, 0x11
        /*0026*/ 	.short	(.L_50 - .L_49)
	.align		4
.L_49:
        /*0028*/ 	.word	index@(_ZN3cub18CUB_300001_SM_10006detail11EmptyKernelIvEEvv)
        /*002c*/ 	.word	0x00000000


	//----- nvinfo : EIATTR_REGCOUNT
	.align		4
.L_50:
        /*0030*/ 	.byte	0x04, 0x2f
        /*0032*/ 	.short	(.L_52 - .L_51)
	.align		4
.L_51:
        /*0034*/ 	.word	index@(_ZN3cub18CUB_300001_SM_10006detail6reduce28DeviceReduceSingleTileKernelINS2_10policy_hubIdjN4cuda3__47maximumIdEEE10Policy1000EN6thrust24THRUST_300001_SM_1000_NS10device_ptrIdEEPdjS8_ddNS5_3std3__410__identityEEEvT0_T1_T2_T3_T4_T6_)
        /*0038*/ 	.word	0x0000002d


	//----- nvinfo : EIATTR_FRAME_SIZE
	.align		4
.L_52:
        /*003c*/ 	.byte	0x04, 0x11
        /*003e*/ 	.short	(.L_54 - .L_53)
	.align		4
.L_53:
        /*0040*/ 	.word	index@(_ZN3cub18CUB_300001_SM_10006detail6reduce28DeviceReduceSingleTileKernelINS2_10policy_hubIdjN4cuda3__47maximumIdEEE10Policy1000EN6thrust24THRUST_300001_SM_1000_NS10device_ptrIdEEPdjS8_ddNS5_3std3__410__identityEEEvT0_T1_T2_T3_T4_T6_)
        /*0044*/ 	.word	0x00000000


	//----- nvinfo : EIATTR_REGCOUNT
	.align		4
.L_54:
        /*0048*/ 	.byte	0x04, 0x2f
        /*004a*/ 	.short	(.L_56 - .L_55)
	.align		4
.L_55:
        /*004c*/ 	.word	index@(_ZN3cub18CUB_300001_SM_10006detail6reduce18DeviceReduceKernelINS2_10policy_hubIdjN4cuda3__47maximumIdEEE10Policy1000EN6thrust24THRUST_300001_SM_1000_NS10device_ptrIdEEjS8_dNS5_3std3__410__identityEEEvT0_PT3_T1_NS0_13GridEvenShareISL_EET2_T4_)
        /*0050*/ 	.word	0x0000001d


	//----- nvinfo : EIATTR_FRAME_SIZE
	.align		4
.L_56:
        /*0054*/ 	.byte	0x04, 0x11
        /*0056*/ 	.short	(.L_58 - .L_57)
	.align		4
.L_57:
        /*0058*/ 	.word	index@(_ZN3cub18CUB_300001_SM_10006detail6reduce18DeviceReduceKernelINS2_10policy_hubIdjN4cuda3__47maximumIdEEE10Policy1000EN6thrust24THRUST_300001_SM_1000_NS10device_ptrIdEEjS8_dNS5_3std3__410__identityEEEvT0_PT3_T1_NS0_13GridEvenShareISL_EET2_T4_)
        /*005c*/ 	.word	0x00000000


	//----- nvinfo : EIATTR_REGCOUNT
	.align		4
.L_58:
        /*0060*/ 	.byte	0x04, 0x2f
        /*0062*/ 	.short	(.L_60 - .L_59)
	.align		4
.L_59:
        /*0064*/ 	.word	index@(_ZN3cub18CUB_300001_SM_10006detail6reduce28DeviceReduceSingleTileKernelINS2_10policy_hubIdjN4cuda3__47maximumIdEEE10Policy1000EPdSB_iS8_ddNS5_3std3__410__identityEEEvT0_T1_T2_T3_T4_T6_)
        /*0068*/ 	.word	0x00000030


	//----- nvinfo : EIATTR_FRAME_SIZE
	.align		4
.L_60:
        /*006c*/ 	.byte	0x04, 0x11
        /*006e*/ 	.short	(.L_62 - .L_61)
	.align		4
.L_61:
        /*0070*/ 	.word	index@(_ZN3cub18CUB_300001_SM_10006detail6reduce28DeviceReduceSingleTileKernelINS2_10policy_hubIdjN4cuda3__47maximumIdEEE10Policy1000EPdSB_iS8_ddNS5_3std3__410__identityEEEvT0_T1_T2_T3_T4_T6_)
        /*0074*/ 	.word	0x00000000


	//----- nvinfo : EIATTR_REGCOUNT
	.align		4
.L_62:
        /*0078*/ 	.byte	0x04, 0x2f
        /*007a*/ 	.short	(.L_64 - .L_63)
	.align		4
.L_63:
        /*007c*/ 	.word	index@(_ZN3cub18CUB_300001_SM_10006detail6reduce28DeviceReduceSingleTileKernelINS2_10policy_hubIdyN4cuda3__47maximumIdEEE10Policy1000EN6thrust24THRUST_300001_SM_1000_NS10device_ptrIdEEPdyS8_ddNS5_3std3__410__identityEEEvT0_T1_T2_T3_T4_T6_)
        /*0080*/ 	.word	0x0000002e


	//----- nvinfo : EIATTR_FRAME_SIZE
	.align		4
.L_64:
        /*0084*/ 	.byte	0x04, 0x11
        /*0086*/ 	.short	(.L_66 - .L_65)
	.align		4
.L_65:
        /*0088*/ 	.word	index@(_ZN3cub18CUB_300001_SM_10006detail6reduce28DeviceReduceSingleTileKernelINS2_10policy_hubIdyN4cuda3__47maximumIdEEE10Policy1000EN6thrust24THRUST_300001_SM_1000_NS10device_ptrIdEEPdyS8_ddNS5_3std3__410__identityEEEvT0_T1_T2_T3_T4_T6_)
        /*008c*/ 	.word	0x00000000


	//----- nvinfo : EIATTR_REGCOUNT
	.align		4
.L_66:
        /*0090*/ 	.byte	0x04, 0x2f
        /*0092*/ 	.short	(.L_68 - .L_67)
	.align		4
.L_67:
        /*0094*/ 	.word	index@(_ZN3cub18CUB_300001_SM_10006detail6reduce18DeviceReduceKernelINS2_10policy_hubIdyN4cuda3__47maximumIdEEE10Policy1000EN6thrust24THRUST_300001_SM_1000_NS10device_ptrIdEEyS8_dNS5_3std3__410__identityEEEvT0_PT3_T1_NS0_13GridEvenShareISL_EET2_T4_)
        /*0098*/ 	.word	0x0000001e


	//----- nvinfo : EIATTR_FRAME_SIZE
	.align		4
.L_68:
        /*009c*/ 	.byte	0x04, 0x11
        /*009e*/ 	.short	(.L_70 - .L_69)
	.align		4
.L_69:
        /*00a0*/ 	.word	index@(_ZN3cub18CUB_300001_SM_10006detail6reduce18DeviceReduceKernelINS2_10policy_hubIdyN4cuda3__47maximumIdEEE10Policy1000EN6thrust24THRUST_300001_SM_1000_NS10device_ptrIdEEyS8_dNS5_3std3__410__identityEEEvT0_PT3_T1_NS0_13GridEvenShareISL_EET2_T4_)
        /*00a4*/ 	.word	0x00000000


	//----- nvinfo : EIATTR_REGCOUNT
	.align		4
.L_70:
        /*00a8*/ 	.byte	0x04, 0x2f
        /*00aa*/ 	.short	(.L_72 - .L_71)
	.align		4
.L_71:
        /*00ac*/ 	.word	index@(_ZN3cub18CUB_300001_SM_10006detail6reduce28DeviceReduceSingleTileKernelINS2_10policy_hubIdyN4cuda3__47maximumIdEEE10Policy1000EPdSB_iS8_ddNS5_3std3__410__identityEEEvT0_T1_T2_T3_T4_T6_)
        /*00b0*/ 	.word	0x00000030


	//----- nvinfo : EIATTR_FRAME_SIZE
	.align		4
.L_72:
        /*00b4*/ 	.byte	0x04, 0x11
        /*00b6*/ 	.short	(.L_74 - .L_73)
	.align		4
.L_73:
        /*00b8*/ 	.word	index@(_ZN3cub18CUB_300001_SM_10006detail6reduce28DeviceReduceSingleTileKernelINS2_10policy_hubIdyN4cuda3__47maximumIdEEE10Policy1000EPdSB_iS8_ddNS5_3std3__410__identityEEEvT0_T1_T2_T3_T4_T6_)
        /*00bc*/ 	.word	0x00000000


	//----- nvinfo : EIATTR_MIN_STACK_SIZE
	.align		4
.L_74:
        /*00c0*/ 	.byte	0x04, 0x12
        /*00c2*/ 	.short	(.L_76 - .L_75)
	.align		4
.L_75:
        /*00c4*/ 	.word	index@(_ZN3cub18CUB_300001_SM_10006detail6reduce28DeviceReduceSingleTileKernelINS2_10policy_hubIdyN4cuda3__47maximumIdEEE10Policy1000EPdSB_iS8_ddNS5_3std3__410__identityEEEvT0_T1_T2_T3_T4_T6_)
        /*00c8*/ 	.word	0x00000000


	//----- nvinfo : EIATTR_MIN_STACK_SIZE
	.align		4
.L_76:
        /*00cc*/ 	.byte	0x04, 0x12
        /*00ce*/ 	.short	(.L_78 - .L_77)
	.align		4
.L_77:
        /*00d0*/ 	.word	index@(_ZN3cub18CUB_300001_SM_10006detail6reduce18DeviceReduceKernelINS2_10policy_hubIdyN4cuda3__47maximumIdEEE10Policy1000EN6thrust24THRUST_300001_SM_1000_NS10device_ptrIdEEyS8_dNS5_3std3__410__identityEEEvT0_PT3_T1_NS0_13GridEvenShareISL_EET2_T4_)
        /*00d4*/ 	.word	0x00000000


	//----- nvinfo : EIATTR_MIN_STACK_SIZE
	.align		4
.L_78:
        /*00d8*/ 	.byte	0x04, 0x12
        /*00da*/ 	.short	(.L_80 - .L_79)
	.align		4
.L_79:
        /*00dc*/ 	.word	index@(_ZN3cub18CUB_300001_SM_10006detail6reduce28DeviceReduceSingleTileKernelINS2_10policy_hubIdyN4cuda3__47maximumIdEEE10Policy1000EN6thrust24THRUST_300001_SM_1000_NS10device_ptrIdEEPdyS8_ddNS5_3std3__410__identityEEEvT0_T1_T2_T3_T4_T6_)
        /*00e0*/ 	.word	0x00000000


	//----- nvinfo : EIATTR_MIN_STACK_SIZE
	.align		4
.L_80:
        /*00e4*/ 	.byte	0x04, 0x12
        /*00e6*/ 	.short	(.L_82 - .L_81)
	.align		4
.L_81:
        /*00e8*/ 	.word	index@(_ZN3cub18CUB_300001_SM_10006detail6reduce28DeviceReduceSingleTileKernelINS2_10policy_hubIdjN4cuda3__47maximumIdEEE10Policy1000EPdSB_iS8_ddNS5_3std3__410__identityEEEvT0_T1_T2_T3_T4_T6_)
        /*00ec*/ 	.word	0x00000000


	//----- nvinfo : EIATTR_MIN_STACK_SIZE
	.align		4
.L_82:
        /*00f0*/ 	.byte	0x04, 0x12
        /*00f2*/ 	.short	(.L_84 - .L_83)
	.align		4
.L_83:
        /*00f4*/ 	.word	index@(_ZN3cub18CUB_300001_SM_10006detail6reduce18DeviceReduceKernelINS2_10policy_hubIdjN4cuda3__47maximumIdEEE10Policy1000EN6thrust24THRUST_300001_SM_1000_NS10device_ptrIdEEjS8_dNS5_3std3__410__identityEEEvT0_PT3_T1_NS0_13GridEvenShareISL_EET2_T4_)
        /*00f8*/ 	.word	0x00000000


	//----- nvinfo : EIATTR_MIN_STACK_SIZE
	.align		4
.L_84:
        /*00fc*/ 	.byte	0x04, 0x12
        /*00fe*/ 	.short	(.L_86 - .L_85)
	.align		4
.L_85:
        /*0100*/ 	.word	index@(_ZN3cub18CUB_300001_SM_10006detail6reduce28DeviceReduceSingleTileKernelINS2_10policy_hubIdjN4cuda3__47maximumIdEEE10Policy1000EN6thrust24THRUST_300001_SM_1000_NS10device_ptrIdEEPdjS8_ddNS5_3std3__410__identityEEEvT0_T1_T2_T3_T4_T6_)
        /*0104*/ 	.word	0x00000000


	//----- nvinfo : EIATTR_MIN_STACK_SIZE
	.align		4
.L_86:
        /*0108*/ 	.byte	0x04, 0x12
        /*010a*/ 	.short	(.L_88 - .L_87)
	.align		4
.L_87:
        /*010c*/ 	.word	index@(_ZN3cub18CUB_300001_SM_10006detail11EmptyKernelIvEEvv)
        /*0110*/ 	.word	0x00000000


	//----- nvinfo : EIATTR_MIN_STACK_SIZE
	.align		4
.L_88:
        /*0114*/ 	.byte	0x04, 0x12
        /*0116*/ 	.short	(.L_90 - .L_89)
	.align		4
.L_89:
        /*0118*/ 	.word	index@(_Z11jacobi_stepiiPKdPdS1_)
        /*011c*/ 	.word	0x00000000
.L_90:


//--------------------- .nv.compat                --------------------------
	.section	.nv.compat,"",@"SHT_CUDA_COMPAT_INFO"
	.align	4
        /*0000*/ 	.byte	0x02, 0x09, 0x00, 0x00, 0x02, 0x02, 0x01, 0x00, 0x02, 0x05, 0x05, 0x00, 0x03, 0x07, 0x01, 0x01
        /*0010*/ 	.byte	0x02, 0x03, 0x00, 0x00, 0x02, 0x06, 0x01, 0x00, 0x04, 0x0b, 0x08, 0x00, 0x01, 0x00, 0x00, 0x00
        /*0020*/ 	.byte	0x00, 0x00, 0x00, 0x00


//--------------------- .nv.info._ZN3cub18CUB_300001_SM_10006detail6reduce28DeviceReduceSingleTileKernelINS2_10policy_hubIdyN4cuda3__47maximumIdEEE10Policy1000EPdSB_iS8_ddNS5_3std3__410__identityEEEvT0_T1_T2_T3_T4_T6_ --------------------------
	.section	.nv.info._ZN3cub18CUB_300001_SM_10006detail6reduce28DeviceReduceSingleTileKernelINS2_10policy_hubIdyN4cuda3__47maximumIdEEE10Policy1000EPdSB_iS8_ddNS5_3std3__410__identityEEEvT0_T1_T2_T3_T4_T6_,"",@"SHT_CUDA_INFO"
	.sectionflags	@""
	.align	4


	//----- nvinfo : EIATTR_CUDA_API_VERSION
	.align		4
        /*0000*/ 	.byte	0x04, 0x37
        /*0002*/ 	.short	(.L_92 - .L_91)
.L_91:
        /*0004*/ 	.word	0x00000082


	//----- nvinfo : EIATTR_KPARAM_INFO
	.align		4
.L_92:
        /*0008*/ 	.byte	0x04, 0x17
        /*000a*/ 	.short	(.L_94 - .L_93)
.L_93:
        /*000c*/ 	.word	0x00000000
        /*0010*/ 	.short	0x0005
        /*0012*/ 	.short	0x0020
        /*0014*/ 	.byte	0x00, 0xf0, 0x05, 0x00


	//----- nvinfo : EIATTR_KPARAM_INFO
	.align		4
.L_94:
        /*0018*/ 	.byte	0x04, 0x17
        /*001a*/ 	.short	(.L_96 - .L_95)
.L_95:
        /*001c*/ 	.word	0x00000000
        /*0020*/ 	.short	0x0004
        /*0022*/ 	.short	0x0018
        /*0024*/ 	.byte	0x00, 0xf0, 0x21, 0x00


	//----- nvinfo : EIATTR_KPARAM_INFO
	.align		4
.L_96:
        /*0028*/ 	.byte	0x04, 0x17
        /*002a*/ 	.short	(.L_98 - .L_97)
.L_97:
        /*002c*/ 	.word	0x00000000
        /*0030*/ 	.short	0x0003
        /*0032*/ 	.short	0x0014
        /*0034*/ 	.byte	0x00, 0xf0, 0x05, 0x00


	//----- nvinfo : EIATTR_KPARAM_INFO
	.align		4
.L_98:
        /*0038*/ 	.byte	0x04, 0x17
        /*003a*/ 	.short	(.L_100 - .L_99)
.L_99:
        /*003c*/ 	.word	0x00000000
        /*0040*/ 	.short	0x0002
        /*0042*/ 	.short	0x0010
        /*0044*/ 	.byte	0x00, 0xf0, 0x11, 0x00


	//----- nvinfo : EIATTR_KPARAM_INFO
	.align		4
.L_100:
        /*0048*/ 	.byte	0x04, 0x17
        /*004a*/ 	.short	(.L_102 - .L_101)
.L_101:
        /*004c*/ 	.word	0x00000000
        /*0050*/ 	.short	0x0001
        /*0052*/ 	.short	0x0008
        /*0054*/ 	.byte	0x00, 0xf5, 0x21, 0x00


	//----- nvinfo : EIATTR_KPARAM_INFO
	.align		4
.L_102:
        /*0058*/ 	.byte	0x04, 0x17
        /*005a*/ 	.short	(.L_104 - .L_103)
.L_103:
        /*005c*/ 	.word	0x00000000
        /*0060*/ 	.short	0x0000
        /*0062*/ 	.short	0x0000
        /*0064*/ 	.byte	0x00, 0xf5, 0x21, 0x00


	//----- nvinfo : EIATTR_SPARSE_MMA_MASK
	.align		4
.L_104:
        /*0068*/ 	.byte	0x03, 0x50
        /*006a*/ 	.short	0x0000


	//----- nvinfo : EIATTR_MAXREG_COUNT
	.align		4
        /*006c*/ 	.byte	0x03, 0x1b
        /*006e*/ 	.short	0x00ff


	//----- nvinfo : EIATTR_NUM_BARRIERS
	.align		4
        /*0070*/ 	.byte	0x02, 0x4c
        /*0072*/ 	.byte	0x01
	.zero		1


	//----- nvinfo : EIATTR_MERCURY_ISA_VERSION
	.align		4
        /*0074*/ 	.byte	0x03, 0x5f
        /*0076*/ 	.short	0x0101


	//----- nvinfo : EIATTR_COOP_GROUP_MASK_REGIDS
	.align		4
        /*0078*/ 	.byte	0x04, 0x29
        /*007a*/ 	.short	(.L_106 - .L_105)


	//   ....[0]....
.L_105:
        /*007c*/ 	.word	0xffffffff


	//   ....[1]....
        /*0080*/ 	.word	0xffffffff


	//   ....[2]....
        /*0084*/ 	.word	0xffffffff


	//   ....[3]....
        /*0088*/ 	.word	0xffffffff


	//   ....[4]....
        /*008c*/ 	.word	0xffffffff


	//   ....[5]....
        /*0090*/ 	.word	0xffffffff


	//   ....[6]....
        /*0094*/ 	.word	0xffffffff


	//   ....[7]....
        /*0098*/ 	.word	0xffffffff


	//   ....[8]....
        /*009c*/ 	.word	0xffffffff


	//   ....[9]....
        /*00a0*/ 	.word	0xffffffff


	//   ....[10]....
        /*00a4*/ 	.word	0xffffffff


	//   ....[11]....
        /*00a8*/ 	.word	0xffffffff


	//   ....[12]....
        /*00ac*/ 	.word	0xffffffff


	//   ....[13]....
        /*00b0*/ 	.word	0xffffffff


	//   ....[14]....
        /*00b4*/ 	.word	0xffffffff


	//   ....[15]....
        /*00b8*/ 	.word	0xffffffff


	//   ....[16]....
        /*00bc*/ 	.word	0xffffffff


	//   ....[17]....
        /*00c0*/ 	.word	0xffffffff


	//   ....[18]....
        /*00c4*/ 	.word	0xffffffff


	//   ....[19]....
        /*00c8*/ 	.word	0xffffffff


	//   ....[20]....
        /*00cc*/ 	.word	0xffffffff


	//   ....[21]....
        /*00d0*/ 	.word	0xffffffff


	//   ....[22]....
        /*00d4*/ 	.word	0xffffffff


	//   ....[23]....
        /*00d8*/ 	.word	0xffffffff


	//   ....[24]....
        /*00dc*/ 	.word	0xffffffff


	//   ....[25]....
        /*00e0*/ 	.word	0xffffffff


	//   ....[26]....
        /*00e4*/ 	.word	0xffffffff


	//   ....[27]....
        /*00e8*/ 	.word	0xffffffff


	//   ....[28]....
        /*00ec*/ 	.word	0xffffffff


	//   ....[29]....
        /*00f0*/ 	.word	0xffffffff


	//   ....[30]....
        /*00f4*/ 	.word	0xffffffff


	//   ....[31]....
        /*00f8*/ 	.word	0xffffffff


	//   ....[32]....
        /*00fc*/ 	.word	0xffffffff


	//   ....[33]....
        /*0100*/ 	.word	0xffffffff


	//   ....[34]....
        /*0104*/ 	.word	0xffffffff


	//   ....[35]....
        /*0108*/ 	.word	0xffffffff


	//   ....[36]....
        /*010c*/ 	.word	0xffffffff


	//   ....[37]....
        /*0110*/ 	.word	0xffffffff


	//   ....[38]....
        /*0114*/ 	.word	0xffffffff


	//   ....[39]....
        /*0118*/ 	.word	0xffffffff


	//   ....[40]....
        /*011c*/ 	.word	0xffffffff


	//   ....[41]....
        /*0120*/ 	.word	0xffffffff


	//   ....[42]....
        /*0124*/ 	.word	0xffffffff


	//   ....[43]....
        /*0128*/ 	.word	0xffffffff


	//   ....[44]....
        /*012c*/ 	.word	0xffffffff


	//   ....[45]....
        /*0130*/ 	.word	0xffffffff


	//   ....[46]....
        /*0134*/ 	.word	0xffffffff


	//   ....[47]....
        /*0138*/ 	.word	0xffffffff


	//   ....[48]....
        /*013c*/ 	.word	0xffffffff


	//   ....[49]....
        /*0140*/ 	.word	0xffffffff


	//   ....[50]....
        /*0144*/ 	.word	0xffffffff


	//   ....[51]....
        /*0148*/ 	.word	0xffffffff


	//   ....[52]....
        /*014c*/ 	.word	0xffffffff


	//   ....[53]....
        /*0150*/ 	.word	0xffffffff


	//   ....[54]....
        /*0154*/ 	.word	0xffffffff


	//   ....[55]....
        /*0158*/ 	.word	0xffffffff


	//   ....[56]....
        /*015c*/ 	.word	0xffffffff


	//   ....[57]....
        /*0160*/ 	.word	0xffffffff


	//   ....[58]....
        /*0164*/ 	.word	0xffffffff


	//   ....[59]....
        /*0168*/ 	.word	0xffffffff


	//----- nvinfo : EIATTR_COOP_GROUP_INSTR_OFFSETS
	.align		4
.L_106:
        /*016c*/ 	.byte	0x04, 0x28
        /*016e*/ 	.short	(.L_108 - .L_107)


	//   ....[0]....
.L_107:
        /*0170*/ 	.word	0x00000d30


	//   ....[1]....
        /*0174*/ 	.word	0x00000d40


	//   ....[2]....
        /*0178*/ 	.word	0x00000dd0


	//   ....[3]....
        /*017c*/ 	.word	0x00000e10


	//   ....[4]....
        /*0180*/ 	.word	0x00000e80


	//   ....[5]....
        /*0184*/ 	.word	0x00000ea0


	//   ....[6]....
        /*0188*/ 	.word	0x00000ef0


	//   ....[7]....
        /*018c*/ 	.word	0x00000f10


	//   ....[8]....
        /*0190*/ 	.word	0x00000f60


	//   ....[9]....
        /*0194*/ 	.word	0x00000f80


	//   ....[10]....
        /*0198*/ 	.word	0x00001280


	//   ....[11]....
        /*019c*/ 	.word	0x00001290


	//   ....[12]....
        /*01a0*/ 	.word	0x00001320


	//   ....[13]....
        /*01a4*/ 	.word	0x00001350


	//   ....[14]....
        /*01a8*/ 	.word	0x000013b0


	//   ....[15]....
        /*01ac*/ 	.word	0x000013e0


	//   ....[16]....
        /*01b0*/ 	.word	0x00001440


	//   ....[17]....
        /*01b4*/ 	.word	0x00001480


	//   ....[18]....
        /*01b8*/ 	.word	0x000014f0


	//   ....[19]....
        /*01bc*/ 	.word	0x00001530


	//   ....[20]....
        /*01c0*/ 	.word	0x00002960


	//   ....[21]....
        /*01c4*/ 	.word	0x00002970


	//   ....[22]....
        /*01c8*/ 	.word	0x00002a00


	//   ....[23]....
        /*01cc*/ 	.word	0x00002a30


	//   ....[24]....
        /*01d0*/ 	.word	0x00002aa0


	//   ....[25]....
        /*01d4*/ 	.word	0x00002ac0


	//   ....[26]....
        /*01d8*/ 	.word	0x00002b20


	//   ....[27]....
        /*01dc*/ 	.word	0x00002b30


	//   ....[28]....
        /*01e0*/ 	.word	0x00002b80


	//   ....[29]....
        /*01e4*/ 	.word	0x00002b90


	//   ....[30]....
        /*01e8*/ 	.word	0x00003a20


	//   ....[31]....
        /*01ec*/ 	.word	0x00003a30


	//   ....[32]....
        /*01f0*/ 	.word	0x00003ac0


	//   ....[33]....
        /*01f4*/ 	.word	0x00003b00


	//   ....[34]....
        /*01f8*/ 	.word	0x00003b80


	//   ....[35]....
        /*01fc*/ 	.word	0x00003bc0


	//   ....[36]....
        /*0200*/ 	.word	0x00003c20


	//   ....[37]....
        /*0204*/ 	.word	0x00003c50


	//   ....[38]....
        /*0208*/ 	.word	0x00003ca0


	//   ....[39]....
        /*020c*/ 	.word	0x00003cd0


	//   ....[40]....
        /*0210*/ 	.word	0x00003fb0


	//   ....[41]....
        /*0214*/ 	.word	0x00003fc0


	//   ....[42]....
        /*0218*/ 	.word	0x00004050


	//   ....[43]....
        /*021c*/ 	.word	0x00004080


	//   ....[44]....
        /*0220*/ 	.word	0x000040d0


	//   ....[45]....
        /*0224*/ 	.word	0x00004100


	//   ....[46]....
        /*0228*/ 	.word	0x00004170


	//   ....[47]....
        /*022c*/ 	.word	0x000041b0


	//   ....[48]....
        /*0230*/ 	.word	0x00004220


	//   ....[49]....
        /*0234*/ 	.word	0x00004250


	//   ....[50]....
        /*0238*/ 	.word	0x00005700


	//   ....[51]....
        /*023c*/ 	.word	0x00005710


	//   ....[52]....
        /*0240*/ 	.word	0x000057a0


	//   ....[53]....
        /*0244*/ 	.word	0x000057e0


	//   ....[54]....
        /*0248*/ 	.word	0x00005860


	//   ....[55]....
        /*024c*/ 	.word	0x000058a0


	//   ....[56]....
        /*0250*/ 	.word	0x00005900


	//   ....[57]....
        /*0254*/ 	.word	0x00005930


	//   ....[58]....
        /*0258*/ 	.word	0x00005980


	//   ....[59]....
        /*025c*/ 	.word	0x000059b0


	//----- nvinfo : EIATTR_VRC_CTA_INIT_COUNT
	.align		4
.L_108:
        /*0260*/ 	.byte	0x02, 0x4a
	.zero		1
	.zero		1


	//----- nvinfo : EIATTR_EXIT_INSTR_OFFSETS
	.align		4
        /*0264*/ 	.byte	0x04, 0x1c
        /*0266*/ 	.short	(.L_110 - .L_109)


	//   ....[0]....
.L_109:
        /*0268*/ 	.word	0x00000080


	//   ....[1]....
        /*026c*/ 	.word	0x000000c0


	//   ....[2]....
        /*0270*/ 	.word	0x00005c20


	//   ....[3]....
        /*0274*/ 	.word	0x00005ca0


	//----- nvinfo : EIATTR_MAX_THREADS
	.align		4
.L_110:
        /*0278*/ 	.byte	0x04, 0x05
        /*027a*/ 	.short	(.L_112 - .L_111)
.L_111:
        /*027c*/ 	.word	0x00000100
        /*0280*/ 	.word	0x00000001
        /*0284*/ 	.word	0x00000001


	//----- nvinfo : EIATTR_CRS_STACK_SIZE
	.align		4
.L_112:
        /*0288*/ 	.byte	0x04, 0x1e
        /*028a*/ 	.short	(.L_114 - .L_113)
.L_113:
        /*028c*/ 	.word	0x00000000


	//----- nvinfo : EIATTR_CBANK_PARAM_SIZE
	.align		4
.L_114:
        /*0290*/ 	.byte	0x03, 0x19
        /*0292*/ 	.short	0x0021


	//----- nvinfo : EIATTR_PARAM_CBANK
	.align		4
        /*0294*/ 	.byte	0x04, 0x0a
        /*0296*/ 	.short	(.L_116 - .L_115)
	.align		4
.L_115:
        /*0298*/ 	.word	index@(.nv.constant0._ZN3cub18CUB_300001_SM_10006detail6reduce28DeviceReduceSingleTileKernelINS2_10policy_hubIdyN4cuda3__47maximumIdEEE10Policy1000EPdSB_iS8_ddNS5_3std3__410__identityEEEvT0_T1_T2_T3_T4_T6_)
        /*029c*/ 	.short	0x0380
        /*029e*/ 	.short	0x0021


	//----- nvinfo : EIATTR_SW_WAR
	.align		4
.L_116:
        /*02a0*/ 	.byte	0x04, 0x36
        /*02a2*/ 	.short	(.L_118 - .L_117)
.L_117:
        /*02a4*/ 	.word	0x00000008
.L_118:


//--------------------- .nv.info._ZN3cub18CUB_300001_SM_10006detail6reduce18DeviceReduceKernelINS2_10policy_hubIdyN4cuda3__47maximumIdEEE10Policy1000EN6thrust24THRUST_300001_SM_1000_NS10device_ptrIdEEyS8_dNS5_3std3__410__identityEEEvT0_PT3_T1_NS0_13GridEvenShareISL_EET2_T4_ --------------------------
	.section	.nv.info._ZN3cub18CUB_300001_SM_10006detail6reduce18DeviceReduceKernelINS2_10policy_hubIdyN4cuda3__47maximumIdEEE10Policy1000EN6thrust24THRUST_300001_SM_1000_NS10device_ptrIdEEyS8_dNS5_3std3__410__identityEEEvT0_PT3_T1_NS0_13GridEvenShareISL_EET2_T4_,"",@"SHT_CUDA_INFO"
	.sectionflags	@""
	.align	4


	//----- nvinfo : EIATTR_CUDA_API_VERSION
	.align		4
        /*0000*/ 	.byte	0x04, 0x37
        /*0002*/ 	.short	(.L_120 - .L_119)
.L_119:
        /*0004*/ 	.word	0x00000082


	//----- nvinfo : EIATTR_KPARAM_INFO
	.align		4
.L_120:
        /*0008*/ 	.byte	0x04, 0x17
        /*000a*/ 	.short	(.L_122 - .L_121)
.L_121:
        /*000c*/ 	.word	0x00000000
        /*0010*/ 	.short	0x0005
        /*0012*/ 	.short	0x0061
        /*0014*/ 	.byte	0x00, 0xf0, 0x05, 0x00


	//----- nvinfo : EIATTR_KPARAM_INFO
	.align		4
.L_122:
        /*0018*/ 	.byte	0x04, 0x17
        /*001a*/ 	.short	(.L_124 - .L_123)
.L_123:
        /*001c*/ 	.word	0x00000000
        /*0020*/ 	.short	0x0004
        /*0022*/ 	.short	0x0060
        /*0024*/ 	.byte	0x00, 0xf0, 0x05, 0x00


	//----- nvinfo : EIATTR_KPARAM_INFO
	.align		4
.L_124:
        /*0028*/ 	.byte	0x04, 0x17
        /*002a*/ 	.short	(.L_126 - .L_125)
.L_125:
        /*002c*/ 	.word	0x00000000
        /*0030*/ 	.short	0x0003
        /*0032*/ 	.short	0x0018
        /*0034*/ 	.byte	0x00, 0xf0, 0x21, 0x01


	//----- nvinfo : EIATTR_KPARAM_INFO
	.align		4
.L_126:
        /*0038*/ 	.byte	0x04, 0x17
        /*003a*/ 	.short	(.L_128 - .L_127)
.L_127:
        /*003c*/ 	.word	0x00000000
        /*0040*/ 	.short	0x0002
        /*0042*/ 	.short	0x0010
        /*0044*/ 	.byte	0x00, 0xf0, 0x21, 0x00


	//----- nvinfo : EIATTR_KPARAM_INFO
	.align		4
.L_128:
        /*0048*/ 	.byte	0x04, 0x17
        /*004a*/ 	.short	(.L_130 - .L_129)
.L_129:
        /*004c*/ 	.word	0x00000000
        /*0050*/ 	.short	0x0001
        /*0052*/ 	.short	0x0008
        /*0054*/ 	.byte	0x00, 0xf5, 0x21, 0x00


	//----- nvinfo : EIATTR_KPARAM_INFO
	.align		4
.L_130:
        /*0058*/ 	.byte	0x04, 0x17
        /*005a*/ 	.short	(.L_132 - .L_131)
.L_131:
        /*005c*/ 	.word	0x00000000
        /*0060*/ 	.short	0x0000
        /*0062*/ 	.short	0x0000
        /*0064*/ 	.byte	0x00, 0xf0, 0x21, 0x00


	//----- nvinfo : EIATTR_SPARSE_MMA_MASK
	.align		4
.L_132:
        /*0068*/ 	.byte	0x03, 0x50
        /*006a*/ 	.short	0x0000


	//----- nvinfo : EIATTR_MAXREG_COUNT
	.align		4
        /*006c*/ 	.byte	0x03, 0x1b
        /*006e*/ 	.short	0x00ff


	//----- nvinfo : EIATTR_NUM_BARRIERS
	.align		4
        /*0070*/ 	.byte	0x02, 0x4c
        /*0072*/ 	.byte	0x01
	.zero		1


	//----- nvinfo : EIATTR_MERCURY_ISA_VERSION
	.align		4
        /*0074*/ 	.byte	0x03, 0x5f
        /*0076*/ 	.short	0x0101


	//----- nvinfo : EIATTR_COOP_GROUP_MASK_REGIDS
	.align		4
        /*0078*/ 	.byte	0x04, 0x29
        /*007a*/ 	.short	(.L_134 - .L_133)


	//   ....[0]....
.L_133:
        /*007c*/ 	.word	0xffffffff


	//   ....[1]....
        /*0080*/ 	.word	0xffffffff


	//   ....[2]....
        /*0084*/ 	.word	0xffffffff


	//   ....[3]....
        /*0088*/ 	.word	0xffffffff


	//   ....[4]....
        /*008c*/ 	.word	0xffffffff


	//   ....[5]....
        /*0090*/ 	.word	0xffffffff


	//   ....[6]....
        /*0094*/ 	.word	0xffffffff


	//   ....[7]....
        /*0098*/ 	.word	0xffffffff


	//   ....[8]....
        /*009c*/ 	.word	0xffffffff


	//   ....[9]....
        /*00a0*/ 	.word	0xffffffff


	//   ....[10]....
        /*00a4*/ 	.word	0xffffffff


	//   ....[11]....
        /*00a8*/ 	.word	0xffffffff


	//   ....[12]....
        /*00ac*/ 	.word	0xffffffff


	//   ....[13]....
        /*00b0*/ 	.word	0xffffffff


	//   ....[14]....
        /*00b4*/ 	.word	0xffffffff


	//   ....[15]....
        /*00b8*/ 	.word	0xffffffff


	//   ....[16]....
        /*00bc*/ 	.word	0xffffffff


	//   ....[17]....
        /*00c0*/ 	.word	0xffffffff


	//   ....[18]....
        /*00c4*/ 	.word	0xffffffff


	//   ....[19]....
        /*00c8*/ 	.word	0xffffffff


	//   ....[20]....
        /*00cc*/ 	.word	0xffffffff


	//   ....[21]....
        /*00d0*/ 	.word	0xffffffff


	//   ....[22]....
        /*00d4*/ 	.word	0xffffffff


	//   ....[23]....
        /*00d8*/ 	.word	0xffffffff


	//   ....[24]....
        /*00dc*/ 	.word	0xffffffff


	//   ....[25]....
        /*00e0*/ 	.word	0xffffffff


	//   ....[26]....
        /*00e4*/ 	.word	0xffffffff


	//   ....[27]....
        /*00e8*/ 	.word	0xffffffff


	//   ....[28]....
        /*00ec*/ 	.word	0xffffffff


	//   ....[29]....
        /*00f0*/ 	.word	0xffffffff


	//----- nvinfo : EIATTR_COOP_GROUP_INSTR_OFFSETS
	.align		4
.L_134:
        /*00f4*/ 	.byte	0x04, 0x28
        /*00f6*/ 	.short	(.L_136 - .L_135)


	//   ....[0]....
.L_135:
        /*00f8*/ 	.word	0x00000d50


	//   ....[1]....
        /*00fc*/ 	.word	0x00000d60


	//   ....[2]....
        /*0100*/ 	.word	0x00000df0


	//   ....[3]....
        /*0104*/ 	.word	0x00000e20


	//   ....[4]....
        /*0108*/ 	.word	0x00000e80


	//   ....[5]....
        /*010c*/ 	.word	0x00000eb0


	//   ....[6]....
        /*0110*/ 	.word	0x00000f10


	//   ....[7]....
        /*0114*/ 	.word	0x00000f20


	//   ....[8]....
        /*0118*/ 	.word	0x00000f70


	//   ....[9]....
        /*011c*/ 	.word	0x00000f80


	//   ....[10]....
        /*0120*/ 	.word	0x00001260


	//   ....[11]....
        /*0124*/ 	.word	0x00001270


	//   ....[12]....
        /*0128*/ 	.word	0x00001300


	//   ....[13]....
        /*012c*/ 	.word	0x00001320


	//   ....[14]....
        /*0130*/ 	.word	0x00001380


	//   ....[15]....
        /*0134*/ 	.word	0x000013a0


	//   ....[16]....
        /*0138*/ 	.word	0x00001400


	//   ....[17]....
        /*013c*/ 	.word	0x00001440


	//   ....[18]....
        /*0140*/ 	.word	0x000014b0


	//   ....[19]....
        /*0144*/ 	.word	0x000014d0


	//   ....[20]....
        /*0148*/ 	.word	0x00002c00


	//   ....[21]....
        /*014c*/ 	.word	0x00002c10


	//   ....[22]....
        /*0150*/ 	.word	0x00002cb0


	//   ....[23]....
        /*0154*/ 	.word	0x00002ce0


	//   ....[24]....
        /*0158*/ 	.word	0x00002d40


	//   ....[25]....
        /*015c*/ 	.word	0x00002d70


	//   ....[26]....
        /*0160*/ 	.word	0x00002dc0


	//   ....[27]....
        /*0164*/ 	.word	0x00002de0


	//   ....[28]....
        /*0168*/ 	.word	0x00002e30


	//   ....[29]....
        /*016c*/ 	.word	0x00002e50


	//----- nvinfo : EIATTR_VRC_CTA_INIT_COUNT
	.align		4
.L_136:
        /*0170*/ 	.byte	0x02, 0x4a
	.zero		1
	.zero		1


	//----- nvinfo : EIATTR_EXIT_INSTR_OFFSETS
	.align		4
        /*0174*/ 	.byte	0x04, 0x1c
        /*0176*/ 	.short	(.L_138 - .L_137)


	//   ....[0]....
.L_137:
        /*0178*/ 	.word	0x000030f0


	//   ....[1]....
        /*017c*/ 	.word	0x00003150


	//----- nvinfo : EIATTR_MAX_THREADS
	.align		4
.L_138:
        /*0180*/ 	.byte	0x04, 0x05
        /*0182*/ 	.short	(.L_140 - .L_139)
.L_139:
        /*0184*/ 	.word	0x00000100
        /*0188*/ 	.word	0x00000001
        /*018c*/ 	.word	0x00000001


	//----- nvinfo : EIATTR_CRS_STACK_SIZE
	.align		4
.L_140:
        /*0190*/ 	.byte	0x04, 0x1e
        /*0192*/ 	.short	(.L_142 - .L_141)
.L_141:
        /*0194*/ 	.word	0x00000000


	//----- nvinfo : EIATTR_CBANK_PARAM_SIZE
	.align		4
.L_142:
        /*0198*/ 	.byte	0x03, 0x19
        /*019a*/ 	.short	0x0062


	//----- nvinfo : EIATTR_PARAM_CBANK
	.align		4
        /*019c*/ 	.byte	0x04, 0x0a
        /*019e*/ 	.short	(.L_144 - .L_143)
	.align		4
.L_143:
        /*01a0*/ 	.word	index@(.nv.constant0._ZN3cub18CUB_300001_SM_10006detail6reduce18DeviceReduceKernelINS2_10policy_hubIdyN4cuda3__47maximumIdEEE10Policy1000EN6thrust24THRUST_300001_SM_1000_NS10device_ptrIdEEyS8_dNS5_3std3__410__identityEEEvT0_PT3_T1_NS0_13GridEvenShareISL_EET2_T4_)
        /*01a4*/ 	.short	0x0380
        /*01a6*/ 	.short	0x0062


	//----- nvinfo : EIATTR_SW_WAR
	.align		4
.L_144:
        /*01a8*/ 	.byte	0x04, 0x36
        /*01aa*/ 	.short	(.L_146 - .L_145)
.L_145:
        /*01ac*/ 	.word	0x00000008
.L_146:


//--------------------- .nv.info._ZN3cub18CUB_300001_SM_10006detail6reduce28DeviceReduceSingleTileKernelINS2_10policy_hubIdyN4cuda3__47maximumIdEEE10Policy1000EN6thrust24THRUST_300001_SM_1000_NS10device_ptrIdEEPdyS8_ddNS5_3std3__410__identityEEEvT0_T1_T2_T3_T4_T6_ --------------------------
	.section	.nv.info._ZN3cub18CUB_300001_SM_10006detail6reduce28DeviceReduceSingleTileKernelINS2_10policy_hubIdyN4cuda3__47maximumIdEEE10Policy1000EN6thrust24THRUST_300001_SM_1000_NS10device_ptrIdEEPdyS8_ddNS5_3std3__410__identityEEEvT0_T1_T2_T3_T4_T6_,"",@"SHT_CUDA_INFO"
	.sectionflags	@""
	.align	4


	//----- nvinfo : EIATTR_CUDA_API_VERSION
	.align		4
        /*0000*/ 	.byte	0x04, 0x37
        /*0002*/ 	.short	(.L_148 - .L_147)
.L_147:
        /*0004*/ 	.word	0x00000082


	//----- nvinfo : EIATTR_KPARAM_INFO
	.align		4
.L_148:
        /*0008*/ 	.byte	0x04, 0x17
        /*000a*/ 	.short	(.L_150 - .L_149)
.L_149:
        /*000c*/ 	.word	0x00000000
        /*0010*/ 	.short	0x0005
        /*0012*/ 	.short	0x0028
        /*0014*/ 	.byte	0x00, 0xf0, 0x05, 0x00


	//----- nvinfo : EIATTR_KPARAM_INFO
	.align		4
.L_150:
        /*0018*/ 	.byte	0x04, 0x17
        /*001a*/ 	.short	(.L_152 - .L_151)
.L_151:
        /*001c*/ 	.word	0x00000000
        /*0020*/ 	.short	0x0004
        /*0022*/ 	.short	0x0020
        /*0024*/ 	.byte	0x00, 0xf0, 0x21, 0x00


	//----- nvinfo : EIATTR_KPARAM_INFO
	.align		4
.L_152:
        /*0028*/ 	.byte	0x04, 0x17
        /*002a*/ 	.short	(.L_154 - .L_153)
.L_153:
        /*002c*/ 	.word	0x00000000
        /*0030*/ 	.short	0x0003
        /*0032*/ 	.short	0x0018
        /*0034*/ 	.byte	0x00, 0xf0, 0x05, 0x00


	//----- nvinfo : EIATTR_KPARAM_INFO
	.align		4
.L_154:
        /*0038*/ 	.byte	0x04, 0x17
        /*003a*/ 	.short	(.L_156 - .L_155)
.L_155:
        /*003c*/ 	.word	0x00000000
        /*0040*/ 	.short	0x0002
        /*0042*/ 	.short	0x0010
        /*0044*/ 	.byte	0x00, 0xf0, 0x21, 0x00


	//----- nvinfo : EIATTR_KPARAM_INFO
	.align		4
.L_156:
        /*0048*/ 	.byte	0x04, 0x17
        /*004a*/ 	.short	(.L_158 - .L_157)
.L_157:
        /*004c*/ 	.word	0x00000000
        /*0050*/ 	.short	0x0001
        /*0052*/ 	.short	0x0008
        /*0054*/ 	.byte	0x00, 0xf5, 0x21, 0x00


	//----- nvinfo : EIATTR_KPARAM_INFO
	.align		4
.L_158:
        /*0058*/ 	.byte	0x04, 0x17
        /*005a*/ 	.short	(.L_160 - .L_159)
.L_159:
        /*005c*/ 	.word	0x00000000
        /*0060*/ 	.short	0x0000
        /*0062*/ 	.short	0x0000
        /*0064*/ 	.byte	0x00, 0xf0, 0x21, 0x00


	//----- nvinfo : EIATTR_SPARSE_MMA_MASK
	.align		4
.L_160:
        /*0068*/ 	.byte	0x03, 0x50
        /*006a*/ 	.short	0x0000


	//----- nvinfo : EIATTR_MAXREG_COUNT
	.align		4
        /*006c*/ 	.byte	0x03, 0x1b
        /*006e*/ 	.short	0x00ff


	//----- nvinfo : EIATTR_NUM_BARRIERS
	.align		4
        /*0070*/ 	.byte	0x02, 0x4c
        /*0072*/ 	.byte	0x01
	.zero		1


	//----- nvinfo : EIATTR_MERCURY_ISA_VERSION
	.align		4
        /*0074*/ 	.byte	0x03, 0x5f
        /*0076*/ 	.short	0x0101


	//----- nvinfo : EIATTR_COOP_GROUP_MASK_REGIDS
	.align		4
        /*0078*/ 	.byte	0x04, 0x29
        /*007a*/ 	.short	(.L_162 - .L_161)


	//   ....[0]....
.L_161:
        /*007c*/ 	.word	0xffffffff


	//   ....[1]....
        /*0080*/ 	.word	0xffffffff


	//   ....[2]....
        /*0084*/ 	.word	0xffffffff


	//   ....[3]....
        /*0088*/ 	.word	0xffffffff


	//   ....[4]....
        /*008c*/ 	.word	0xffffffff


	//   ....[5]....
        /*0090*/ 	.word	0xffffffff


	//   ....[6]....
        /*0094*/ 	.word	0xffffffff


	//   ....[7]....
        /*0098*/ 	.word	0xffffffff


	//   ....[8]....
        /*009c*/ 	.word	0xffffffff


	//   ....[9]....
        /*00a0*/ 	.word	0xffffffff


	//   ....[10]....
        /*00a4*/ 	.word	0xffffffff


	//   ....[11]....
        /*00a8*/ 	.word	0xffffffff


	//   ....[12]....
        /*00ac*/ 	.word	0xffffffff


	//   ....[13]....
        /*00b0*/ 	.word	0xffffffff


	//   ....[14]....
        /*00b4*/ 	.word	0xffffffff


	//   ....[15]....
        /*00b8*/ 	.word	0xffffffff


	//   ....[16]....
        /*00bc*/ 	.word	0xffffffff


	//   ....[17]....
        /*00c0*/ 	.word	0xffffffff


	//   ....[18]....
        /*00c4*/ 	.word	0xffffffff


	//   ....[19]....
        /*00c8*/ 	.word	0xffffffff


	//   ....[20]....
        /*00cc*/ 	.word	0xffffffff


	//   ....[21]....
        /*00d0*/ 	.word	0xffffffff


	//   ....[22]....
        /*00d4*/ 	.word	0xffffffff


	//   ....[23]....
        /*00d8*/ 	.word	0xffffffff


	//   ....[24]....
        /*00dc*/ 	.word	0xffffffff


	//   ....[25]....
        /*00e0*/ 	.word	0xffffffff


	//   ....[26]....
        /*00e4*/ 	.word	0xffffffff


	//   ....[27]....
        /*00e8*/ 	.word	0xffffffff


	//   ....[28]....
        /*00ec*/ 	.word	0xffffffff


	//   ....[29]....
        /*00f0*/ 	.word	0xffffffff


	//----- nvinfo : EIATTR_COOP_GROUP_INSTR_OFFSETS
	.align		4
.L_162:
        /*00f4*/ 	.byte	0x04, 0x28
        /*00f6*/ 	.short	(.L_164 - .L_163)


	//   ....[0]....
.L_163:
        /*00f8*/ 	.word	0x00000cb0


	//   ....[1]....
        /*00fc*/ 	.word	0x00000cc0


	//   ....[2]....
        /*0100*/ 	.word	0x00000d50


	//   ....[3]....
        /*0104*/ 	.word	0x00000d90


	//   ....[4]....
        /*0108*/ 	.word	0x00000df0


	//   ....[5]....
        /*010c*/ 	.word	0x00000e30


	//   ....[6]....
        /*0110*/ 	.word	0x00000e80


	//   ....[7]....
        /*0114*/ 	.word	0x00000eb0


	//   ....[8]....
        /*0118*/ 	.word	0x00000ef0


	//   ....[9]....
        /*011c*/ 	.word	0x00000f20


	//   ....[10]....
        /*0120*/ 	.word	0x00001240


	//   ....[11]....
        /*0124*/ 	.word	0x00001250


	//   ....[12]....
        /*0128*/ 	.word	0x000012e0


	//   ....[13]....
        /*012c*/ 	.word	0x00001300


	//   ....[14]....
        /*0130*/ 	.word	0x00001360


	//   ....[15]....
        /*0134*/ 	.word	0x00001380


	//   ....[16]....
        /*0138*/ 	.word	0x000013e0


	//   ....[17]....
        /*013c*/ 	.word	0x00001410


	//   ....[18]....
        /*0140*/ 	.word	0x00001490


	//   ....[19]....
        /*0144*/ 	.word	0x000014b0


	//   ....[20]....
        /*0148*/ 	.word	0x00002a40


	//   ....[21]....
        /*014c*/ 	.word	0x00002a50


	//   ....[22]....
        /*0150*/ 	.word	0x00002ae0


	//   ....[23]....
        /*0154*/ 	.word	0x00002b10


	//   ....[24]....
        /*0158*/ 	.word	0x00002b80


	//   ....[25]....
        /*015c*/ 	.word	0x00002ba0


	//   ....[26]....
        /*0160*/ 	.word	0x00002c00


	//   ....[27]....
        /*0164*/ 	.word	0x00002c10


	//   ....[28]....
        /*0168*/ 	.word	0x00002c50


	//   ....[29]....
        /*016c*/ 	.word	0x00002c60


	//----- nvinfo : EIATTR_VRC_CTA_INIT_COUNT
	.align		4
.L_164:
        /*0170*/ 	.byte	0x02, 0x4a
	.zero		1
	.zero		1


	//----- nvinfo : EIATTR_EXIT_INSTR_OFFSETS
	.align		4
        /*0174*/ 	.byte	0x04, 0x1c
        /*0176*/ 	.short	(.L_166 - .L_165)


	//   ....[0]....
.L_165:
        /*0178*/ 	.word	0x000000a0


	//   ....[1]....
        /*017c*/ 	.word	0x000000e0


	//   ....[2]....
        /*0180*/ 	.word	0x00002f00


	//   ....[3]....
        /*0184*/ 	.word	0x00002f80


	//----- nvinfo : EIATTR_MAX_THREADS
	.align		4
.L_166:
        /*0188*/ 	.byte	0x04, 0x05
        /*018a*/ 	.short	(.L_168 - .L_167)
.L_167:
        /*018c*/ 	.word	0x00000100
        /*0190*/ 	.word	0x00000001
        /*0194*/ 	.word	0x00000001


	//----- nvinfo : EIATTR_CRS_STACK_SIZE
	.align		4
.L_168:
        /*0198*/ 	.byte	0x04, 0x1e
        /*019a*/ 	.short	(.L_170 - .L_169)
.L_169:
        /*019c*/ 	.word	0x00000000


	//----- nvinfo : EIATTR_CBANK_PARAM_SIZE
	.align		4
.L_170:
        /*01a0*/ 	.byte	0x03, 0x19
        /*01a2*/ 	.short	0x0029


	//----- nvinfo : EIATTR_PARAM_CBANK
	.align		4
        /*01a4*/ 	.byte	0x04, 0x0a
        /*01a6*/ 	.short	(.L_172 - .L_171)
	.align		4
.L_171:
        /*01a8*/ 	.word	index@(.nv.constant0._ZN3cub18CUB_300001_SM_10006detail6reduce28DeviceReduceSingleTileKernelINS2_10policy_hubIdyN4cuda3__47maximumIdEEE10Policy1000EN6thrust24THRUST_300001_SM_1000_NS10device_ptrIdEEPdyS8_ddNS5_3std3__410__identityEEEvT0_T1_T2_T3_T4_T6_)
        /*01ac*/ 	.short	0x0380
        /*01ae*/ 	.short	0x0029


	//----- nvinfo : EIATTR_SW_WAR
	.align		4
.L_172:
        /*01b0*/ 	.byte	0x04, 0x36
        /*01b2*/ 	.short	(.L_174 - .L_173)
.L_173:
        /*01b4*/ 	.word	0x00000008
.L_174:


//--------------------- .nv.info._ZN3cub18CUB_300001_SM_10006detail6reduce28DeviceReduceSingleTileKernelINS2_10policy_hubIdjN4cuda3__47maximumIdEEE10Policy1000EPdSB_iS8_ddNS5_3std3__410__identityEEEvT0_T1_T2_T3_T4_T6_ --------------------------
	.section	.nv.info._ZN3cub18CUB_300001_SM_10006detail6reduce28DeviceReduceSingleTileKernelINS2_10policy_hubIdjN4cuda3__47maximumIdEEE10Policy1000EPdSB_iS8_ddNS5_3std3__410__identityEEEvT0_T1_T2_T3_T4_T6_,"",@"SHT_CUDA_INFO"
	.sectionflags	@""
	.align	4


	//----- nvinfo : EIATTR_CUDA_API_VERSION
	.align		4
        /*0000*/ 	.byte	0x04, 0x37
        /*0002*/ 	.short	(.L_176 - .L_175)
.L_175:
        /*0004*/ 	.word	0x00000082


	//----- nvinfo : EIATTR_KPARAM_INFO
	.align		4
.L_176:
        /*0008*/ 	.byte	0x04, 0x17
        /*000a*/ 	.short	(.L_178 - .L_177)
.L_177:
        /*000c*/ 	.word	0x00000000
        /*0010*/ 	.short	0x0005
        /*0012*/ 	.short	0x0020
        /*0014*/ 	.byte	0x00, 0xf0, 0x05, 0x00


	//----- nvinfo : EIATTR_KPARAM_INFO
	.align		4
.L_178:
        /*0018*/ 	.byte	0x04, 0x17
        /*001a*/ 	.short	(.L_180 - .L_179)
.L_179:
        /*001c*/ 	.word	0x00000000
        /*0020*/ 	.short	0x0004
        /*0022*/ 	.short	0x0018
        /*0024*/ 	.byte	0x00, 0xf0, 0x21, 0x00


	//----- nvinfo : EIATTR_KPARAM_INFO
	.align		4
.L_180:
        /*0028*/ 	.byte	0x04, 0x17
        /*002a*/ 	.short	(.L_182 - .L_181)
.L_181:
        /*002c*/ 	.word	0x00000000
        /*0030*/ 	.short	0x0003
        /*0032*/ 	.short	0x0014
        /*0034*/ 	.byte	0x00, 0xf0, 0x05, 0x00


	//----- nvinfo : EIATTR_KPARAM_INFO
	.align		4
.L_182:
        /*0038*/ 	.byte	0x04, 0x17
        /*003a*/ 	.short	(.L_184 - .L_183)
.L_183:
        /*003c*/ 	.word	0x00000000
        /*0040*/ 	.short	0x0002
        /*0042*/ 	.short	0x0010
        /*0044*/ 	.byte	0x00, 0xf0, 0x11, 0x00


	//----- nvinfo : EIATTR_KPARAM_INFO
	.align		4
.L_184:
        /*0048*/ 	.byte	0x04, 0x17
        /*004a*/ 	.short	(.L_186 - .L_185)
.L_185:
        /*004c*/ 	.word	0x00000000
        /*0050*/ 	.short	0x0001
        /*0052*/ 	.short	0x0008
        /*0054*/ 	.byte	0x00, 0xf5, 0x21, 0x00


	//----- nvinfo : EIATTR_KPARAM_INFO
	.align		4
.L_186:
        /*0058*/ 	.byte	0x04, 0x17
        /*005a*/ 	.short	(.L_188 - .L_187)
.L_187:
        /*005c*/ 	.word	0x00000000
        /*0060*/ 	.short	0x0000
        /*0062*/ 	.short	0x0000
        /*0064*/ 	.byte	0x00, 0xf5, 0x21, 0x00


	//----- nvinfo : EIATTR_SPARSE_MMA_MASK
	.align		4
.L_188:
        /*0068*/ 	.byte	0x03, 0x50
        /*006a*/ 	.short	0x0000


	//----- nvinfo : EIATTR_MAXREG_COUNT
	.align		4
        /*006c*/ 	.byte	0x03, 0x1b
        /*006e*/ 	.short	0x00ff


	//----- nvinfo : EIATTR_NUM_BARRIERS
	.align		4
        /*0070*/ 	.byte	0x02, 0x4c
        /*0072*/ 	.byte	0x01
	.zero		1


	//----- nvinfo : EIATTR_MERCURY_ISA_VERSION
	.align		4
        /*0074*/ 	.byte	0x03, 0x5f
        /*0076*/ 	.short	0x0101


	//----- nvinfo : EIATTR_COOP_GROUP_MASK_REGIDS
	.align		4
        /*0078*/ 	.byte	0x04, 0x29
        /*007a*/ 	.short	(.L_190 - .L_189)


	//   ....[0]....
.L_189:
        /*007c*/ 	.word	0xffffffff


	//   ....[1]....
        /*0080*/ 	.word	0xffffffff


	//   ....[2]....
        /*0084*/ 	.word	0xffffffff


	//   ....[3]....
        /*0088*/ 	.word	0xffffffff


	//   ....[4]....
        /*008c*/ 	.word	0xffffffff


	//   ....[5]....
        /*0090*/ 	.word	0xffffffff


	//   ....[6]....
        /*0094*/ 	.word	0xffffffff


	//   ....[7]....
        /*0098*/ 	.word	0xffffffff


	//   ....[8]....
        /*009c*/ 	.word	0xffffffff


	//   ....[9]....
        /*00a0*/ 	.word	0xffffffff


	//   ....[10]....
        /*00a4*/ 	.word	0xffffffff


	//   ....[11]....
        /*00a8*/ 	.word	0xffffffff


	//   ....[12]....
        /*00ac*/ 	.word	0xffffffff


	//   ....[13]....
        /*00b0*/ 	.word	0xffffffff


	//   ....[14]....
        /*00b4*/ 	.word	0xffffffff


	//   ....[15]....
        /*00b8*/ 	.word	0xffffffff


	//   ....[16]....
        /*00bc*/ 	.word	0xffffffff


	//   ....[17]....
        /*00c0*/ 	.word	0xffffffff


	//   ....[18]....
        /*00c4*/ 	.word	0xffffffff


	//   ....[19]....
        /*00c8*/ 	.word	0xffffffff


	//   ....[20]....
        /*00cc*/ 	.word	0xffffffff


	//   ....[21]....
        /*00d0*/ 	.word	0xffffffff


	//   ....[22]....
        /*00d4*/ 	.word	0xffffffff


	//   ....[23]....
        /*00d8*/ 	.word	0xffffffff


	//   ....[24]....
        /*00dc*/ 	.word	0xffffffff


	//   ....[25]....
        /*00e0*/ 	.word	0xffffffff


	//   ....[26]....
        /*00e4*/ 	.word	0xffffffff


	//   ....[27]....
        /*00e8*/ 	.word	0xffffffff


	//   ....[28]....
        /*00ec*/ 	.word	0xffffffff


	//   ....[29]....
        /*00f0*/ 	.word	0xffffffff


	//   ....[30]....
        /*00f4*/ 	.word	0xffffffff


	//   ....[31]....
        /*00f8*/ 	.word	0xffffffff


	//   ....[32]....
        /*00fc*/ 	.word	0xffffffff


	//   ....[33]....
        /*0100*/ 	.word	0xffffffff


	//   ....[34]....
        /*0104*/ 	.word	0xffffffff


	//   ....[35]....
        /*0108*/ 	.word	0xffffffff


	//   ....[36]....
        /*010c*/ 	.word	0xffffffff


	//   ....[37]....
        /*0110*/ 	.word	0xffffffff


	//   ....[38]....
        /*0114*/ 	.word	0xffffffff


	//   ....[39]....
        /*0118*/ 	.word	0xffffffff


	//   ....[40]....
        /*011c*/ 	.word	0xffffffff


	//   ....[41]....
        /*0120*/ 	.word	0xffffffff


	//   ....[42]....
        /*0124*/ 	.word	0xffffffff


	//   ....[43]....
        /*0128*/ 	.word	0xffffffff


	//   ....[44]....
        /*012c*/ 	.word	0xffffffff


	//   ....[45]....
        /*0130*/ 	.word	0xffffffff


	//   ....[46]....
        /*0134*/ 	.word	0xffffffff


	//   ....[47]....
        /*0138*/ 	.word	0xffffffff


	//   ....[48]....
        /*013c*/ 	.word	0xffffffff


	//   ....[49]....
        /*0140*/ 	.word	0xffffffff


	//   ....[50]....
        /*0144*/ 	.word	0xffffffff


	//   ....[51]....
        /*0148*/ 	.word	0xffffffff


	//   ....[52]....
        /*014c*/ 	.word	0xffffffff


	//   ....[53]....
        /*0150*/ 	.word	0xffffffff


	//   ....[54]....
        /*0154*/ 	.word	0xffffffff


	//   ....[55]....
        /*0158*/ 	.word	0xffffffff


	//   ....[56]....
        /*015c*/ 	.word	0xffffffff


	//   ....[57]....
        /*0160*/ 	.word	0xffffffff


	//   ....[58]....
        /*0164*/ 	.word	0xffffffff


	//   ....[59]....
        /*0168*/ 	.word	0xffffffff


	//----- nvinfo : EIATTR_COOP_GROUP_INSTR_OFFSETS
	.align		4
.L_190:
        /*016c*/ 	.byte	0x04, 0x28
        /*016e*/ 	.short	(.L_192 - .L_191)


	//   ....[0]....
.L_191:
        /*0170*/ 	.word	0x00000d30


	//   ....[1]....
        /*0174*/ 	.word	0x00000d40


	//   ....[2]....
        /*0178*/ 	.word	0x00000dd0


	//   ....[3]....
        /*017c*/ 	.word	0x00000e10


	//   ....[4]....
        /*0180*/ 	.word	0x00000e80


	//   ....[5]....
        /*0184*/ 	.word	0x00000ea0


	//   ....[6]....
        /*0188*/ 	.word	0x00000ef0


	//   ....[7]....
        /*018c*/ 	.word	0x00000f10


	//   ....[8]....
        /*0190*/ 	.word	0x00000f60


	//   ....[9]....
        /*0194*/ 	.word	0x00000f80


	//   ....[10]....
        /*0198*/ 	.word	0x00001280


	//   ....[11]....
        /*019c*/ 	.word	0x00001290


	//   ....[12]....
        /*01a0*/ 	.word	0x00001320


	//   ....[13]....
        /*01a4*/ 	.word	0x00001350


	//   ....[14]....
        /*01a8*/ 	.word	0x000013b0


	//   ....[15]....
        /*01ac*/ 	.word	0x000013e0


	//   ....[16]....
        /*01b0*/ 	.word	0x00001440


	//   ....[17]....
        /*01b4*/ 	.word	0x00001480


	//   ....[18]....
        /*01b8*/ 	.word	0x000014f0


	//   ....[19]....
        /*01bc*/ 	.word	0x00001530


	//   ....[20]....
        /*01c0*/ 	.word	0x00002960


	//   ....[21]....
        /*01c4*/ 	.word	0x00002970


	//   ....[22]....
        /*01c8*/ 	.word	0x00002a00


	//   ....[23]....
        /*01cc*/ 	.word	0x00002a30


	//   ....[24]....
        /*01d0*/ 	.word	0x00002aa0


	//   ....[25]....
        /*01d4*/ 	.word	0x00002ac0


	//   ....[26]....
        /*01d8*/ 	.word	0x00002b20


	//   ....[27]....
        /*01dc*/ 	.word	0x00002b30


	//   ....[28]....
        /*01e0*/ 	.word	0x00002b80


	//   ....[29]....
        /*01e4*/ 	.word	0x00002b90


	//   ....[30]....
        /*01e8*/ 	.word	0x00003a20


	//   ....[31]....
        /*01ec*/ 	.word	0x00003a30


	//   ....[32]....
        /*01f0*/ 	.word	0x00003ac0


	//   ....[33]....
        /*01f4*/ 	.word	0x00003b00


	//   ....[34]....
        /*01f8*/ 	.word	0x00003b80


	//   ....[35]....
        /*01fc*/ 	.word	0x00003bc0


	//   ....[36]....
        /*0200*/ 	.word	0x00003c20


	//   ....[37]....
        /*0204*/ 	.word	0x00003c50


	//   ....[38]....
        /*0208*/ 	.word	0x00003ca0


	//   ....[39]....
        /*020c*/ 	.word	0x00003cd0


	//   ....[40]....
        /*0210*/ 	.word	0x00003fb0


	//   ....[41]....
        /*0214*/ 	.word	0x00003fc0


	//   ....[42]....
        /*0218*/ 	.word	0x00004050


	//   ....[43]....
        /*021c*/ 	.word	0x00004080


	//   ....[44]....
        /*0220*/ 	.word	0x000040d0


	//   ....[45]....
        /*0224*/ 	.word	0x00004100


	//   ....[46]....
        /*0228*/ 	.word	0x00004170


	//   ....[47]....
        /*022c*/ 	.word	0x000041b0


	//   ....[48]....
        /*0230*/ 	.word	0x00004220


	//   ....[49]....
        /*0234*/ 	.word	0x00004250


	//   ....[50]....
        /*0238*/ 	.word	0x00005700


	//   ....[51]....
        /*023c*/ 	.word	0x00005710


	//   ....[52]....
        /*0240*/ 	.word	0x000057a0


	//   ....[53]....
        /*0244*/ 	.word	0x000057e0


	//   ....[54]....
        /*0248*/ 	.word	0x00005860


	//   ....[55]....
        /*024c*/ 	.word	0x000058a0


	//   ....[56]....
        /*0250*/ 	.word	0x00005900


	//   ....[57]....
        /*0254*/ 	.word	0x00005930


	//   ....[58]....
        /*0258*/ 	.word	0x00005980


	//   ....[59]....
        /*025c*/ 	.word	0x000059b0


	//----- nvinfo : EIATTR_VRC_CTA_INIT_COUNT
	.align		4
.L_192:
        /*0260*/ 	.byte	0x02, 0x4a
	.zero		1
	.zero		1


	//----- nvinfo : EIATTR_EXIT_INSTR_OFFSETS
	.align		4
        /*0264*/ 	.byte	0x04, 0x1c
        /*0266*/ 	.short	(.L_194 - .L_193)


	//   ....[0]....
.L_193:
        /*0268*/ 	.word	0x00000080


	//   ....[1]....
        /*026c*/ 	.word	0x000000c0


	//   ....[2]....
        /*0270*/ 	.word	0x00005c20


	//   ....[3]....
        /*0274*/ 	.word	0x00005ca0


	//----- nvinfo : EIATTR_MAX_THREADS
	.align		4
.L_194:
        /*0278*/ 	.byte	0x04, 0x05
        /*027a*/ 	.short	(.L_196 - .L_195)
.L_195:
        /*027c*/ 	.word	0x00000100
        /*0280*/ 	.word	0x00000001
        /*0284*/ 	.word	0x00000001


	//----- nvinfo : EIATTR_CRS_STACK_SIZE
	.align		4
.L_196:
        /*0288*/ 	.byte	0x04, 0x1e
        /*028a*/ 	.short	(.L_198 - .L_197)
.L_197:
        /*028c*/ 	.word	0x00000000


	//----- nvinfo : EIATTR_CBANK_PARAM_SIZE
	.align		4
.L_198:
        /*0290*/ 	.byte	0x03, 0x19
        /*0292*/ 	.short	0x0021


	//----- nvinfo : EIATTR_PARAM_CBANK
	.align		4
        /*0294*/ 	.byte	0x04, 0x0a
        /*0296*/ 	.short	(.L_200 - .L_199)
	.align		4
.L_199:
        /*0298*/ 	.word	index@(.nv.constant0._ZN3cub18CUB_300001_SM_10006detail6reduce28DeviceReduceSingleTileKernelINS2_10policy_hubIdjN4cuda3__47maximumIdEEE10Policy1000EPdSB_iS8_ddNS5_3std3__410__identityEEEvT0_T1_T2_T3_T4_T6_)
        /*029c*/ 	.short	0x0380
        /*029e*/ 	.short	0x0021


	//----- nvinfo : EIATTR_SW_WAR
	.align		4
.L_200:
        /*02a0*/ 	.byte	0x04, 0x36
        /*02a2*/ 	.short	(.L_202 - .L_201)
.L_201:
        /*02a4*/ 	.word	0x00000008
.L_202:


//--------------------- .nv.info._ZN3cub18CUB_300001_SM_10006detail6reduce18DeviceReduceKernelINS2_10policy_hubIdjN4cuda3__47maximumIdEEE10Policy1000EN6thrust24THRUST_300001_SM_1000_NS10device_ptrIdEEjS8_dNS5_3std3__410__identityEEEvT0_PT3_T1_NS0_13GridEvenShareISL_EET2_T4_ --------------------------
	.section	.nv.info._ZN3cub18CUB_300001_SM_10006detail6reduce18DeviceReduceKernelINS2_10policy_hubIdjN4cuda3__47maximumIdEEE10Policy1000EN6thrust24THRUST_300001_SM_1000_NS10device_ptrIdEEjS8_dNS5_3std3__410__identityEEEvT0_PT3_T1_NS0_13GridEvenShareISL_EET2_T4_,"",@"SHT_CUDA_INFO"
	.sectionflags	@""
	.align	4


	//----- nvinfo : EIATTR_CUDA_API_VERSION
	.align		4
        /*0000*/ 	.byte	0x04, 0x37
        /*0002*/ 	.short	(.L_204 - .L_203)
.L_203:
        /*0004*/ 	.word	0x00000082


	//----- nvinfo : EIATTR_KPARAM_INFO
	.align		4
.L_204:
        /*0008*/ 	.byte	0x04, 0x17
        /*000a*/ 	.short	(.L_206 - .L_205)
.L_205:
        /*000c*/ 	.word	0x00000000
        /*0010*/ 	.short	0x0005
        /*0012*/ 	.short	0x003d
        /*0014*/ 	.byte	0x00, 0xf0, 0x05, 0x00


	//----- nvinfo : EIATTR_KPARAM_INFO
	.align		4
.L_206:
        /*0018*/ 	.byte	0x04, 0x17
        /*001a*/ 	.short	(.L_208 - .L_207)
.L_207:
        /*001c*/ 	.word	0x00000000
        /*0020*/ 	.short	0x0004
        /*0022*/ 	.short	0x003c
        /*0024*/ 	.byte	0x00, 0xf0, 0x05, 0x00


	//----- nvinfo : EIATTR_KPARAM_INFO
	.align		4
.L_208:
        /*0028*/ 	.byte	0x04, 0x17
        /*002a*/ 	.short	(.L_210 - .L_209)
.L_209:
        /*002c*/ 	.word	0x00000000
        /*0030*/ 	.short	0x0003
        /*0032*/ 	.short	0x0014
        /*0034*/ 	.byte	0x00, 0xf0, 0xa1, 0x00


	//----- nvinfo : EIATTR_KPARAM_INFO
	.align		4
.L_210:
        /*0038*/ 	.byte	0x04, 0x17
        /*003a*/ 	.short	(.L_212 - .L_211)
.L_211:
        /*003c*/ 	.word	0x00000000
        /*0040*/ 	.short	0x0002
        /*0042*/ 	.short	0x0010
        /*0044*/ 	.byte	0x00, 0xf0, 0x11, 0x00


	//----- nvinfo : EIATTR_KPARAM_INFO
	.align		4
.L_212:
        /*0048*/ 	.byte	0x04, 0x17
        /*004a*/ 	.short	(.L_214 - .L_213)
.L_213:
        /*004c*/ 	.word	0x00000000
        /*0050*/ 	.short	0x0001
        /*0052*/ 	.short	0x0008
        /*0054*/ 	.byte	0x00, 0xf5, 0x21, 0x00


	//----- nvinfo : EIATTR_KPARAM_INFO
	.align		4
.L_214:
        /*0058*/ 	.byte	0x04, 0x17
        /*005a*/ 	.short	(.L_216 - .L_215)
.L_215:
        /*005c*/ 	.word	0x00000000
        /*0060*/ 	.short	0x0000
        /*0062*/ 	.short	0x0000
        /*0064*/ 	.byte	0x00, 0xf0, 0x21, 0x00


	//----- nvinfo : EIATTR_SPARSE_MMA_MASK
	.align		4
.L_216:
        /*0068*/ 	.byte	0x03, 0x50
        /*006a*/ 	.short	0x0000


	//----- nvinfo : EIATTR_MAXREG_COUNT
	.align		4
        /*006c*/ 	.byte	0x03, 0x1b
        /*006e*/ 	.short	0x00ff


	//----- nvinfo : EIATTR_NUM_BARRIERS
	.align		4
        /*0070*/ 	.byte	0x02, 0x4c
        /*0072*/ 	.byte	0x01
	.zero		1


	//----- nvinfo : EIATTR_MERCURY_ISA_VERSION
	.align		4
        /*0074*/ 	.byte	0x03, 0x5f
        /*0076*/ 	.short	0x0101


	//----- nvinfo : EIATTR_COOP_GROUP_MASK_REGIDS
	.align		4
        /*0078*/ 	.byte	0x04, 0x29
        /*007a*/ 	.short	(.L_218 - .L_217)


	//   ....[0]....
.L_217:
        /*007c*/ 	.word	0xffffffff


	//   ....[1]....
        /*0080*/ 	.word	0xffffffff


	//   ....[2]....
        /*0084*/ 	.word	0xffffffff


	//   ....[3]....
        /*0088*/ 	.word	0xffffffff


	//   ....[4]....
        /*008c*/ 	.word	0xffffffff


	//   ....[5]....
        /*0090*/ 	.word	0xffffffff


	//   ....[6]....
        /*0094*/ 	.word	0xffffffff


	//   ....[7]....
        /*0098*/ 	.word	0xffffffff


	//   ....[8]....
        /*009c*/ 	.word	0xffffffff


	//   ....[9]....
        /*00a0*/ 	.word	0xffffffff


	//   ....[10]....
        /*00a4*/ 	.word	0xffffffff


	//   ....[11]....
        /*00a8*/ 	.word	0xffffffff


	//   ....[12]....
        /*00ac*/ 	.word	0xffffffff


	//   ....[13]....
        /*00b0*/ 	.word	0xffffffff


	//   ....[14]....
        /*00b4*/ 	.word	0xffffffff


	//   ....[15]....
        /*00b8*/ 	.word	0xffffffff


	//   ....[16]....
        /*00bc*/ 	.word	0xffffffff


	//   ....[17]....
        /*00c0*/ 	.word	0xffffffff


	//   ....[18]....
        /*00c4*/ 	.word	0xffffffff


	//   ....[19]....
        /*00c8*/ 	.word	0xffffffff


	//   ....[20]....
        /*00cc*/ 	.word	0xffffffff


	//   ....[21]....
        /*00d0*/ 	.word	0xffffffff


	//   ....[22]....
        /*00d4*/ 	.word	0xffffffff


	//   ....[23]....
        /*00d8*/ 	.word	0xffffffff


	//   ....[24]....
        /*00dc*/ 	.word	0xffffffff


	//   ....[25]....
        /*00e0*/ 	.word	0xffffffff


	//   ....[26]....
        /*00e4*/ 	.word	0xffffffff


	//   ....[27]....
        /*00e8*/ 	.word	0xffffffff


	//   ....[28]....
        /*00ec*/ 	.word	0xffffffff


	//   ....[29]....
        /*00f0*/ 	.word	0xffffffff


	//----- nvinfo : EIATTR_COOP_GROUP_INSTR_OFFSETS
	.align		4
.L_218:
        /*00f4*/ 	.byte	0x04, 0x28
        /*00f6*/ 	.short	(.L_220 - .L_219)


	//   ....[0]....
.L_219:
        /*00f8*/ 	.word	0x00000fa0


	//   ....[1]....
        /*00fc*/ 	.word	0x00000fb0


	//   ....[2]....
        /*0100*/ 	.word	0x00001040


	//   ....[3]....
        /*0104*/ 	.word	0x00001070


	//   ....[4]....
        /*0108*/ 	.word	0x000010e0


	//   ....[5]....
        /*010c*/ 	.word	0x00001100


	//   ....[6]....
        /*0110*/ 	.word	0x00001160


	//   ....[7]....
        /*0114*/ 	.word	0x00001170


	//   ....[8]....
        /*0118*/ 	.word	0x000011c0


	//   ....[9]....
        /*011c*/ 	.word	0x000011d0


	//   ....[10]....
        /*0120*/ 	.word	0x000014b0


	//   ....[11]....
        /*0124*/ 	.word	0x000014c0


	//   ....[12]....
        /*0128*/ 	.word	0x00001550


	//   ....[13]....
        /*012c*/ 	.word	0x00001570


	//   ....[14]....
        /*0130*/ 	.word	0x000015d0


	//   ....[15]....
        /*0134*/ 	.word	0x000015f0


	//   ....[16]....
        /*0138*/ 	.word	0x00001650


	//   ....[17]....
        /*013c*/ 	.word	0x00001690


	//   ....[18]....
        /*0140*/ 	.word	0x00001700


	//   ....[19]....
        /*0144*/ 	.word	0x00001720


	//   ....[20]....
        /*0148*/ 	.word	0x00002f70


	//   ....[21]....
        /*014c*/ 	.word	0x00002f80


	//   ....[22]....
        /*0150*/ 	.word	0x00003010


	//   ....[23]....
        /*0154*/ 	.word	0x00003040


	//   ....[24]....
        /*0158*/ 	.word	0x000030b0


	//   ....[25]....
        /*015c*/ 	.word	0x000030d0


	//   ....[26]....
        /*0160*/ 	.word	0x00003130


	//   ....[27]....
        /*0164*/ 	.word	0x00003140


	//   ....[28]....
        /*0168*/ 	.word	0x00003190


	//   ....[29]....
        /*016c*/ 	.word	0x000031a0


	//----- nvinfo : EIATTR_VRC_CTA_INIT_COUNT
	.align		4
.L_220:
        /*0170*/ 	.byte	0x02, 0x4a
	.zero		1
	.zero		1


	//----- nvinfo : EIATTR_EXIT_INSTR_OFFSETS
	.align		4
        /*0174*/ 	.byte	0x04, 0x1c
        /*0176*/ 	.short	(.L_222 - .L_221)


	//   ....[0]....
.L_221:
        /*0178*/ 	.word	0x00003430


	//   ....[1]....
        /*017c*/ 	.word	0x00003490


	//----- nvinfo : EIATTR_MAX_THREADS
	.align		4
.L_222:
        /*0180*/ 	.byte	0x04, 0x05
        /*0182*/ 	.short	(.L_224 - .L_223)
.L_223:
        /*0184*/ 	.word	0x00000100
        /*0188*/ 	.word	0x00000001
        /*018c*/ 	.word	0x00000001


	//----- nvinfo : EIATTR_CRS_STACK_SIZE
	.align		4
.L_224:
        /*0190*/ 	.byte	0x04, 0x1e
        /*0192*/ 	.short	(.L_226 - .L_225)
.L_225:
        /*0194*/ 	.word	0x00000000


	//----- nvinfo : EIATTR_CBANK_PARAM_SIZE
	.align		4
.L_226:
        /*0198*/ 	.byte	0x03, 0x19
        /*019a*/ 	.short	0x003e


	//----- nvinfo : EIATTR_PARAM_CBANK
	.align		4
        /*019c*/ 	.byte	0x04, 0x0a
        /*019e*/ 	.short	(.L_228 - .L_227)
	.align		4
.L_227:
        /*01a0*/ 	.word	index@(.nv.constant0._ZN3cub18CUB_300001_SM_10006detail6reduce18DeviceReduceKernelINS2_10policy_hubIdjN4cuda3__47maximumIdEEE10Policy1000EN6thrust24THRUST_300001_SM_1000_NS10device_ptrIdEEjS8_dNS5_3std3__410__identityEEEvT0_PT3_T1_NS0_13GridEvenShareISL_EET2_T4_)
        /*01a4*/ 	.short	0x0380
        /*01a6*/ 	.short	0x003e


	//----- nvinfo : EIATTR_SW_WAR
	.align		4
.L_228:
        /*01a8*/ 	.byte	0x04, 0x36
        /*01aa*/ 	.short	(.L_230 - .L_229)
.L_229:
        /*01ac*/ 	.word	0x00000008
.L_230:


//--------------------- .nv.info._ZN3cub18CUB_300001_SM_10006detail6reduce28DeviceReduceSingleTileKernelINS2_10policy_hubIdjN4cuda3__47maximumIdEEE10Policy1000EN6thrust24THRUST_300001_SM_1000_NS10device_ptrIdEEPdjS8_ddNS5_3std3__410__identityEEEvT0_T1_T2_T3_T4_T6_ --------------------------
	.section	.nv.info._ZN3cub18CUB_300001_SM_10006detail6reduce28DeviceReduceSingleTileKernelINS2_10policy_hubIdjN4cuda3__47maximumIdEEE10Policy1000EN6thrust24THRUST_300001_SM_1000_NS10device_ptrIdEEPdjS8_ddNS5_3std3__410__identityEEEvT0_T1_T2_T3_T4_T6_,"",@"SHT_CUDA_INFO"
	.sectionflags	@""
	.align	4


	//----- nvinfo : EIATTR_CUDA_API_VERSION
	.align		4
        /*0000*/ 	.byte	0x04, 0x37
        /*0002*/ 	.short	(.L_232 - .L_231)
.L_231:
        /*0004*/ 	.word	0x00000082


	//----- nvinfo : EIATTR_KPARAM_INFO
	.align		4
.L_232:
        /*0008*/ 	.byte	0x04, 0x17
        /*000a*/ 	.short	(.L_234 - .L_233)
.L_233:
        /*000c*/ 	.word	0x00000000
        /*0010*/ 	.short	0x0005
        /*0012*/ 	.short	0x0020
        /*0014*/ 	.byte	0x00, 0xf0, 0x05, 0x00


	//----- nvinfo : EIATTR_KPARAM_INFO
	.align		4
.L_234:
        /*0018*/ 	.byte	0x04, 0x17
        /*001a*/ 	.short	(.L_236 - .L_235)
.L_235:
        /*001c*/ 	.word	0x00000000
        /*0020*/ 	.short	0x0004
        /*0022*/ 	.short	0x0018
        /*0024*/ 	.byte	0x00, 0xf0, 0x21, 0x00


	//----- nvinfo : EIATTR_KPARAM_INFO
	.align		4
.L_236:
        /*0028*/ 	.byte	0x04, 0x17
        /*002a*/ 	.short	(.L_238 - .L_237)
.L_237:
        /*002c*/ 	.word	0x00000000
        /*0030*/ 	.short	0x0003
        /*0032*/ 	.short	0x0014
        /*0034*/ 	.byte	0x00, 0xf0, 0x05, 0x00


	//----- nvinfo : EIATTR_KPARAM_INFO
	.align		4
.L_238:
        /*0038*/ 	.byte	0x04, 0x17
        /*003a*/ 	.short	(.L_240 - .L_239)
.L_239:
        /*003c*/ 	.word	0x00000000
        /*0040*/ 	.short	0x0002
        /*0042*/ 	.short	0x0010
        /*0044*/ 	.byte	0x00, 0xf0, 0x11, 0x00


	//----- nvinfo : EIATTR_KPARAM_INFO
	.align		4
.L_240:
        /*0048*/ 	.byte	0x04, 0x17
        /*004a*/ 	.short	(.L_242 - .L_241)
.L_241:
        /*004c*/ 	.word	0x00000000
        /*0050*/ 	.short	0x0001
        /*0052*/ 	.short	0x0008
        /*0054*/ 	.byte	0x00, 0xf5, 0x21, 0x00


	//----- nvinfo : EIATTR_KPARAM_INFO
	.align		4
.L_242:
        /*0058*/ 	.byte	0x04, 0x17
        /*005a*/ 	.short	(.L_244 - .L_243)
.L_243:
        /*005c*/ 	.word	0x00000000
        /*0060*/ 	.short	0x0000
        /*0062*/ 	.short	0x0000
        /*0064*/ 	.byte	0x00, 0xf0, 0x21, 0x00


	//----- nvinfo : EIATTR_SPARSE_MMA_MASK
	.align		4
.L_244:
        /*0068*/ 	.byte	0x03, 0x50
        /*006a*/ 	.short	0x0000


	//----- nvinfo : EIATTR_MAXREG_COUNT
	.align		4
        /*006c*/ 	.byte	0x03, 0x1b
        /*006e*/ 	.short	0x00ff


	//----- nvinfo : EIATTR_NUM_BARRIERS
	.align		4
        /*0070*/ 	.byte	0x02, 0x4c
        /*0072*/ 	.byte	0x01
	.zero		1


	//----- nvinfo : EIATTR_MERCURY_ISA_VERSION
	.align		4
        /*0074*/ 	.byte	0x03, 0x5f
        /*0076*/ 	.short	0x0101


	//----- nvinfo : EIATTR_COOP_GROUP_MASK_REGIDS
	.align		4
        /*0078*/ 	.byte	0x04, 0x29
        /*007a*/ 	.short	(.L_246 - .L_245)


	//   ....[0]....
.L_245:
        /*007c*/ 	.word	0xffffffff


	//   ....[1]....
        /*0080*/ 	.word	0xffffffff


	//   ....[2]....
        /*0084*/ 	.word	0xffffffff


	//   ....[3]....
        /*0088*/ 	.word	0xffffffff


	//   ....[4]....
        /*008c*/ 	.word	0xffffffff


	//   ....[5]....
        /*0090*/ 	.word	0xffffffff


	//   ....[6]....
        /*0094*/ 	.word	0xffffffff


	//   ....[7]....
        /*0098*/ 	.word	0xffffffff


	//   ....[8]....
        /*009c*/ 	.word	0xffffffff


	//   ....[9]....
        /*00a0*/ 	.word	0xffffffff


	//   ....[10]....
        /*00a4*/ 	.word	0xffffffff


	//   ....[11]....
        /*00a8*/ 	.word	0xffffffff


	//   ....[12]....
        /*00ac*/ 	.word	0xffffffff


	//   ....[13]....
        /*00b0*/ 	.word	0xffffffff


	//   ....[14]....
        /*00b4*/ 	.word	0xffffffff


	//   ....[15]....
        /*00b8*/ 	.word	0xffffffff


	//   ....[16]....
        /*00bc*/ 	.word	0xffffffff


	//   ....[17]....
        /*00c0*/ 	.word	0xffffffff


	//   ....[18]....
        /*00c4*/ 	.word	0xffffffff


	//   ....[19]....
        /*00c8*/ 	.word	0xffffffff


	//   ....[20]....
        /*00cc*/ 	.word	0xffffffff


	//   ....[21]....
        /*00d0*/ 	.word	0xffffffff


	//   ....[22]....
        /*00d4*/ 	.word	0xffffffff


	//   ....[23]....
        /*00d8*/ 	.word	0xffffffff


	//   ....[24]....
        /*00dc*/ 	.word	0xffffffff


	//   ....[25]....
        /*00e0*/ 	.word	0xffffffff


	//   ....[26]....
        /*00e4*/ 	.word	0xffffffff


	//   ....[27]....
        /*00e8*/ 	.word	0xffffffff


	//   ....[28]....
        /*00ec*/ 	.word	0xffffffff


	//   ....[29]....
        /*00f0*/ 	.word	0xffffffff


	//----- nvinfo : EIATTR_COOP_GROUP_INSTR_OFFSETS
	.align		4
.L_246:
        /*00f4*/ 	.byte	0x04, 0x28
        /*00f6*/ 	.short	(.L_248 - .L_247)


	//   ....[0]....
.L_247:
        /*00f8*/ 	.word	0x00000cc0


	//   ....[1]....
        /*00fc*/ 	.word	0x00000cd0


	//   ....[2]....
        /*0100*/ 	.word	0x00000d60


	//   ....[3]....
        /*0104*/ 	.word	0x00000da0


	//   ....[4]....
        /*0108*/ 	.word	0x00000e20


	//   ....[5]....
        /*010c*/ 	.word	0x00000e60


	//   ....[6]....
        /*0110*/ 	.word	0x00000ec0


	//   ....[7]....
        /*0114*/ 	.word	0x00000ef0


	//   ....[8]....
        /*0118*/ 	.word	0x00000f40


	//   ....[9]....
        /*011c*/ 	.word	0x00000f70


	//   ....[10]....
        /*0120*/ 	.word	0x00001250


	//   ....[11]....
        /*0124*/ 	.word	0x00001260


	//   ....[12]....
        /*0128*/ 	.word	0x000012f0


	//   ....[13]....
        /*012c*/ 	.word	0x00001310


	//   ....[14]....
        /*0130*/ 	.word	0x00001360


	//   ....[15]....
        /*0134*/ 	.word	0x00001380


	//   ....[16]....
        /*0138*/ 	.word	0x000013d0


	//   ....[17]....
        /*013c*/ 	.word	0x00001400


	//   ....[18]....
        /*0140*/ 	.word	0x00001470


	//   ....[19]....
        /*0144*/ 	.word	0x00001490


	//   ....[20]....
        /*0148*/ 	.word	0x00002b60


	//   ....[21]....
        /*014c*/ 	.word	0x00002b70


	//   ....[22]....
        /*0150*/ 	.word	0x00002c00


	//   ....[23]....
        /*0154*/ 	.word	0x00002c30


	//   ....[24]....
        /*0158*/ 	.word	0x00002ca0


	//   ....[25]....
        /*015c*/ 	.word	0x00002cc0


	//   ....[26]....
        /*0160*/ 	.word	0x00002d20


	//   ....[27]....
        /*0164*/ 	.word	0x00002d30


	//   ....[28]....
        /*0168*/ 	.word	0x00002d80


	//   ....[29]....
        /*016c*/ 	.word	0x00002d90


	//----- nvinfo : EIATTR_VRC_CTA_INIT_COUNT
	.align		4
.L_248:
        /*0170*/ 	.byte	0x02, 0x4a
	.zero		1
	.zero		1


	//----- nvinfo : EIATTR_EXIT_INSTR_OFFSETS
	.align		4
        /*0174*/ 	.byte	0x04, 0x1c
        /*0176*/ 	.short	(.L_250 - .L_249)


	//   ....[0]....
.L_249:
        /*0178*/ 	.word	0x00000080


	//   ....[1]....
        /*017c*/ 	.word	0x000000c0


	//   ....[2]....
        /*0180*/ 	.word	0x00003000


	//   ....[3]....
        /*0184*/ 	.word	0x00003080


	//----- nvinfo : EIATTR_MAX_THREADS
	.align		4
.L_250:
        /*0188*/ 	.byte	0x04, 0x05
        /*018a*/ 	.short	(.L_252 - .L_251)
.L_251:
        /*018c*/ 	.word	0x00000100
        /*0190*/ 	.word	0x00000001
        /*0194*/ 	.word	0x00000001


	//----- nvinfo : EIATTR_CRS_STACK_SIZE
	.align		4
.L_252:
        /*0198*/ 	.byte	0x04, 0x1e
        /*019a*/ 	.short	(.L_254 - .L_253)
.L_253:
        /*019c*/ 	.word	0x00000000


	//----- nvinfo : EIATTR_CBANK_PARAM_SIZE
	.align		4
.L_254:
        /*01a0*/ 	.byte	0x03, 0x19
        /*01a2*/ 	.short	0x0021


	//----- nvinfo : EIATTR_PARAM_CBANK
	.align		4
        /*01a4*/ 	.byte	0x04, 0x0a
        /*01a6*/ 	.short	(.L_256 - .L_255)
	.align		4
.L_255:
        /*01a8*/ 	.word	index@(.nv.constant0._ZN3cub18CUB_300001_SM_10006detail6reduce28DeviceReduceSingleTileKernelINS2_10policy_hubIdjN4cuda3__47maximumIdEEE10Policy1000EN6thrust24THRUST_300001_SM_1000_NS10device_ptrIdEEPdjS8_ddNS5_3std3__410__identityEEEvT0_T1_T2_T3_T4_T6_)
        /*01ac*/ 	.short	0x0380
        /*01ae*/ 	.short	0x0021


	//----- nvinfo : EIATTR_SW_WAR
	.align		4
.L_256:
        /*01b0*/ 	.byte	0x04, 0x36
        /*01b2*/ 	.short	(.L_258 - .L_257)
.L_257:
        /*01b4*/ 	.word	0x00000008
.L_258:


//--------------------- .nv.info._ZN3cub18CUB_300001_SM_10006detail11EmptyKernelIvEEvv --------------------------
	.section	.nv.info._ZN3cub18CUB_300001_SM_10006detail11EmptyKernelIvEEvv,"",@"SHT_CUDA_INFO"
	.sectionflags	@""
	.align	4


	//----- nvinfo : EIATTR_CUDA_API_VERSION
	.align		4
        /*0000*/ 	.byte	0x04, 0x37
        /*0002*/ 	.short	(.L_260 - .L_259)
.L_259:
        /*0004*/ 	.word	0x00000082


	//----- nvinfo : EIATTR_SPARSE_MMA_MASK
	.align		4
.L_260:
        /*0008*/ 	.byte	0x03, 0x50
        /*000a*/ 	.short	0x0000


	//----- nvinfo : EIATTR_MAXREG_COUNT
	.align		4
        /*000c*/ 	.byte	0x03, 0x1b
        /*000e*/ 	.short	0x00ff


	//----- nvinfo : EIATTR_MERCURY_ISA_VERSION
	.align		4
        /*0010*/ 	.byte	0x03, 0x5f
        /*0012*/ 	.short	0x0101


	//----- nvinfo : EIATTR_VRC_CTA_INIT_COUNT
	.align		4
        /*0014*/ 	.byte	0x02, 0x4a
	.zero		1
	.zero		1


	//----- nvinfo : EIATTR_EXIT_INSTR_OFFSETS
	.align		4
        /*0018*/ 	.byte	0x04, 0x1c
        /*001a*/ 	.short	(.L_262 - .L_261)


	//   ....[0]....
.L_261:
        /*001c*/ 	.word	0x00000010


	//----- nvinfo : EIATTR_SW_WAR
	.align		4
.L_262:
        /*0020*/ 	.byte	0x04, 0x36
        /*0022*/ 	.short	(.L_264 - .L_263)
.L_263:
        /*0024*/ 	.word	0x00000008
.L_264:


//--------------------- .nv.info._Z11jacobi_stepiiPKdPdS1_ --------------------------
	.section	.nv.info._Z11jacobi_stepiiPKdPdS1_,"",@"SHT_CUDA_INFO"
	.sectionflags	@""
	.align	4


	//----- nvinfo : EIATTR_CUDA_API_VERSION
	.align		4
        /*0000*/ 	.byte	0x04, 0x37
        /*0002*/ 	.short	(.L_266 - .L_265)
.L_265:
        /*0004*/ 	.word	0x00000082


	//----- nvinfo : EIATTR_KPARAM_INFO
	.align		4
.L_266:
        /*0008*/ 	.byte	0x04, 0x17
        /*000a*/ 	.short	(.L_268 - .L_267)
.L_267:
        /*000c*/ 	.word	0x00000000
        /*0010*/ 	.short	0x0004
        /*0012*/ 	.short	0x0018
        /*0014*/ 	.byte	0x00, 0xf5, 0x21, 0x00


	//----- nvinfo : EIATTR_KPARAM_INFO
	.align		4
.L_268:
        /*0018*/ 	.byte	0x04, 0x17
        /*001a*/ 	.short	(.L_270 - .L_269)
.L_269:
        /*001c*/ 	.word	0x00000000
        /*0020*/ 	.short	0x0003
        /*0022*/ 	.short	0x0010
        /*0024*/ 	.byte	0x00, 0xf5, 0x21, 0x00


	//----- nvinfo : EIATTR_KPARAM_INFO
	.align		4
.L_270:
        /*0028*/ 	.byte	0x04, 0x17
        /*002a*/ 	.short	(.L_272 - .L_271)
.L_271:
        /*002c*/ 	.word	0x00000000
        /*0030*/ 	.short	0x0002
        /*0032*/ 	.short	0x0008
        /*0034*/ 	.byte	0x00, 0xf5, 0x21, 0x00


	//----- nvinfo : EIATTR_KPARAM_INFO
	.align		4
.L_272:
        /*0038*/ 	.byte	0x04, 0x17
        /*003a*/ 	.short	(.L_274 - .L_273)
.L_273:
        /*003c*/ 	.word	0x00000000
        /*0040*/ 	.short	0x0001
        /*0042*/ 	.short	0x0004
        /*0044*/ 	.byte	0x00, 0xf0, 0x11, 0x00


	//----- nvinfo : EIATTR_KPARAM_INFO
	.align		4
.L_274:
        /*0048*/ 	.byte	0x04, 0x17
        /*004a*/ 	.short	(.L_276 - .L_275)
.L_275:
        /*004c*/ 	.word	0x00000000
        /*0050*/ 	.short	0x0000
        /*0052*/ 	.short	0x0000
        /*0054*/ 	.byte	0x00, 0xf0, 0x11, 0x00


	//----- nvinfo : EIATTR_SPARSE_MMA_MASK
	.align		4
.L_276:
        /*0058*/ 	.byte	0x03, 0x50
        /*005a*/ 	.short	0x0000


	//----- nvinfo : EIATTR_MAXREG_COUNT
	.align		4
        /*005c*/ 	.byte	0x03, 0x1b
        /*005e*/ 	.short	0x00ff


	//----- nvinfo : EIATTR_MERCURY_ISA_VERSION
	.align		4
        /*0060*/ 	.byte	0x03, 0x5f
        /*0062*/ 	.short	0x0101


	//----- nvinfo : EIATTR_VRC_CTA_INIT_COUNT
	.align		4
        /*0064*/ 	.byte	0x02, 0x4a
	.zero		1
	.zero		1


	//----- nvinfo : EIATTR_EXIT_INSTR_OFFSETS
	.align		4
        /*0068*/ 	.byte	0x04, 0x1c
        /*006a*/ 	.short	(.L_278 - .L_277)


	//   ....[0]....
.L_277:
        /*006c*/ 	.word	0x000000d0


	//   ....[1]....
        /*0070*/ 	.word	0x000002c0


	//----- nvinfo : EIATTR_CBANK_PARAM_SIZE
	.align		4
.L_278:
        /*0074*/ 	.byte	0x03, 0x19
        /*0076*/ 	.short	0x0020


	//----- nvinfo : EIATTR_PARAM_CBANK
	.align		4
        /*0078*/ 	.byte	0x04, 0x0a
        /*007a*/ 	.short	(.L_280 - .L_279)
	.align		4
.L_279:
        /*007c*/ 	.word	index@(.nv.constant0._Z11jacobi_stepiiPKdPdS1_)
        /*0080*/ 	.short	0x0380
        /*0082*/ 	.short	0x0020


	//----- nvinfo : EIATTR_SW_WAR
	.align		4
.L_280:
        /*0084*/ 	.byte	0x04, 0x36
        /*0086*/ 	.short	(.L_282 - .L_281)
.L_281:
        /*0088*/ 	.word	0x00000008
.L_282:


//--------------------- .nv.callgraph             --------------------------
	.section	.nv.callgraph,"",@"SHT_CUDA_CALLGRAPH"
	.align	4
	.sectionentsize	8
	.align		4
        /*0000*/ 	.word	0x00000000
	.align		4
        /*0004*/ 	.word	0xffffffff
	.align		4
        /*0008*/ 	.word	0x00000000
	.align		4
        /*000c*/ 	.word	0xfffffffe
	.align		4
        /*0010*/ 	.word	0x00000000
	.align		4
        /*0014*/ 	.word	0xfffffffd
	.align		4
        /*0018*/ 	.word	0x00000000
	.align		4
        /*001c*/ 	.word	0xfffffffc


//--------------------- .nv.constant4             --------------------------
	.section	.nv.constant4,"a",@progbits
	.align	8
	.align		8
.nv.constant4:
        /*0000*/ 	.dword	_ZN34_INTERNAL_2a82ffc6_4_k_cu_9ca2f61d4cuda3std3__45__cpo5beginE
	.align		8
        /*0008*/ 	.dword	_ZN34_INTERNAL_2a82ffc6_4_k_cu_9ca2f61d4cuda3std3__45__cpo3endE
	.align		8
        /*0010*/ 	.dword	_ZN34_INTERNAL_2a82ffc6_4_k_cu_9ca2f61d4cuda3std3__45__cpo6cbeginE
	.align		8
        /*0018*/ 	.dword	_ZN34_INTERNAL_2a82ffc6_4_k_cu_9ca2f61d4cuda3std3__45__cpo4cendE
	.align		8
        /*0020*/ 	.dword	_ZN34_INTERNAL_2a82ffc6_4_k_cu_9ca2f61d4cuda3std3__45__cpo6rbeginE
	.align		8
        /*0028*/ 	.dword	_ZN34_INTERNAL_2a82ffc6_4_k_cu_9ca2f61d4cuda3std3__45__cpo4rendE
	.align		8
        /*0030*/ 	.dword	_ZN34_INTERNAL_2a82ffc6_4_k_cu_9ca2f61d4cuda3std3__45__cpo7crbeginE
	.align		8
        /*0038*/ 	.dword	_ZN34_INTERNAL_2a82ffc6_4_k_cu_9ca2f61d4cuda3std3__45__cpo5crendE
	.align		8
        /*0040*/ 	.dword	_ZN34_INTERNAL_2a82ffc6_4_k_cu_9ca2f61d4cuda3std3__436_GLOBAL__N__2a82ffc6_4_k_cu_9ca2f61d6ignoreE
	.align		8
        /*0048*/ 	.dword	_ZN34_INTERNAL_2a82ffc6_4_k_cu_9ca2f61d4cuda3std3__419piecewise_constructE
	.align		8
        /*0050*/ 	.dword	_ZN34_INTERNAL_2a82ffc6_4_k_cu_9ca2f61d4cuda3std3__48in_placeE
	.align		8
        /*0058*/ 	.dword	_ZN34_INTERNAL_2a82ffc6_4_k_cu_9ca2f61d4cuda3std3__420unreachable_sentinelE
	.align		8
        /*0060*/ 	.dword	_ZN34_INTERNAL_2a82ffc6_4_k_cu_9ca2f61d4cuda3std3__47nulloptE
	.align		8
        /*0068*/ 	.dword	_ZN34_INTERNAL_2a82ffc6_4_k_cu_9ca2f61d4cuda3std3__48unexpectE
	.align		8
        /*0070*/ 	.dword	_ZN34_INTERNAL_2a82ffc6_4_k_cu_9ca2f61d4cuda3std6ranges3__45__cpo4swapE
	.align		8
        /*0078*/ 	.dword	_ZN34_INTERNAL_2a82ffc6_4_k_cu_9ca2f61d4cuda3std6ranges3__45__cpo9iter_moveE
	.align		8
        /*0080*/ 	.dword	_ZN34_INTERNAL_2a82ffc6_4_k_cu_9ca2f61d4cuda3std6ranges3__45__cpo5beginE
	.align		8
        /*0088*/ 	.dword	_ZN34_INTERNAL_2a82ffc6_4_k_cu_9ca2f61d4cuda3std6ranges3__45__cpo3endE
	.align		8
        /*0090*/ 	.dword	_ZN34_INTERNAL_2a82ffc6_4_k_cu_9ca2f61d4cuda3std6ranges3__45__cpo6cbeginE
	.align		8
        /*0098*/ 	.dword	_ZN34_INTERNAL_2a82ffc6_4_k_cu_9ca2f61d4cuda3std6ranges3__45__cpo4cendE
	.align		8
        /*00a0*/ 	.dword	_ZN34_INTERNAL_2a82ffc6_4_k_cu_9ca2f61d4cuda3std6ranges3__45__cpo7advanceE
	.align		8
        /*00a8*/ 	.dword	_ZN34_INTERNAL_2a82ffc6_4_k_cu_9ca2f61d4cuda3std6ranges3__45__cpo9iter_swapE
	.align		8
        /*00b0*/ 	.dword	_ZN34_INTERNAL_2a82ffc6_4_k_cu_9ca2f61d4cuda3std6ranges3__45__cpo4nextE
	.align		8
        /*00b8*/ 	.dword	_ZN34_INTERNAL_2a82ffc6_4_k_cu_9ca2f61d4cuda3std6ranges3__45__cpo4prevE
	.align		8
        /*00c0*/ 	.dword	_ZN34_INTERNAL_2a82ffc6_4_k_cu_9ca2f61d4cuda3std6ranges3__45__cpo4dataE
	.align		8
        /*00c8*/ 	.dword	_ZN34_INTERNAL_2a82ffc6_4_k_cu_9ca2f61d4cuda3std6ranges3__45__cpo5cdataE
	.align		8
        /*00d0*/ 	.dword	_ZN34_INTERNAL_2a82ffc6_4_k_cu_9ca2f61d4cuda3std6ranges3__45__cpo4sizeE
	.align		8
        /*00d8*/ 	.dword	_ZN34_INTERNAL_2a82ffc6_4_k_cu_9ca2f61d4cuda3std6ranges3__45__cpo5ssizeE
	.align		8
        /*00e0*/ 	.dword	_ZN34_INTERNAL_2a82ffc6_4_k_cu_9ca2f61d4cuda3std6ranges3__45__cpo8distanceE
	.align		8
        /*00e8*/ 	.dword	_ZN34_INTERNAL_2a82ffc6_4_k_cu_9ca2f61d6thrust24THRUST_300001_SM_1000_NS8cuda_cub3parE
	.align		8
        /*00f0*/ 	.dword	_ZN34_INTERNAL_2a82ffc6_4_k_cu_9ca2f61d6thrust24THRUST_300001_SM_1000_NS8cuda_cub10par_nosyncE
	.align		8
        /*00f8*/ 	.dword	_ZN34_INTERNAL_2a82ffc6_4_k_cu_9ca2f61d6thrust24THRUST_300001_SM_1000_NS6system6detail10sequential3seqE
	.align		8
        /*0100*/ 	.dword	_ZN34_INTERNAL_2a82ffc6_4_k_cu_9ca2f61d6thrust24THRUST_300001_SM_1000_NS12placeholders2_1E
	.align		8
        /*0108*/ 	.dword	_ZN34_INTERNAL_2a82ffc6_4_k_cu_9ca2f61d6thrust24THRUST_300001_SM_1000_NS12placeholders2_2E
	.align		8
        /*0110*/ 	.dword	_ZN34_INTERNAL_2a82ffc6_4_k_cu_9ca2f61d6thrust24THRUST_300001_SM_1000_NS12placeholders2_3E
	.align		8
        /*0118*/ 	.dword	_ZN34_INTERNAL_2a82ffc6_4_k_cu_9ca2f61d6thrust24THRUST_300001_SM_1000_NS12placeholders2_4E
	.align		8
        /*0120*/ 	.dword	_ZN34_INTERNAL_2a82ffc6_4_k_cu_9ca2f61d6thrust24THRUST_300001_SM_1000_NS12placeholders2_5E
	.align		8
        /*0128*/ 	.dword	_ZN34_INTERNAL_2a82ffc6_4_k_cu_9ca2f61d6thrust24THRUST_300001_SM_1000_NS12placeholders2_6E
	.align		8
        /*0130*/ 	.dword	_ZN34_INTERNAL_2a82ffc6_4_k_cu_9ca2f61d6thrust24THRUST_300001_SM_1000_NS12placeholders2_7E
	.align		8
        /*0138*/ 	.dword	_ZN34_INTERNAL_2a82ffc6_4_k_cu_9ca2f61d6thrust24THRUST_300001_SM_1000_NS12placeholders2_8E
	.align		8
        /*0140*/ 	.dword	_ZN34_INTERNAL_2a82ffc6_4_k_cu_9ca2f61d6thrust24THRUST_300001_SM_1000_NS12placeholders2_9E
	.align		8
        /*0148*/ 	.dword	_ZN34_INTERNAL_2a82ffc6_4_k_cu_9ca2f61d6thrust24THRUST_300001_SM_1000_NS12placeholders3_10E
	.align		8
        /*0150*/ 	.dword	_ZN34_INTERNAL_2a82ffc6_4_k_cu_9ca2f61d6thrust24THRUST_300001_SM_1000_NS3seqE


//--------------------- .text._ZN3cub18CUB_300001_SM_10006detail6reduce28DeviceReduceSingleTileKernelINS2_10policy_hubIdyN4cuda3__47maximumIdEEE10Policy1000EPdSB_iS8_ddNS5_3std3__410__identityEEEvT0_T1_T2_T3_T4_T6_ --------------------------
	.section	.text._ZN3cub18CUB_300001_SM_10006detail6reduce28DeviceReduceSingleTileKernelINS2_10policy_hubIdyN4cuda3__47maximumIdEEE10Policy1000EPdSB_iS8_ddNS5_3std3__410__identityEEEvT0_T1_T2_T3_T4_T6_,"ax",@progbits
	.align	128
        .global         _ZN3cub18CUB_300001_SM_10006detail6reduce28DeviceReduceSingleTileKernelINS2_10policy_hubIdyN4cuda3__47maximumIdEEE10Policy1000EPdSB_iS8_ddNS5_3std3__410__identityEEEvT0_T1_T2_T3_T4_T6_
        .type           _ZN3cub18CUB_300001_SM_10006detail6reduce28DeviceReduceSingleTileKernelINS2_10policy_hubIdyN4cuda3__47maximumIdEEE10Policy1000EPdSB_iS8_ddNS5_3std3__410__identityEEEvT0_T1_T2_T3_T4_T6_,@function
        .size           _ZN3cub18CUB_300001_SM_10006detail6reduce28DeviceReduceSingleTileKernelINS2_10policy_hubIdyN4cuda3__47maximumIdEEE10Policy1000EPdSB_iS8_ddNS5_3std3__410__identityEEEvT0_T1_T2_T3_T4_T6_,(.L_x_237 - _ZN3cub18CUB_300001_SM_10006detail6reduce28DeviceReduceSingleTileKernelINS2_10policy_hubIdyN4cuda3__47maximumIdEEE10Policy1000EPdSB_iS8_ddNS5_3std3__410__identityEEEvT0_T1_T2_T3_T4_T6_)
        .other          _ZN3cub18CUB_300001_SM_10006detail6reduce28DeviceReduceSingleTileKernelINS2_10policy_hubIdyN4cuda3__47maximumIdEEE10Policy1000EPdSB_iS8_ddNS5_3std3__410__identityEEEvT0_T1_T2_T3_T4_T6_,@"STO_CUDA_ENTRY STV_DEFAULT"
_ZN3cub18CUB_300001_SM_10006detail6reduce28DeviceReduceSingleTileKernelINS2_10policy_hubIdyN4cuda3__47maximumIdEEE10Policy1000EPdSB_iS8_ddNS5_3std3__410__identityEEEvT0_T1_T2_T3_T4_T6_:
.text._ZN3cub18CUB_300001_SM_10006detail6reduce28DeviceReduceSingleTileKernelINS2_10policy_hubIdyN4cuda3__47maximumIdEEE10Policy1000EPdSB_iS8_ddNS5_3std3__410__identityEEEvT0_T1_T2_T3_T4_T6_:
[----:B------:R-:W-:Y:S01]  /*0000*/  LDC R1, c[0x0][0x37c] ;  /* 0x0000df00ff017b82 */ /* 0x000fe20000000800 */
[----:B------:R-:W0:Y:S01]  /*0010*/  LDCU UR4, c[0x0][0x390] ;  /* 0x00007200ff0477ac */ /* 0x000e220008000800 */
[----:B------:R-:W1:Y:S01]  /*0020*/  LDCU.64 UR6, c[0x0][0x358] ;  /* 0x00006b00ff0677ac */ /* 0x000e620008000a00 */
[----:B0-----:R-:W-:-:S05]  /*0030*/  IMAD.U32 R4, RZ, RZ, UR4 ;  /* 0x00000004ff047e24 */ /* 0x001fca000f8e00ff */
[----:B------:R-:W-:-:S13]  /*0040*/  ISETP.NE.AND P0, PT, R4, RZ, PT ;  /* 0x000000ff0400720c */ /* 0x000fda0003f05270 */
[----:B-1----:R-:W-:Y:S05]  /*0050*/  @P0 BRA `(.L_x_0) ;  /* 0x00000000001c0947 */ /* 0x002fea0003800000 */
[----:B------:R-:W0:Y:S02]  /*0060*/  S2R R0, SR_TID.X ;  /* 0x0000000000007919 */ /* 0x000e240000002100 */
[----:B0-----:R-:W-:-:S13]  /*0070*/  ISETP.NE.AND P0, PT, R0, RZ, PT ;  /* 0x000000ff0000720c */ /* 0x001fda0003f05270 */
[----:B------:R-:W-:Y:S05]  /*0080*/  @P0 EXIT ;  /* 0x000000000000094d */ /* 0x000fea0003800000 */
[----:B------:R-:W0:Y:S08]  /*0090*/  LDC.64 R2, c[0x0][0x388] ;  /* 0x0000e200ff027b82 */ /* 0x000e300000000a00 */
[----:B------:R-:W0:Y:S02]  /*00a0*/  LDC.64 R4, c[0x0][0x398] ;  /* 0x0000e600ff047b82 */ /* 0x000e240000000a00 */
[----:B0-----:R-:W-:Y:S01]  /*00b0*/  STG.E.64 desc[UR6][R2.64], R4 ;  /* 0x0000000402007986 */ /* 0x001fe2000c101b06 */
[----:B------:R-:W-:Y:S05]  /*00c0*/  EXIT ;  /* 0x000000000000794d */ /* 0x000fea0003800000 */
.L_x_0:
[----:B------:R-:W0:Y:S01]  /*00d0*/  LDCU UR4, c[0x0][0x380] ;  /* 0x00007000ff0477ac */ /* 0x000e220008000800 */
[----:B------:R-:W-:Y:S01]  /*00e0*/  BSSY.RECONVERGENT B0, `(.L_x_1) ;  /* 0x00005b3000007945 */ /* 0x000fe20003800200 */
[----:B0-----:R-:W-:-:S09]  /*00f0*/  ULOP3.LUT UP0, URZ, UR4, 0x1f, URZ, 0xc0, !UPT ;  /* 0x0000001f04ff7892 */ /* 0x001fd2000f80c0ff */
[----:B------:R-:W-:Y:S05]  /*0100*/  BRA.U UP0, `(.L_x_2) ;  /* 0x0000002d003c7547 */ /* 0x000fea000b800000 */
[----:B------:R-:W-:-:S13]  /*0110*/  ISETP.GT.AND P0, PT, R4, 0x7ff, PT ;  /* 0x000007ff0400780c */ /* 0x000fda0003f04270 */
[----:B------:R-:W-:Y:S05]  /*0120*/  @P0 BRA `(.L_x_3) ;  /* 0x0000001400e80947 */ /* 0x000fea0003800000 */
[----:B------:R-:W0:Y:S01]  /*0130*/  S2R R3, SR_TID.X ;  /* 0x0000000000037919 */ /* 0x000e220000002100 */
[----:B------:R-:W-:Y:S01]  /*0140*/  BSSY.RECONVERGENT B1, `(.L_x_4) ;  /* 0x0000009000017945 */ /* 0x000fe20003800200 */
[----:B------:R-:W-:Y:S02]  /*0150*/  CS2R R6, SRZ ;  /* 0x0000000000067805 */ /* 0x000fe4000001ff00 */
[----:B0-----:R-:W-:Y:S01]  /*0160*/  ISETP.GE.AND P0, PT, R3, R4, PT ;  /* 0x000000040300720c */ /* 0x001fe20003f06270 */
[----:B------:R-:W-:-:S12]  /*0170*/  IMAD.MOV.U32 R5, RZ, RZ, R3 ;  /* 0x000000ffff057224 */ /* 0x000fd800078e0003 */
[----:B------:R-:W-:Y:S05]  /*0180*/  @P0 BRA `(.L_x_5) ;  /* 0x0000000000100947 */ /* 0x000fea0003800000 */
[----:B------:R-:W0:Y:S02]  /*0190*/  LDC.64 R6, c[0x0][0x380] ;  /* 0x0000e000ff067b82 */ /* 0x000e240000000a00 */
[----:B0-----:R-:W-:-:S06]  /*01a0*/  IMAD.WIDE.U32 R6, R3, 0x8, R6 ;  /* 0x0000000803067825 */ /* 0x001fcc00078e0006 */
[----:B------:R-:W5:Y:S01]  /*01b0*/  LDG.E.64.CONSTANT R6, desc[UR6][R6.64] ;  /* 0x0000000606067981 */ /* 0x000f62000c1e9b00 */
[----:B------:R-:W-:-:S07]  /*01c0*/  VIADD R5, R3, 0x100 ;  /* 0x0000010003057836 */ /* 0x000fce0000000000 */
.L_x_5:
[----:B------:R-:W-:Y:S05]  /*01d0*/  BSYNC.RECONVERGENT B1 ;  /* 0x0000000000017941 */ /* 0x000fea0003800200 */
.L_x_4:
[----:B------:R-:W-:Y:S01]  /*01e0*/  ISETP.GE.AND P0, PT, R5, R4, PT ;  /* 0x000000040500720c */ /* 0x000fe20003f06270 */
[----:B------:R-:W-:-:S12]  /*01f0*/  BSSY.RECONVERGENT B1, `(.L_x_6) ;  /* 0x00000b0000017945 */ /* 0x000fd80003800200 */
[----:B------:R-:W-:Y:S05]  /*0200*/  @P0 BRA `(.L_x_7) ;  /* 0x0000000800b80947 */ /* 0x000fea0003800000 */
[----:B------:R-:W-:Y:S01]  /*0210*/  LOP3.LUT R9, RZ, R5, RZ, 0x33, !PT ;  /* 0x00000005ff097212 */ /* 0x000fe200078e33ff */
[----:B------:R-:W-:Y:S04]  /*0220*/  BSSY.RECONVERGENT B2, `(.L_x_8) ;  /* 0x0000019000027945 */ /* 0x000fe80003800200 */
[----:B------:R-:W-:-:S05]  /*0230*/  IMAD.IADD R0, R9, 0x1, R4 ;  /* 0x0000000109007824 */ /* 0x000fca00078e0204 */
[C---:B------:R-:W-:Y:S02]  /*0240*/  LOP3.LUT R2, R0.reuse, 0x300, RZ, 0xc0, !PT ;  /* 0x0000030000027812 */ /* 0x040fe400078ec0ff */
[----:B------:R-:W-:Y:S02]  /*0250*/  ISETP.GE.U32.AND P0, PT, R0, 0x300, PT ;  /* 0x000003000000780c */ /* 0x000fe40003f06070 */
[----:B------:R-:W-:-:S13]  /*0260*/  ISETP.NE.AND P1, PT, R2, 0x300, PT ;  /* 0x000003000200780c */ /* 0x000fda0003f25270 */
[----:B------:R-:W-:Y:S05]  /*0270*/  @!P1 BRA `(.L_x_9) ;  /* 0x00000000004c9947 */ /* 0x000fea0003800000 */
[----:B------:R-:W0:Y:S01]  /*0280*/  LDC.64 R8, c[0x0][0x380] ;  /* 0x0000e000ff087b82 */ /* 0x000e220000000a00 */
[----:B------:R-:W-:-:S04]  /*0290*/  LEA.HI R0, R0, 0x1, RZ, 0x18 ;  /* 0x0000000100007811 */ /* 0x000fc800078fc0ff */
[----:B------:R-:W-:-:S05]  /*02a0*/  LOP3.LUT R0, R0, 0x3, RZ, 0xc0, !PT ;  /* 0x0000000300007812 */ /* 0x000fca00078ec0ff */
[----:B------:R-:W-:Y:S02]  /*02b0*/  IMAD.MOV R0, RZ, RZ, -R0 ;  /* 0x000000ffff007224 */ /* 0x000fe400078e0a00 */
[----:B0-----:R-:W-:-:S04]  /*02c0*/  IMAD.WIDE.U32 R8, R5, 0x8, R8 ;  /* 0x0000000805087825 */ /* 0x001fc800078e0008 */
[----:B------:R-:W-:Y:S02]  /*02d0*/  IMAD.MOV.U32 R2, RZ, RZ, R8 ;  /* 0x000000ffff027224 */ /* 0x000fe400078e0008 */
[----:B------:R-:W-:-:S07]  /*02e0*/  IMAD.MOV.U32 R11, RZ, RZ, R9 ;  /* 0x000000ffff0b7224 */ /* 0x000fce00078e0009 */
.L_x_10:
[----:B------:R-:W-:Y:S02]  /*02f0*/  IMAD.MOV.U32 R8, RZ, RZ, R2 ;  /* 0x000000ffff087224 */ /* 0x000fe400078e0002 */
[----:B------:R-:W-:-:S06]  /*0300*/  IMAD.MOV.U32 R9, RZ, RZ, R11 ;  /* 0x000000ffff097224 */ /* 0x000fcc00078e000b */
[----:B------:R-:W2:Y:S01]  /*0310*/  LDG.E.64.CONSTANT R8, desc[UR6][R8.64] ;  /* 0x0000000608087981 */ /* 0x000ea2000c1e9b00 */
[----:B------:R-:W-:Y:S01]  /*0320*/  VIADD R0, R0, 0x1 ;  /* 0x0000000100007836 */ /* 0x000fe20000000000 */
[----:B------:R-:W-:Y:S01]  /*0330*/  IADD3 R2, P3, PT, R2, 0x800, RZ ;  /* 0x0000080002027810 */ /* 0x000fe20007f7e0ff */
[----:B------:R-:W-:-:S03]  /*0340*/  VIADD R5, R5, 0x100 ;  /* 0x0000010005057836 */ /* 0x000fc60000000000 */
[----:B------:R-:W-:Y:S01]  /*0350*/  ISETP.NE.AND P2, PT, R0, RZ, PT ;  /* 0x000000ff0000720c */ /* 0x000fe20003f45270 */
[----:B------:R-:W-:Y:S01]  /*0360*/  IMAD.X R11, RZ, RZ, R11, P3 ;  /* 0x000000ffff0b7224 */ /* 0x000fe200018e060b */
[----:B--2--5:R-:W-:-:S06]  /*0370*/  DSETP.GEU.AND P1, PT, R6, R8, PT ;  /* 0x000000080600722a */ /* 0x024fcc0003f2e000 */
[----:B------:R-:W-:Y:S02]  /*0380*/  FSEL R6, R8, R6, !P1 ;  /* 0x0000000608067208 */ /* 0x000fe40004800000 */
[----:B------:R-:W-:-:S03]  /*0390*/  FSEL R7, R9, R7, !P1 ;  /* 0x0000000709077208 */ /* 0x000fc60004800000 */
[----:B------:R-:W-:Y:S05]  /*03a0*/  @P2 BRA `(.L_x_10) ;  /* 0xfffffffc00d02947 */ /* 0x000fea000383ffff */
.L_x_9:
[----:B------:R-:W-:Y:S05]  /*03b0*/  BSYNC.RECONVERGENT B2 ;  /* 0x0000000000027941 */ /* 0x000fea0003800200 */
.L_x_8:
[----:B------:R-:W-:Y:S05]  /*03c0*/  @!P0 BRA `(.L_x_7) ;  /* 0x0000000800488947 */ /* 0x000fea0003800000 */
[----:B------:R-:W-:Y:S01]  /*03d0*/  IMAD.IADD R0, R4, 0x1, -R5 ;  /* 0x0000000104007824 */ /* 0x000fe200078e0a05 */
[----:B------:R-:W-:Y:S01]  /*03e0*/  BSSY.RECONVERGENT B2, `(.L_x_11) ;  /* 0x0000051000027945 */ /* 0x000fe20003800200 */
[----:B------:R-:W-:-:S03]  /*03f0*/  PLOP3.LUT P0, PT, PT, PT, PT, 0x80, 0x8 ;  /* 0x000000000008781c */ /* 0x000fc60003f0f070 */
[----:B------:R-:W-:-:S13]  /*0400*/  ISETP.GT.AND P1, PT, R0, 0xc00, PT ;  /* 0x00000c000000780c */ /* 0x000fda0003f24270 */
[----:B------:R-:W-:Y:S05]  /*0410*/  @!P1 BRA `(.L_x_12) ;  /* 0x0000000400349947 */ /* 0x000fea0003800000 */
[----:B------:R-:W0:Y:S01]  /*0420*/  LDC.64 R8, c[0x0][0x380] ;  /* 0x0000e000ff087b82 */ /* 0x000e220000000a00 */
[----:B------:R-:W-:Y:S01]  /*0430*/  PLOP3.LUT P0, PT, PT, PT, PT, 0x8, 0x80 ;  /* 0x000000000080781c */ /* 0x000fe20003f0e170 */
[----:B------:R-:W-:-:S12]  /*0440*/  VIADD R0, R4, 0xfffff400 ;  /* 0xfffff40004007836 */ /* 0x000fd80000000000 */
.L_x_13:
[----:B0-----:R-:W-:-:S05]  /*0450*/  IMAD.WIDE R30, R5, 0x8, R8 ;  /* 0x00000008051e7825 */ /* 0x001fca00078e0208 */
[----:B------:R-:W2:Y:S04]  /*0460*/  LDG.E.64.CONSTANT R10, desc[UR6][R30.64] ;  /* 0x000000061e0a7981 */ /* 0x000ea8000c1e9b00 */
[----:B------:R-:W3:Y:S04]  /*0470*/  LDG.E.64.CONSTANT R12, desc[UR6][R30.64+0x800] ;  /* 0x000800061e0c7981 */ /* 0x000ee8000c1e9b00 */
[----:B------:R-:W4:Y:S01]  /*0480*/  LDG.E.64.CONSTANT R14, desc[UR6][R30.64+0x1000] ;  /* 0x001000061e0e7981 */ /* 0x000f22000c1e9b00 */
[----:B------:R-:W-:-:S03]  /*0490*/  VIADD R39, R5, 0x400 ;  /* 0x0000040005277836 */ /* 0x000fc60000000000 */
[----:B------:R-:W4:Y:S01]  /*04a0*/  LDG.E.64.CONSTANT R16, desc[UR6][R30.64+0x1800] ;  /* 0x001800061e107981 */ /* 0x000f22000c1e9b00 */
[----:B------:R-:W-:-:S05]  /*04b0*/  IMAD.WIDE R38, R39, 0x8, R8 ;  /* 0x0000000827267825 */ /* 0x000fca00078e0208 */
[----:B------:R-:W4:Y:S04]  /*04c0*/  LDG.E.64.CONSTANT R18, desc[UR6][R38.64] ;  /* 0x0000000626127981 */ /* 0x000f28000c1e9b00 */
[----:B------:R-:W4:Y:S04]  /*04d0*/  LDG.E.64.CONSTANT R20, desc[UR6][R38.64+0x800] ;  /* 0x0008000626147981 */ /* 0x000f28000c1e9b00 */
        /* <DEDUP_REMOVED lines=12> */
[----:B------:R-:W4:Y:S04]  /*05a0*/  LDG.E.64.CONSTANT R38, desc[UR6][R44.64+0x1000] ;  /* 0x001000062c267981 */ /* 0x000f28000c1e9b00 */
[----:B------:R-:W4:Y:S01]  /*05b0*/  LDG.E.64.CONSTANT R40, desc[UR6][R44.64+0x1800] ;  /* 0x001800062c287981 */ /* 0x000f22000c1e9b00 */
[----:B------:R-:W-:-:S05]  /*05c0*/  VIADD R5, R5, 0x1000 ;  /* 0x0000100005057836 */ /* 0x000fca0000000000 */
[----:B------:R-:W-:Y:S01]  /*05d0*/  ISETP.GE.AND P2, PT, R5, R0, PT ;  /* 0x000000000500720c */ /* 0x000fe20003f46270 */
[----:B--2--5:R-:W-:-:S06]  /*05e0*/  DSETP.GEU.AND P1, PT, R6, R10, PT ;  /* 0x0000000a0600722a */ /* 0x024fcc0003f2e000 */
[----:B------:R-:W-:Y:S02]  /*05f0*/  FSEL R6, R10, R6, !P1 ;  /* 0x000000060a067208 */ /* 0x000fe40004800000 */
[----:B------:R-:W-:-:S06]  /*0600*/  FSEL R7, R11, R7, !P1 ;  /* 0x000000070b077208 */ /* 0x000fcc0004800000 */
[----:B---3--:R-:W-:-:S06]  /*0610*/  DSETP.GEU.AND P1, PT, R6, R12, PT ;  /* 0x0000000c0600722a */ /* 0x008fcc0003f2e000 */
[----:B------:R-:W-:Y:S02]  /*0620*/  FSEL R6, R12, R6, !P1 ;  /* 0x000000060c067208 */ /* 0x000fe40004800000 */
[----:B------:R-:W-:-:S06]  /*0630*/  FSEL R7, R13, R7, !P1 ;  /* 0x000000070d077208 */ /* 0x000fcc0004800000 */
[----:B----4-:R-:W-:-:S06]  /*0640*/  DSETP.GEU.AND P1, PT, R6, R14, PT ;  /* 0x0000000e0600722a */ /* 0x010fcc0003f2e000 */
[----:B------:R-:W-:Y:S02]  /*0650*/  FSEL R6, R14, R6, !P1 ;  /* 0x000000060e067208 */ /* 0x000fe40004800000 */
[----:B------:R-:W-:-:S06]  /*0660*/  FSEL R7, R15, R7, !P1 ;  /* 0x000000070f077208 */ /* 0x000fcc0004800000 */
[----:B------:R-:W-:-:S06]  /*0670*/  DSETP.GEU.AND P1, PT, R6, R16, PT ;  /* 0x000000100600722a */ /* 0x000fcc0003f2e000 */
        /* <DEDUP_REMOVED lines=37> */
[----:B------:R-:W-:Y:S01]  /*08d0*/  FSEL R7, R41, R7, !P1 ;  /* 0x0000000729077208 */ /* 0x000fe20004800000 */
[----:B------:R-:W-:Y:S06]  /*08e0*/  @!P2 BRA `(.L_x_13) ;  /* 0xfffffff800d8a947 */ /* 0x000fec000383ffff */
.L_x_12:
[----:B------:R-:W-:Y:S05]  /*08f0*/  BSYNC.RECONVERGENT B2 ;  /* 0x0000000000027941 */ /* 0x000fea0003800200 */
.L_x_11:
[----:B------:R-:W-:Y:S01]  /*0900*/  IMAD.IADD R0, R4, 0x1, -R5 ;  /* 0x0000000104007824 */ /* 0x000fe200078e0a05 */
[----:B------:R-:W-:Y:S04]  /*0910*/  BSSY.RECONVERGENT B2, `(.L_x_14) ;  /* 0x0000029000027945 */ /* 0x000fe80003800200 */
[----:B------:R-:W-:-:S13]  /*0920*/  ISETP.GT.AND P1, PT, R0, 0x400, PT ;  /* 0x000004000000780c */ /* 0x000fda0003f24270 */
[----:B------:R-:W-:Y:S05]  /*0930*/  @!P1 BRA `(.L_x_15) ;  /* 0x0000000000989947 */ /* 0x000fea0003800000 */
[----:B------:R-:W0:Y:S02]  /*0940*/  LDC.64 R18, c[0x0][0x380] ;  /* 0x0000e000ff127b82 */ /* 0x000e240000000a00 */
        /* <DEDUP_REMOVED lines=11> */
[----:B------:R-:W-:Y:S01]  /*0a00*/  VIADD R5, R5, 0x800 ;  /* 0x0000080005057836 */ /* 0x000fe20000000000 */
        /* <DEDUP_REMOVED lines=20> */
[----:B------:R-:W-:Y:S02]  /*0b50*/  FSEL R7, R25, R7, !P0 ;  /* 0x0000000719077208 */ /* 0x000fe40004000000 */
[----:B------:R-:W-:-:S04]  /*0b60*/  PLOP3.LUT P0, PT, PT, PT, PT, 0x8, 0x80 ;  /* 0x000000000080781c */ /* 0x000fc80003f0e170 */
[----:B------:R-:W-:-:S06]  /*0b70*/  DSETP.GEU.AND P1, PT, R6, R26, PT ;  /* 0x0000001a0600722a */ /* 0x000fcc0003f2e000 */
[----:B------:R-:W-:Y:S02]  /*0b80*/  FSEL R6, R26, R6, !P1 ;  /* 0x000000061a067208 */ /* 0x000fe40004800000 */
[----:B------:R-:W-:-:S07]  /*0b90*/  FSEL R7, R27, R7, !P1 ;  /* 0x000000071b077208 */ /* 0x000fce0004800000 */
.L_x_15:
[----:B------:R-:W-:Y:S05]  /*0ba0*/  BSYNC.RECONVERGENT B2 ;  /* 0x0000000000027941 */ /* 0x000fea0003800200 */
.L_x_14:
[----:B------:R-:W-:-:S13]  /*0bb0*/  ISETP.LT.OR P0, PT, R5, R4, P0 ;  /* 0x000000040500720c */ /* 0x000fda0000701670 */
[----:B------:R-:W-:Y:S05]  /*0bc0*/  @!P0 BRA `(.L_x_7) ;  /* 0x0000000000488947 */ /* 0x000fea0003800000 */
[----:B------:R-:W0:Y:S02]  /*0bd0*/  LDC.64 R8, c[0x0][0x380] ;  /* 0x0000e000ff087b82 */ /* 0x000e240000000a00 */
[----:B0-----:R-:W-:-:S05]  /*0be0*/  IMAD.WIDE R8, R5, 0x8, R8 ;  /* 0x0000000805087825 */ /* 0x001fca00078e0208 */
[----:B------:R-:W2:Y:S04]  /*0bf0*/  LDG.E.64.CONSTANT R10, desc[UR6][R8.64] ;  /* 0x00000006080a7981 */ /* 0x000ea8000c1e9b00 */
[----:B------:R-:W3:Y:S04]  /*0c00*/  LDG.E.64.CONSTANT R12, desc[UR6][R8.64+0x800] ;  /* 0x00080006080c7981 */ /* 0x000ee8000c1e9b00 */
[----:B------:R-:W4:Y:S04]  /*0c10*/  LDG.E.64.CONSTANT R14, desc[UR6][R8.64+0x1000] ;  /* 0x00100006080e7981 */ /* 0x000f28000c1e9b00 */
[----:B------:R-:W4:Y:S01]  /*0c20*/  LDG.E.64.CONSTANT R16, desc[UR6][R8.64+0x1800] ;  /* 0x0018000608107981 */ /* 0x000f22000c1e9b00 */
        /* <DEDUP_REMOVED lines=11> */
[----:B------:R-:W-:-:S07]  /*0ce0*/  FSEL R7, R17, R7, !P0 ;  /* 0x0000000711077208 */ /* 0x000fce0004000000 */
.L_x_7:
[----:B------:R-:W-:Y:S05]  /*0cf0*/  BSYNC.RECONVERGENT B1 ;  /* 0x0000000000017941 */ /* 0x000fea0003800200 */
.L_x_6:
[----:B------:R-:W-:-:S13]  /*0d00*/  ISETP.GE.AND P0, PT, R4, 0x100, PT ;  /* 0x000001000400780c */ /* 0x000fda0003f06270 */
[----:B------:R-:W-:Y:S05]  /*0d10*/  @!P0 BRA `(.L_x_16) ;  /* 0x00000004003c8947 */ /* 0x000fea0003800000 */
[----:B------:R-:W0:Y:S01]  /*0d20*/  S2R R8, SR_LANEID ;  /* 0x0000000000087919 */ /* 0x000e220000000000 */
[----:B-----5:R-:W-:Y:S04]  /*0d30*/  SHFL.DOWN PT, R4, R6, 0x1, 0x1f ;  /* 0x08201f0006047f89 */ /* 0x020fe800000e0000 */
[----:B------:R-:W1:Y:S02]  /*0d40*/  SHFL.DOWN PT, R5, R7, 0x1, 0x1f ;  /* 0x08201f0007057f89 */ /* 0x000e6400000e0000 */
[----:B-1----:R-:W-:Y:S01]  /*0d50*/  DSETP.GEU.AND P1, PT, R6, R4, PT ;  /* 0x000000040600722a */ /* 0x002fe20003f2e000 */
[C---:B0-----:R-:W-:Y:S02]  /*0d60*/  ISETP.GT.AND P0, PT, R8.reuse, 0x1e, PT ;  /* 0x0000001e0800780c */ /* 0x041fe40003f04270 */
[----:B------:R-:W-:-:S03]  /*0d70*/  ISETP.NE.AND P2, PT, R8, RZ, PT ;  /* 0x000000ff0800720c */ /* 0x000fc60003f45270 */
[----:B------:R-:W-:Y:S02]  /*0d80*/  FSEL R9, R4, R6, !P1 ;  /* 0x0000000604097208 */ /* 0x000fe40004800000 */
[----:B------:R-:W-:Y:S02]  /*0d90*/  FSEL R5, R5, R7, !P1 ;  /* 0x0000000705057208 */ /* 0x000fe40004800000 */
[----:B------:R-:W-:Y:S02]  /*0da0*/  FSEL R6, R6, R9, P0 ;  /* 0x0000000906067208 */ /* 0x000fe40000000000 */
[----:B------:R-:W-:Y:S02]  /*0db0*/  FSEL R11, R7, R5, P0 ;  /* 0x00000005070b7208 */ /* 0x000fe40000000000 */
[----:B------:R-:W-:Y:S01]  /*0dc0*/  ISETP.GT.AND P0, PT, R8, 0x1d, PT ;  /* 0x0000001d0800780c */ /* 0x000fe20003f04270 */
[----:B------:R-:W-:Y:S01]  /*0dd0*/  SHFL.DOWN PT, R4, R6, 0x2, 0x1f ;  /* 0x08401f0006047f89 */ /* 0x000fe200000e0000 */
[----:B------:R-:W-:Y:S01]  /*0de0*/  @!P2 MOV R2, 0x400 ;  /* 0x000004000002a802 */ /* 0x000fe20000000f00 */
[----:B------:R-:W-:Y:S01]  /*0df0*/  IMAD.MOV.U32 R7, RZ, RZ, R11 ;  /* 0x000000ffff077224 */ /* 0x000fe200078e000b */
[----:B------:R-:W-:Y:S01]  /*0e00*/  @!P2 SHF.R.U32.HI R0, RZ, 0x2, R3 ;  /* 0x00000002ff00a819 */ /* 0x000fe20000011603 */
[----:B------:R-:W0:Y:S03]  /*0e10*/  SHFL.DOWN PT, R5, R11, 0x2, 0x1f ;  /* 0x08401f000b057f89 */ /* 0x000e2600000e0000 */
[----:B------:R-:W-:Y:S01]  /*0e20*/  @!P2 LOP3.LUT R0, R0, 0xf8, RZ, 0xc0, !PT ;  /* 0x000000f80000a812 */ /* 0x000fe200078ec0ff */
[----:B------:R-:W1:Y:S01]  /*0e30*/  @!P2 S2R R9, SR_CgaCtaId ;  /* 0x000000000009a919 */ /* 0x000e620000008800 */
[----:B0-----:R-:W-:-:S06]  /*0e40*/  DSETP.GEU.AND P1, PT, R6, R4, PT ;  /* 0x000000040600722a */ /* 0x001fcc0003f2e000 */
[----:B------:R-:W-:Y:S02]  /*0e50*/  @!P0 FSEL R6, R4, R6, !P1 ;  /* 0x0000000604068208 */ /* 0x000fe40004800000 */
[----:B------:R-:W-:Y:S02]  /*0e60*/  @!P0 FSEL R11, R5, R11, !P1 ;  /* 0x0000000b050b8208 */ /* 0x000fe40004800000 */
[----:B------:R-:W-:Y:S01]  /*0e70*/  ISETP.GT.AND P0, PT, R8, 0x1b, PT ;  /* 0x0000001b0800780c */ /* 0x000fe20003f04270 */
[----:B------:R-:W-:Y:S02]  /*0e80*/  SHFL.DOWN PT, R4, R6, 0x4, 0x1f ;  /* 0x08801f0006047f89 */ /* 0x000fe400000e0000 */
[----:B------:R-:W-:Y:S02]  /*0e90*/  IMAD.MOV.U32 R7, RZ, RZ, R11 ;  /* 0x000000ffff077224 */ /* 0x000fe400078e000b */
[----:B------:R-:W0:Y:S04]  /*0ea0*/  SHFL.DOWN PT, R5, R11, 0x4, 0x1f ;  /* 0x08801f000b057f89 */ /* 0x000e2800000e0000 */
        /* <DEDUP_REMOVED lines=14> */
[----:B0-----:R-:W-:Y:S01]  /*0f90*/  DSETP.GEU.AND P0, PT, R6, R4, PT ;  /* 0x000000040600722a */ /* 0x001fe20003f0e000 */
[----:B-1----:R-:W-:-:S05]  /*0fa0*/  @!P2 LEA R7, R9, R2, 0x18 ;  /* 0x000000020907a211 */ /* 0x002fca00078ec0ff */
[----:B------:R-:W-:Y:S01]  /*0fb0*/  FSEL R4, R4, R6, !P0 ;  /* 0x0000000604047208 */ /* 0x000fe20004000000 */
[----:B------:R-:W-:Y:S01]  /*0fc0*/  @!P2 IMAD.IADD R9, R0, 0x1, R7 ;  /* 0x000000010009a824 */ /* 0x000fe200078e0207 */
[----:B------:R-:W-:Y:S02]  /*0fd0*/  FSEL R5, R5, R11, !P0 ;  /* 0x0000000b05057208 */ /* 0x000fe40004000000 */
[----:B------:R-:W-:Y:S02]  /*0fe0*/  ISETP.NE.AND P0, PT, R3, RZ, PT ;  /* 0x000000ff0300720c */ /* 0x000fe40003f05270 */
[----:B------:R-:W-:Y:S01]  /*0ff0*/  FSEL R6, R6, R4, P1 ;  /* 0x0000000406067208 */ /* 0x000fe20000800000 */
[----:B------:R3:W-:Y:S01]  /*1000*/  @!P2 STS.64 [R9+0x8], R4 ;  /* 0x000008040900a388 */ /* 0x0007e20000000a00 */
[----:B------:R-:W-:Y:S01]  /*1010*/  FSEL R7, R11, R5, P1 ;  /* 0x000000050b077208 */ /* 0x000fe20000800000 */
[----:B------:R-:W-:Y:S08]  /*1020*/  BAR.SYNC.DEFER_BLOCKING 0x0 ;  /* 0x0000000000007b1d */ /* 0x000ff00000010000 */
[----:B------:R-:W-:Y:S05]  /*1030*/  @P0 BRA `(.L_x_17) ;  /* 0x0000004800f40947 */ /* 0x000fea0003800000 */
[----:B------:R-:W0:Y:S01]  /*1040*/  S2UR UR5, SR_CgaCtaId ;  /* 0x00000000000579c3 */ /* 0x000e220000008800 */
[----:B------:R-:W-:Y:S02]  /*1050*/  UMOV UR4, 0x400 ;  /* 0x0000040000047882 */ /* 0x000fe40000000000 */
[----:B0-----:R-:W-:-:S09]  /*1060*/  ULEA UR4, UR5, UR4, 0x18 ;  /* 0x0000000405047291 */ /* 0x001fd2000f8ec0ff */
[----:B---3--:R-:W0:Y:S04]  /*1070*/  LDS.128 R8, [UR4+0x10] ;  /* 0x00001004ff087984 */ /* 0x008e280008000c00 */
[----:B------:R-:W1:Y:S01]  /*1080*/  LDS.128 R12, [UR4+0x20] ;  /* 0x00002004ff0c7984 */ /* 0x000e620008000c00 */
[----:B0-----:R-:W-:-:S06]  /*1090*/  DSETP.GEU.AND P1, PT, R6, R8, PT ;  /* 0x000000080600722a */ /* 0x001fcc0003f2e000 */
[----:B------:R-:W-:Y:S02]  /*10a0*/  FSEL R2, R8, R6, !P1 ;  /* 0x0000000608027208 */ /* 0x000fe40004800000 */
[----:B------:R-:W-:Y:S02]  /*10b0*/  FSEL R3, R9, R7, !P1 ;  /* 0x0000000709037208 */ /* 0x000fe40004800000 */
[----:B------:R-:W0:Y:S04]  /*10c0*/  LDS.128 R4, [UR4+0x30] ;  /* 0x00003004ff047984 */ /* 0x000e280008000c00 */
[----:B------:R-:W-:-:S06]  /*10d0*/  DSETP.GEU.AND P1, PT, R2, R10, PT ;  /* 0x0000000a0200722a */ /* 0x000fcc0003f2e000 */
[----:B------:R-:W-:Y:S02]  /*10e0*/  FSEL R2, R10, R2, !P1 ;  /* 0x000000020a027208 */ /* 0x000fe40004800000 */
[----:B------:R-:W-:-:S06]  /*10f0*/  FSEL R3, R11, R3, !P1 ;  /* 0x000000030b037208 */ /* 0x000fcc0004800000 */
[----:B-1----:R-:W-:-:S06]  /*1100*/  DSETP.GEU.AND P1, PT, R2, R12, PT ;  /* 0x0000000c0200722a */ /* 0x002fcc0003f2e000 */
[----:B------:R-:W-:Y:S02]  /*1110*/  FSEL R8, R12, R2, !P1 ;  /* 0x000000020c087208 */ /* 0x000fe40004800000 */
[----:B------:R-:W-:Y:S02]  /*1120*/  FSEL R9, R13, R3, !P1 ;  /* 0x000000030d097208 */ /* 0x000fe40004800000 */
[----:B------:R-:W1:Y:S04]  /*1130*/  LDS.64 R2, [UR4+0x40] ;  /* 0x00004004ff027984 */ /* 0x000e680008000a00 */
[----:B------:R-:W-:-:S06]  /*1140*/  DSETP.GEU.AND P1, PT, R8, R14, PT ;  /* 0x0000000e0800722a */ /* 0x000fcc0003f2e000 */
[----:B------:R-:W-:Y:S02]  /*1150*/  FSEL R8, R14, R8, !P1 ;  /* 0x000000080e087208 */ /* 0x000fe40004800000 */
[----:B------:R-:W-:-:S06]  /*1160*/  FSEL R9, R15, R9, !P1 ;  /* 0x000000090f097208 */ /* 0x000fcc0004800000 */
[----:B0-----:R-:W-:-:S06]  /*1170*/  DSETP.GEU.AND P1, PT, R8, R4, PT ;  /* 0x000000040800722a */ /* 0x001fcc0003f2e000 */
[----:B------:R-:W-:Y:S02]  /*1180*/  FSEL R4, R4, R8, !P1 ;  /* 0x0000000804047208 */ /* 0x000fe40004800000 */
[----:B------:R-:W-:-:S06]  /*1190*/  FSEL R5, R5, R9, !P1 ;  /* 0x0000000905057208 */ /* 0x000fcc0004800000 */
[----:B------:R-:W-:-:S06]  /*11a0*/  DSETP.GEU.AND P1, PT, R4, R6, PT ;  /* 0x000000060400722a */ /* 0x000fcc0003f2e000 */
[----:B------:R-:W-:Y:S02]  /*11b0*/  FSEL R4, R6, R4, !P1 ;  /* 0x0000000406047208 */ /* 0x000fe40004800000 */
[----:B------:R-:W-:-:S06]  /*11c0*/  FSEL R5, R7, R5, !P1 ;  /* 0x0000000507057208 */ /* 0x000fcc0004800000 */
[----:B-1----:R-:W-:-:S06]  /*11d0*/  DSETP.GEU.AND P1, PT, R4, R2, PT ;  /* 0x000000020400722a */ /* 0x002fcc0003f2e000 */
[----:B------:R-:W-:Y:S02]  /*11e0*/  FSEL R6, R2, R4, !P1 ;  /* 0x0000000402067208 */ /* 0x000fe40004800000 */
[----:B------:R-:W-:Y:S01]  /*11f0*/  FSEL R7, R3, R5, !P1 ;  /* 0x0000000503077208 */ /* 0x000fe20004800000 */
[----:B------:R-:W-:Y:S06]  /*1200*/  BRA `(.L_x_17) ;  /* 0x0000004800807947 */ /* 0x000fec0003800000 */
.L_x_16:
[----:B------:R-:W-:Y:S01]  /*1210*/  LOP3.LUT R0, R3, 0x3e0, RZ, 0xc0, !PT ;  /* 0x000003e003007812 */ /* 0x000fe200078ec0ff */
[----:B------:R-:W0:Y:S03]  /*1220*/  S2R R10, SR_LANEID ;  /* 0x00000000000a7919 */ /* 0x000e260000000000 */
[----:B------:R-:W-:Y:S01]  /*1230*/  LOP3.LUT R9, RZ, R0, RZ, 0x33, !PT ;  /* 0x00000000ff097212 */ /* 0x000fe200078e33ff */
[----:B------:R-:W-:-:S04]  /*1240*/  VIADD R5, R0, 0x20 ;  /* 0x0000002000057836 */ /* 0x000fc80000000000 */
[----:B------:R-:W-:Y:S01]  /*1250*/  IMAD.IADD R9, R9, 0x1, R4 ;  /* 0x0000000109097824 */ /* 0x000fe200078e0204 */
[----:B------:R-:W-:-:S04]  /*1260*/  ISETP.GT.AND P0, PT, R5, R4, PT ;  /* 0x000000040500720c */ /* 0x000fc80003f04270 */
[----:B------:R-:W-:-:S05]  /*1270*/  SEL R5, R9, 0x1f, P0 ;  /* 0x0000001f09057807 */ /* 0x000fca0000000000 */
[----:B-----5:R-:W-:Y:S04]  /*1280*/  SHFL.DOWN PT, R8, R6, 0x1, R5 ;  /* 0x0820000006087989 */ /* 0x020fe800000e0005 */
[----:B------:R-:W1:Y:S01]  /*1290*/  SHFL.DOWN PT, R9, R7, 0x1, R5 ;  /* 0x0820000007097989 */ /* 0x000e6200000e0005 */
[C---:B0-----:R-:W-:Y:S01]  /*12a0*/  ISETP.GE.AND P0, PT, R10.reuse, R5, PT ;  /* 0x000000050a00720c */ /* 0x041fe20003f06270 */
[----:B------:R-:W-:Y:S01]  /*12b0*/  VIADD R0, R10, 0x2 ;  /* 0x000000020a007836 */ /* 0x000fe20000000000 */
[----:B-1----:R-:W-:-:S06]  /*12c0*/  DSETP.GEU.AND P1, PT, R6, R8, PT ;  /* 0x000000080600722a */ /* 0x002fcc0003f2e000 */
[-C--:B------:R-:W-:Y:S02]  /*12d0*/  FSEL R11, R8, R6.reuse, !P1 ;  /* 0x00000006080b7208 */ /* 0x080fe40004800000 */
[-C--:B------:R-:W-:Y:S02]  /*12e0*/  FSEL R9, R9, R7.reuse, !P1 ;  /* 0x0000000709097208 */ /* 0x080fe40004800000 */
[----:B------:R-:W-:Y:S02]  /*12f0*/  FSEL R2, R11, R6, !P0 ;  /* 0x000000060b027208 */ /* 0x000fe40004000000 */
[----:B------:R-:W-:Y:S02]  /*1300*/  FSEL R11, R9, R7, !P0 ;  /* 0x00000007090b7208 */ /* 0x000fe40004000000 */
[----:B------:R-:W-:Y:S01]  /*1310*/  ISETP.GT.AND P0, PT, R0, R5, PT ;  /* 0x000000050000720c */ /* 0x000fe20003f04270 */
[----:B------:R-:W-:Y:S01]  /*1320*/  SHFL.DOWN PT, R8, R2, 0x2, R5 ;  /* 0x0840000002087989 */ /* 0x000fe200000e0005 */
[----:B------:R-:W-:-:S02]  /*1330*/  IMAD.MOV.U32 R6, RZ, RZ, R2 ;  /* 0x000000ffff067224 */ /* 0x000fc400078e0002 */
[----:B------:R-:W-:Y:S01]  /*1340*/  IMAD.MOV.U32 R7, RZ, RZ, R11 ;  /* 0x000000ffff077224 */ /* 0x000fe200078e000b */
[----:B------:R-:W0:Y:S01]  /*1350*/  SHFL.DOWN PT, R9, R11, 0x2, R5 ;  /* 0x084000000b097989 */ /* 0x000e2200000e0005 */
[----:B------:R-:W-:-:S04]  /*1360*/  VIADD R0, R10, 0x4 ;  /* 0x000000040a007836 */ /* 0x000fc80000000000 */
[----:B0-----:R-:W-:-:S06]  /*1370*/  DSETP.GEU.AND P1, PT, R6, R8, PT ;  /* 0x000000080600722a */ /* 0x001fcc0003f2e000 */
[----:B------:R-:W-:Y:S02]  /*1380*/  @!P0 FSEL R2, R8, R2, !P1 ;  /* 0x0000000208028208 */ /* 0x000fe40004800000 */
[----:B------:R-:W-:Y:S02]  /*1390*/  @!P0 FSEL R11, R9, R11, !P1 ;  /* 0x0000000b090b8208 */ /* 0x000fe40004800000 */
[----:B------:R-:W-:Y:S01]  /*13a0*/  ISETP.GT.AND P0, PT, R0, R5, PT ;  /* 0x000000050000720c */ /* 0x000fe20003f04270 */
[----:B------:R-:W-:Y:S01]  /*13b0*/  SHFL.DOWN PT, R6, R2, 0x4, R5 ;  /* 0x0880000002067989 */ /* 0x000fe200000e0005 */
[----:B------:R-:W-:Y:S02]  /*13c0*/  IMAD.MOV.U32 R8, RZ, RZ, R2 ;  /* 0x000000ffff087224 */ /* 0x000fe400078e0002 */
        /* <DEDUP_REMOVED lines=8> */
[----:B------:R-:W-:Y:S01]  /*1450*/  IMAD.MOV.U32 R8, RZ, RZ, R2 ;  /* 0x000000ffff087224 */ /* 0x000fe200078e0002 */
[C---:B------:R-:W-:Y:S01]  /*1460*/  ISETP.NE.AND P0, PT, R10.reuse, RZ, PT ;  /* 0x000000ff0a00720c */ /* 0x040fe20003f05270 */
[----:B------:R-:W-:Y:S01]  /*1470*/  IMAD.MOV.U32 R9, RZ, RZ, R11 ;  /* 0x000000ffff097224 */ /* 0x000fe200078e000b */
[----:B------:R-:W0:Y:S01]  /*1480*/  SHFL.DOWN PT, R7, R11, 0x8, R5 ;  /* 0x090000000b077989 */ /* 0x000e2200000e0005 */
[----:B------:R-:W-:-:S10]  /*1490*/  VIADD R0, R10, 0x10 ;  /* 0x000000100a007836 */ /* 0x000fd40000000000 */
[----:B------:R-:W1:Y:S01]  /*14a0*/  @!P0 S2R R13, SR_CgaCtaId ;  /* 0x00000000000d8919 */ /* 0x000e620000008800 */
[----:B0-----:R-:W-:-:S06]  /*14b0*/  DSETP.GEU.AND P2, PT, R8, R6, PT ;  /* 0x000000060800722a */ /* 0x001fcc0003f4e000 */
[----:B------:R-:W-:Y:S02]  /*14c0*/  @!P1 FSEL R2, R6, R2, !P2 ;  /* 0x0000000206029208 */ /* 0x000fe40005000000 */
[----:B------:R-:W-:Y:S02]  /*14d0*/  @!P1 FSEL R11, R7, R11, !P2 ;  /* 0x0000000b070b9208 */ /* 0x000fe40005000000 */
[----:B------:R-:W-:Y:S01]  /*14e0*/  ISETP.GT.AND P1, PT, R0, R5, PT ;  /* 0x000000050000720c */ /* 0x000fe20003f24270 */
[----:B------:R-:W-:Y:S01]  /*14f0*/  SHFL.DOWN PT, R6, R2, 0x10, R5 ;  /* 0x0a00000002067989 */ /* 0x000fe200000e0005 */
[----:B------:R-:W-:Y:S01]  /*1500*/  IMAD.MOV.U32 R8, RZ, RZ, R2 ;  /* 0x000000ffff087224 */ /* 0x000fe200078e0002 */
[----:B------:R-:W-:Y:S01]  /*1510*/  @!P0 SHF.R.U32.HI R0, RZ, 0x2, R3 ;  /* 0x00000002ff008819 */ /* 0x000fe20000011603 */
[----:B------:R-:W-:Y:S01]  /*1520*/  IMAD.MOV.U32 R9, RZ, RZ, R11 ;  /* 0x000000ffff097224 */ /* 0x000fe200078e000b */
[----:B------:R-:W0:Y:S02]  /*1530*/  SHFL.DOWN PT, R7, R11, 0x10, R5 ;  /* 0x0a0000000b077989 */ /* 0x000e2400000e0005 */
[----:B------:R-:W-:-:S03]  /*1540*/  @!P0 LOP3.LUT R0, R0, 0xf8, RZ, 0xc0, !PT ;  /* 0x000000f800008812 */ /* 0x000fc600078ec0ff */
[----:B0-----:R-:W-:Y:S01]  /*1550*/  DSETP.GEU.AND P2, PT, R8, R6, PT ;  /* 0x000000060800722a */ /* 0x001fe20003f4e000 */
[----:B------:R-:W-:-:S04]  /*1560*/  @!P0 MOV R8, 0x400 ;  /* 0x0000040000088802 */ /* 0x000fc80000000f00 */
[----:B-1----:R-:W-:Y:S02]  /*1570*/  @!P0 LEA R13, R13, R8, 0x18 ;  /* 0x000000080d0d8211 */ /* 0x002fe400078ec0ff */
[----:B------:R-:W-:Y:S02]  /*1580*/  @!P1 FSEL R2, R6, R2, !P2 ;  /* 0x0000000206029208 */ /* 0x000fe40005000000 */
[----:B------:R-:W-:Y:S01]  /*1590*/  @!P1 FSEL R11, R7, R11, !P2 ;  /* 0x0000000b070b9208 */ /* 0x000fe20005000000 */
[----:B------:R-:W-:Y:S02]  /*15a0*/  @!P0 IMAD.IADD R13, R0, 0x1, R13 ;  /* 0x00000001000d8824 */ /* 0x000fe400078e020d */
[----:B------:R-:W-:Y:S02]  /*15b0*/  IMAD.MOV.U32 R6, RZ, RZ, R2 ;  /* 0x000000ffff067224 */ /* 0x000fe400078e0002 */
[----:B------:R-:W-:-:S05]  /*15c0*/  IMAD.MOV.U32 R7, RZ, RZ, R11 ;  /* 0x000000ffff077224 */ /* 0x000fca00078e000b */
[----:B------:R3:W-:Y:S01]  /*15d0*/  @!P0 STS.64 [R13+0x8], R6 ;  /* 0x000008060d008388 */ /* 0x0007e20000000a00 */
[----:B------:R-:W-:Y:S01]  /*15e0*/  BAR.SYNC.DEFER_BLOCKING 0x0 ;  /* 0x0000000000007b1d */ /* 0x000fe20000010000 */
[----:B------:R-:W-:-:S13]  /*15f0*/  ISETP.NE.AND P0, PT, R3, RZ, PT ;  /* 0x000000ff0300720c */ /* 0x000fda0003f05270 */
[----:B---3--:R-:W-:Y:S05]  /*1600*/  @P0 BRA `(.L_x_17) ;  /* 0x0000004400800947 */ /* 0x008fea0003800000 */
[----:B------:R-:W0:Y:S01]  /*1610*/  S2UR UR5, SR_CgaCtaId ;  /* 0x00000000000579c3 */ /* 0x000e220000008800 */
[----:B------:R-:W-:Y:S01]  /*1620*/  UMOV UR4, 0x400 ;  /* 0x0000040000047882 */ /* 0x000fe20000000000 */
[----:B------:R-:W-:Y:S01]  /*1630*/  ISETP.GT.AND P2, PT, R4, 0x20, PT ;  /* 0x000000200400780c */ /* 0x000fe20003f44270 */
[----:B0-----:R-:W-:-:S09]  /*1640*/  ULEA UR4, UR5, UR4, 0x18 ;  /* 0x0000000405047291 */ /* 0x001fd2000f8ec0ff */
[----:B------:R-:W0:Y:S04]  /*1650*/  LDS.128 R16, [UR4+0x10] ;  /* 0x00001004ff107984 */ /* 0x000e280008000c00 */
[----:B------:R-:W1:Y:S04]  /*1660*/  LDS.128 R12, [UR4+0x20] ;  /* 0x00002004ff0c7984 */ /* 0x000e680008000c00 */
[----:B------:R-:W2:Y:S01]  /*1670*/  LDS.128 R8, [UR4+0x30] ;  /* 0x00003004ff087984 */ /* 0x000ea20008000c00 */
[----:B0-----:R-:W-:-:S06]  /*1680*/  DSETP.GEU.AND P1, PT, R6, R16, PT ;  /* 0x000000100600722a */ /* 0x001fcc0003f2e000 */
[-C--:B------:R-:W-:Y:S02]  /*1690*/  FSEL R3, R16, R6.reuse, !P1 ;  /* 0x0000000610037208 */ /* 0x080fe40004800000 */
[-C--:B------:R-:W-:Y:S02]  /*16a0*/  FSEL R17, R17, R7.reuse, !P1 ;  /* 0x0000000711117208 */ /* 0x080fe40004800000 */
[----:B------:R-:W-:Y:S02]  /*16b0*/  FSEL R6, R3, R6, P2 ;  /* 0x0000000603067208 */ /* 0x000fe40001000000 */
[----:B------:R-:W-:Y:S02]  /*16c0*/  FSEL R7, R17, R7, P2 ;  /* 0x0000000711077208 */ /* 0x000fe40001000000 */
[C---:B------:R-:W-:Y:S01]  /*16d0*/  ISETP.GT.AND P1, PT, R4.reuse, 0x40, PT ;  /* 0x000000400400780c */ /* 0x040fe20003f24270 */
[----:B------:R-:W-:Y:S01]  /*16e0*/  IMAD.MOV.U32 R2, RZ, RZ, R6 ;  /* 0x000000ffff027224 */ /* 0x000fe200078e0006 */
[----:B------:R-:W-:Y:S01]  /*16f0*/  ISETP.GT.AND P2, PT, R4, 0x60, PT ;  /* 0x000000600400780c */ /* 0x000fe20003f44270 */
[----:B------:R-:W-:-:S06]  /*1700*/  IMAD.MOV.U32 R3, RZ, RZ, R7 ;  /* 0x000000ffff037224 */ /* 0x000fcc00078e0007 */
[----:B------:R-:W-:-:S06]  /*1710*/  DSETP.GEU.AND P3, PT, R2, R18, PT ;  /* 0x000000120200722a */ /* 0x000fcc0003f6e000 */
[----:B------:R-:W-:Y:S02]  /*1720*/  @P1 FSEL R6, R18, R6, !P3 ;  /* 0x0000000612061208 */ /* 0x000fe40005800000 */
[----:B------:R-:W-:Y:S02]  /*1730*/  @P1 FSEL R7, R19, R7, !P3 ;  /* 0x0000000713071208 */ /* 0x000fe40005800000 */
[----:B------:R-:W-:Y:S01]  /*1740*/  ISETP.GT.AND P1, PT, R4, 0x80, PT ;  /* 0x000000800400780c */ /* 0x000fe20003f24270 */
[----:B------:R-:W-:Y:S02]  /*1750*/  IMAD.MOV.U32 R2, RZ, RZ, R6 ;  /* 0x000000ffff027224 */ /* 0x000fe400078e0006 */
[----:B------:R-:W-:-:S06]  /*1760*/  IMAD.MOV.U32 R3, RZ, RZ, R7 ;  /* 0x000000ffff037224 */ /* 0x000fcc00078e0007 */
[----:B-1----:R-:W-:Y:S01]  /*1770*/  DSETP.GEU.AND P3, PT, R2, R12, PT ;  /* 0x0000000c0200722a */ /* 0x002fe20003f6e000 */
[----:B------:R-:W0:Y:S05]  /*1780*/  LDS.64 R2, [UR4+0x40] ;  /* 0x00004004ff027984 */ /* 0x000e2a0008000a00 */
[----:B------:R-:W-:Y:S02]  /*1790*/  @P2 FSEL R6, R12, R6, !P3 ;  /* 0x000000060c062208 */ /* 0x000fe40005800000 */
[----:B------:R-:W-:Y:S02]  /*17a0*/  @P2 FSEL R7, R13, R7, !P3 ;  /* 0x000000070d072208 */ /* 0x000fe40005800000 */
[----:B------:R-:W-:-:S04]  /*17b0*/  ISETP.GT.AND P2, PT, R4, 0xa0, PT ;  /* 0x000000a00400780c */ /* 0x000fc80003f44270 */
[----:B------:R-:W-:-:S06]  /*17c0*/  DSETP.GEU.AND P3, PT, R6, R14, PT ;  /* 0x0000000e0600722a */ /* 0x000fcc0003f6e000 */
[----:B------:R-:W-:Y:S02]  /*17d0*/  @P1 FSEL R6, R14, R6, !P3 ;  /* 0x000000060e061208 */ /* 0x000fe40005800000 */
[----:B------:R-:W-:Y:S02]  /*17e0*/  @P1 FSEL R7, R15, R7, !P3 ;  /* 0x000000070f071208 */ /* 0x000fe40005800000 */
[----:B------:R-:W-:-:S04]  /*17f0*/  ISETP.GT.AND P1, PT, R4, 0xc0, PT ;  /* 0x000000c00400780c */ /* 0x000fc80003f24270 */
[----:B--2---:R-:W-:-:S06]  /*1800*/  DSETP.GEU.AND P3, PT, R6, R8, PT ;  /* 0x000000080600722a */ /* 0x004fcc0003f6e000 */
[----:B------:R-:W-:Y:S02]  /*1810*/  @P2 FSEL R6, R8, R6, !P3 ;  /* 0x0000000608062208 */ /* 0x000fe40005800000 */
[----:B------:R-:W-:Y:S02]  /*1820*/  @P2 FSEL R7, R9, R7, !P3 ;  /* 0x0000000709072208 */ /* 0x000fe40005800000 */
[----:B------:R-:W-:-:S04]  /*1830*/  ISETP.GT.AND P2, PT, R4, 0xe0, PT ;  /* 0x000000e00400780c */ /* 0x000fc80003f44270 */
[----:B------:R-:W-:-:S06]  /*1840*/  DSETP.GEU.AND P3, PT, R6, R10, PT ;  /* 0x0000000a0600722a */ /* 0x000fcc0003f6e000 */
[----:B------:R-:W-:Y:S02]  /*1850*/  @P1 FSEL R6, R10, R6, !P3 ;  /* 0x000000060a061208 */ /* 0x000fe40005800000 */
[----:B------:R-:W-:-:S03]  /*1860*/  @P1 FSEL R7, R11, R7, !P3 ;  /* 0x000000070b071208 */ /* 0x000fc60005800000 */
[----:B------:R-:W-:Y:S02]  /*1870*/  IMAD.MOV.U32 R4, RZ, RZ, R6 ;  /* 0x000000ffff047224 */ /* 0x000fe400078e0006 */
[----:B------:R-:W-:-:S06]  /*1880*/  IMAD.MOV.U32 R5, RZ, RZ, R7 ;  /* 0x000000ffff057224 */ /* 0x000fcc00078e0007 */
[----:B0-----:R-:W-:-:S06]  /*1890*/  DSETP.GEU.AND P1, PT, R4, R2, PT ;  /* 0x000000020400722a */ /* 0x001fcc0003f2e000 */
[----:B------:R-:W-:Y:S02]  /*18a0*/  @P2 FSEL R6, R2, R6, !P1 ;  /* 0x0000000602062208 */ /* 0x000fe40004800000 */
[----:B------:R-:W-:Y:S01]  /*18b0*/  @P2 FSEL R7, R3, R7, !P1 ;  /* 0x0000000703072208 */ /* 0x000fe20004800000 */
[----:B------:R-:W-:Y:S06]  /*18c0*/  BRA `(.L_x_17) ;  /* 0x0000004000d07947 */ /* 0x000fec0003800000 */
.L_x_3:
[----:B------:R-:W0:Y:S01]  /*18d0*/  S2R R0, SR_TID.X ;  /* 0x0000000000007919 */ /* 0x000e220000002100 */
[----:B------:R-:W1:Y:S02]  /*18e0*/  LDCU.64 UR4, c[0x0][0x380] ;  /* 0x00007000ff0477ac */ /* 0x000e640008000a00 */
[----:B-1----:R-:W-:Y:S02]  /*18f0*/  IMAD.U32 R2, RZ, RZ, UR4 ;  /* 0x00000004ff027e24 */ /* 0x002fe4000f8e00ff */
[----:B------:R-:W-:Y:S02]  /*1900*/  IMAD.U32 R3, RZ, RZ, UR5 ;  /* 0x00000005ff037e24 */ /* 0x000fe4000f8e00ff */
[----:B0-----:R-:W-:-:S04]  /*1910*/  IMAD.SHL.U32 R5, R0, 0x4, RZ ;  /* 0x0000000400057824 */ /* 0x001fc800078e00ff */
[----:B------:R-:W-:-:S05]  /*1920*/  IMAD.WIDE.U32 R6, R5, 0x8, R2 ;  /* 0x0000000805067825 */ /* 0x000fca00078e0002 */
[----:B------:R-:W2:Y:S04]  /*1930*/  LDG.E.128.CONSTANT R20, desc[UR6][R6.64] ;  /* 0x0000000606147981 */ /* 0x000ea8000c1e9d00 */
[----:B------:R-:W3:Y:S04]  /*1940*/  LDG.E.128.CONSTANT R12, desc[UR6][R6.64+0x10] ;  /* 0x00001006060c7981 */ /* 0x000ee8000c1e9d00 */
[----:B------:R-:W4:Y:S04]  /*1950*/  LDG.E.128.CONSTANT R8, desc[UR6][R6.64+0x2000] ;  /* 0x0020000606087981 */ /* 0x000f28000c1e9d00 */
[----:B------:R0:W5:Y:S01]  /*1960*/  LDG.E.128.CONSTANT R16, desc[UR6][R6.64+0x2010] ;  /* 0x0020100606107981 */ /* 0x000162000c1e9d00 */
[----:B------:R-:W-:Y:S01]  /*1970*/  ISETP.GE.U32.AND P1, PT, R4, 0x1000, PT ;  /* 0x000010000400780c */ /* 0x000fe20003f26070 */
[----:B------:R-:W-:Y:S01]  /*1980*/  UMOV UR4, 0x800 ;  /* 0x0000080000047882 */ /* 0x000fe20000000000 */
[----:B--2---:R-:W-:-:S06]  /*1990*/  DSETP.GEU.AND P0, PT, R20, R22, PT ;  /* 0x000000161400722a */ /* 0x004fcc0003f0e000 */
[----:B------:R-:W-:Y:S02]  /*19a0*/  FSEL R20, R22, R20, !P0 ;  /* 0x0000001416147208 */ /* 0x000fe40004000000 */
[----:B------:R-:W-:-:S06]  /*19b0*/  FSEL R21, R23, R21, !P0 ;  /* 0x0000001517157208 */ /* 0x000fcc0004000000 */
[----:B---3--:R-:W-:-:S06]  /*19c0*/  DSETP.GEU.AND P0, PT, R20, R12, PT ;  /* 0x0000000c1400722a */ /* 0x008fcc0003f0e000 */
[----:B------:R-:W-:Y:S02]  /*19d0*/  FSEL R12, R12, R20, !P0 ;  /* 0x000000140c0c7208 */ /* 0x000fe40004000000 */
[----:B------:R-:W-:-:S06]  /*19e0*/  FSEL R13, R13, R21, !P0 ;  /* 0x000000150d0d7208 */ /* 0x000fcc0004000000 */
[----:B------:R-:W-:-:S06]  /*19f0*/  DSETP.GEU.AND P0, PT, R12, R14, PT ;  /* 0x0000000e0c00722a */ /* 0x000fcc0003f0e000 */
[----:B------:R-:W-:Y:S02]  /*1a00*/  FSEL R12, R14, R12, !P0 ;  /* 0x0000000c0e0c7208 */ /* 0x000fe40004000000 */
[----:B------:R-:W-:-:S06]  /*1a10*/  FSEL R13, R15, R13, !P0 ;  /* 0x0000000d0f0d7208 */ /* 0x000fcc0004000000 */
[----:B----4-:R-:W-:-:S06]  /*1a20*/  DSETP.GEU.AND P0, PT, R12, R8, PT ;  /* 0x000000080c00722a */ /* 0x010fcc0003f0e000 */
[----:B0-----:R-:W-:Y:S02]  /*1a30*/  FSEL R6, R8, R12, !P0 ;  /* 0x0000000c08067208 */ /* 0x001fe40004000000 */
[----:B------:R-:W-:-:S06]  /*1a40*/  FSEL R7, R9, R13, !P0 ;  /* 0x0000000d09077208 */ /* 0x000fcc0004000000 */
[----:B------:R-:W-:-:S06]  /*1a50*/  DSETP.GEU.AND P0, PT, R6, R10, PT ;  /* 0x0000000a0600722a */ /* 0x000fcc0003f0e000 */
[----:B------:R-:W-:Y:S02]  /*1a60*/  FSEL R6, R10, R6, !P0 ;  /* 0x000000060a067208 */ /* 0x000fe40004000000 */
[----:B------:R-:W-:-:S06]  /*1a70*/  FSEL R7, R11, R7, !P0 ;  /* 0x000000070b077208 */ /* 0x000fcc0004000000 */
[----:B-----5:R-:W-:-:S06]  /*1a80*/  DSETP.GEU.AND P0, PT, R6, R16, PT ;  /* 0x000000100600722a */ /* 0x020fcc0003f0e000 */
[----:B------:R-:W-:Y:S02]  /*1a90*/  FSEL R6, R16, R6, !P0 ;  /* 0x0000000610067208 */ /* 0x000fe40004000000 */
[----:B------:R-:W-:-:S06]  /*1aa0*/  FSEL R7, R17, R7, !P0 ;  /* 0x0000000711077208 */ /* 0x000fcc0004000000 */
[----:B------:R-:W-:-:S06]  /*1ab0*/  DSETP.GEU.AND P0, PT, R6, R18, PT ;  /* 0x000000120600722a */ /* 0x000fcc0003f0e000 */
[----:B------:R-:W-:Y:S02]  /*1ac0*/  FSEL R6, R18, R6, !P0 ;  /* 0x0000000612067208 */ /* 0x000fe40004000000 */
[----:B------:R-:W-:Y:S01]  /*1ad0*/  FSEL R7, R19, R7, !P0 ;  /* 0x0000000713077208 */ /* 0x000fe20004000000 */
[----:B------:R-:W-:Y:S06]  /*1ae0*/  @!P1 BRA `(.L_x_18) ;  /* 0x0000000000a49947 */ /* 0x000fec0003800000 */
[----:B------:R-:W0:Y:S01]  /*1af0*/  LDC R24, c[0x0][0x390] ;  /* 0x0000e400ff187b82 */ /* 0x000e220000000800 */
[----:B------:R-:W-:Y:S01]  /*1b00*/  VIADD R25, R4, 0xfffff800 ;  /* 0xfffff80004197836 */ /* 0x000fe20000000000 */
[----:B------:R-:W-:-:S06]  /*1b10*/  UMOV UR4, 0x800 ;  /* 0x0000080000047882 */ /* 0x000fcc0000000000 */
[----:B------:R-:W1:Y:S02]  /*1b20*/  LDC.64 R2, c[0x0][0x380] ;  /* 0x0000e000ff027b82 */ /* 0x000e640000000a00 */
.L_x_20:
[----:B------:R-:W-:-:S04]  /*1b30*/  VIADD R27, R5, UR4 ;  /* 0x00000004051b7c36 */ /* 0x000fc80008000000 */
[----:B-1----:R-:W-:-:S05]  /*1b40*/  IMAD.WIDE.U32 R26, R27, 0x8, R2 ;  /* 0x000000081b1a7825 */ /* 0x002fca00078e0002 */
[----:B------:R-:W2:Y:S04]  /*1b50*/  LDG.E.128.CONSTANT R12, desc[UR6][R26.64] ;  /* 0x000000061a0c7981 */ /* 0x000ea8000c1e9d00 */
[----:B------:R-:W3:Y:S04]  /*1b60*/  LDG.E.128.CONSTANT R16, desc[UR6][R26.64+0x10] ;  /* 0x000010061a107981 */ /* 0x000ee8000c1e9d00 */
[----:B------:R-:W4:Y:S04]  /*1b70*/  LDG.E.128.CONSTANT R20, desc[UR6][R26.64+0x2000] ;  /* 0x002000061a147981 */ /* 0x000f28000c1e9d00 */
[----:B------:R-:W5:Y:S01]  /*1b80*/  LDG.E.128.CONSTANT R8, desc[UR6][R26.64+0x2010] ;  /* 0x002010061a087981 */ /* 0x000f62000c1e9d00 */
[----:B0-----:R-:W-:Y:S01]  /*1b90*/  IMAD.MOV.U32 R4, RZ, RZ, R24 ;  /* 0x000000ffff047224 */ /* 0x001fe200078e0018 */
[----:B--2---:R-:W-:-:S06]  /*1ba0*/  DSETP.GEU.AND P0, PT, R6, R12, PT ;  /* 0x0000000c0600722a */ /* 0x004fcc0003f0e000 */
[----:B------:R-:W-:Y:S02]  /*1bb0*/  FSEL R6, R12, R6, !P0 ;  /* 0x000000060c067208 */ /* 0x000fe40004000000 */
[----:B------:R-:W-:-:S06]  /*1bc0*/  FSEL R7, R13, R7, !P0 ;  /* 0x000000070d077208 */ /* 0x000fcc0004000000 */
[----:B------:R-:W-:-:S06]  /*1bd0*/  DSETP.GEU.AND P0, PT, R6, R14, PT ;  /* 0x0000000e0600722a */ /* 0x000fcc0003f0e000 */
        /* <DEDUP_REMOVED lines=14> */
[----:B-----5:R-:W-:-:S06]  /*1cc0*/  DSETP.GEU.AND P0, PT, R6, R8, PT ;  /* 0x000000080600722a */ /* 0x020fcc0003f0e000 */
[----:B------:R-:W-:Y:S01]  /*1cd0*/  FSEL R6, R8, R6, !P0 ;  /* 0x0000000608067208 */ /* 0x000fe20004000000 */
[----:B------:R-:W-:Y:S01]  /*1ce0*/  VIADD R8, R4, -UR4 ;  /* 0x8000000404087c36 */ /* 0x000fe20008000000 */
[----:B------:R-:W-:-:S04]  /*1cf0*/  FSEL R7, R9, R7, !P0 ;  /* 0x0000000709077208 */ /* 0x000fc80004000000 */
[----:B------:R-:W-:Y:S02]  /*1d00*/  ISETP.GE.AND P1, PT, R8, 0x800, PT ;  /* 0x000008000800780c */ /* 0x000fe40003f26270 */
[----:B------:R-:W-:-:S06]  /*1d10*/  DSETP.GEU.AND P0, PT, R6, R10, PT ;  /* 0x0000000a0600722a */ /* 0x000fcc0003f0e000 */
[----:B------:R-:W-:Y:S02]  /*1d20*/  FSEL R6, R10, R6, !P0 ;  /* 0x000000060a067208 */ /* 0x000fe40004000000 */
[----:B------:R-:W-:-:S03]  /*1d30*/  FSEL R7, R11, R7, !P0 ;  /* 0x000000070b077208 */ /* 0x000fc60004000000 */
[----:B------:R-:W-:Y:S05]  /*1d40*/  @!P1 BRA `(.L_x_19) ;  /* 0x0000000c00009947 */ /* 0x000fea0003800000 */
[----:B------:R-:W-:-:S06]  /*1d50*/  UIADD3 UR4, UPT, UPT, UR4, 0x800, URZ ;  /* 0x0000080004047890 */ /* 0x000fcc000fffe0ff */
[----:B------:R-:W-:-:S13]  /*1d60*/  ISETP.LT.AND P0, PT, R25, UR4, PT ;  /* 0x0000000419007c0c */ /* 0x000fda000bf01270 */
[----:B------:R-:W-:Y:S05]  /*1d70*/  @!P0 BRA `(.L_x_20) ;  /* 0xfffffffc006c8947 */ /* 0x000fea000383ffff */
.L_x_18:
[----:B------:R-:W-:-:S13]  /*1d80*/  ISETP.LE.AND P0, PT, R4, UR4, PT ;  /* 0x0000000404007c0c */ /* 0x000fda000bf03270 */
[----:B------:R-:W-:Y:S05]  /*1d90*/  @P0 BRA `(.L_x_19) ;  /* 0x0000000800ec0947 */ /* 0x000fea0003800000 */
[----:B------:R-:W-:Y:S01]  /*1da0*/  VIADD R41, R4, -UR4 ;  /* 0x8000000404297c36 */ /* 0x000fe20008000000 */
[----:B------:R-:W-:Y:S04]  /*1db0*/  BSSY.RECONVERGENT B1, `(.L_x_19) ;  /* 0x00000b9000017945 */ /* 0x000fe80003800200 */
[----:B------:R-:W-:-:S13]  /*1dc0*/  ISETP.GE.AND P0, PT, R0, R41, PT ;  /* 0x000000290000720c */ /* 0x000fda0003f06270 */
[----:B------:R-:W-:Y:S05]  /*1dd0*/  @P0 BRA `(.L_x_21) ;  /* 0x0000000800d80947 */ /* 0x000fea0003800000 */
[----:B------:R-:W-:Y:S01]  /*1de0*/  LOP3.LUT R5, RZ, R0, RZ, 0x33, !PT ;  /* 0x00000000ff057212 */ /* 0x000fe200078e33ff */
[----:B------:R-:W-:Y:S01]  /*1df0*/  BSSY.RECONVERGENT B2, `(.L_x_22) ;  /* 0x0000016000027945 */ /* 0x000fe20003800200 */
[----:B------:R-:W-:Y:S02]  /*1e00*/  IMAD.MOV.U32 R40, RZ, RZ, R0 ;  /* 0x000000ffff287224 */ /* 0x000fe400078e0000 */
[----:B------:R-:W-:-:S04]  /*1e10*/  IADD3 R4, PT, PT, R4, -UR4, R5 ;  /* 0x8000000404047c10 */ /* 0x000fc8000fffe005 */
[C---:B------:R-:W-:Y:S02]  /*1e20*/  LOP3.LUT R5, R4.reuse, 0x300, RZ, 0xc0, !PT ;  /* 0x0000030004057812 */ /* 0x040fe400078ec0ff */
[----:B------:R-:W-:Y:S02]  /*1e30*/  ISETP.GE.U32.AND P2, PT, R4, 0x300, PT ;  /* 0x000003000400780c */ /* 0x000fe40003f46070 */
[----:B------:R-:W-:-:S13]  /*1e40*/  ISETP.NE.AND P0, PT, R5, 0x300, PT ;  /* 0x000003000500780c */ /* 0x000fda0003f05270 */
[----:B------:R-:W-:Y:S05]  /*1e50*/  @!P0 BRA `(.L_x_23) ;  /* 0x00000000003c8947 */ /* 0x000fea0003800000 */
[----:B------:R-:W-:Y:S01]  /*1e60*/  LEA.HI R4, R4, 0x1, RZ, 0x18 ;  /* 0x0000000104047811 */ /* 0x000fe200078fc0ff */
[----:B------:R-:W-:Y:S02]  /*1e70*/  VIADD R9, R0, UR4 ;  /* 0x0000000400097c36 */ /* 0x000fe40008000000 */
[----:B------:R-:W-:Y:S01]  /*1e80*/  IMAD.MOV.U32 R40, RZ, RZ, R0 ;  /* 0x000000ffff287224 */ /* 0x000fe200078e0000 */
[----:B------:R-:W-:-:S05]  /*1e90*/  LOP3.LUT R4, R4, 0x3, RZ, 0xc0, !PT ;  /* 0x0000000304047812 */ /* 0x000fca00078ec0ff */
[----:B------:R-:W-:-:S07]  /*1ea0*/  IMAD.MOV R8, RZ, RZ, -R4 ;  /* 0x000000ffff087224 */ /* 0x000fce00078e0a04 */
.L_x_24:
[----:B------:R-:W-:-:S06]  /*1eb0*/  IMAD.WIDE.U32 R4, R9, 0x8, R2 ;  /* 0x0000000809047825 */ /* 0x000fcc00078e0002 */
[----:B------:R-:W2:Y:S01]  /*1ec0*/  LDG.E.64.CONSTANT R4, desc[UR6][R4.64] ;  /* 0x0000000604047981 */ /* 0x000ea2000c1e9b00 */
[----:B------:R-:W-:Y:S02]  /*1ed0*/  VIADD R8, R8, 0x1 ;  /* 0x0000000108087836 */ /* 0x000fe40000000000 */
[----:B------:R-:W-:Y:S02]  /*1ee0*/  VIADD R40, R40, 0x100 ;  /* 0x0000010028287836 */ /* 0x000fe40000000000 */
[----:B------:R-:W-:Y:S01]  /*1ef0*/  VIADD R9, R9, 0x100 ;  /* 0x0000010009097836 */ /* 0x000fe20000000000 */
[----:B------:R-:W-:Y:S01]  /*1f00*/  ISETP.NE.AND P1, PT, R8, RZ, PT ;  /* 0x000000ff0800720c */ /* 0x000fe20003f25270 */
[----:B--2---:R-:W-:-:S06]  /*1f10*/  DSETP.GEU.AND P0, PT, R6, R4, PT ;  /* 0x000000040600722a */ /* 0x004fcc0003f0e000 */
[----:B------:R-:W-:Y:S02]  /*1f20*/  FSEL R6, R4, R6, !P0 ;  /* 0x0000000604067208 */ /* 0x000fe40004000000 */
[----:B------:R-:W-:-:S04]  /*1f30*/  FSEL R7, R5, R7, !P0 ;  /* 0x0000000705077208 */ /* 0x000fc80004000000 */
[----:B------:R-:W-:Y:S05]  /*1f40*/  @P1 BRA `(.L_x_24) ;  /* 0xfffffffc00d81947 */ /* 0x000fea000383ffff */
.L_x_23:
[----:B------:R-:W-:Y:S05]  /*1f50*/  BSYNC.RECONVERGENT B2 ;  /* 0x0000000000027941 */ /* 0x000fea0003800200 */
.L_x_22:
[----:B------:R-:W-:Y:S05]  /*1f60*/  @!P2 BRA `(.L_x_21) ;  /* 0x000000080074a947 */ /* 0x000fea0003800000 */
[----:B------:R-:W0:Y:S01]  /*1f70*/  LDCU.64 UR8, c[0x0][0x380] ;  /* 0x00007000ff0877ac */ /* 0x000e220008000a00 */
[----:B------:R-:W-:Y:S01]  /*1f80*/  IMAD.IADD R9, R41, 0x1, -R40 ;  /* 0x0000000129097824 */ /* 0x000fe200078e0a28 */
[C---:B------:R-:W-:Y:S01]  /*1f90*/  IADD3 R5, P0, PT, R40.reuse, UR4, RZ ;  /* 0x0000000428057c10 */ /* 0x040fe2000ff1e0ff */
[----:B------:R-:W-:Y:S01]  /*1fa0*/  BSSY.RECONVERGENT B2, `(.L_x_25) ;  /* 0x0000059000027945 */ /* 0x000fe20003800200 */
[----:B------:R-:W-:Y:S02]  /*1fb0*/  VIADD R43, R40, UR4 ;  /* 0x00000004282b7c36 */ /* 0x000fe40008000000 */
[----:B------:R-:W-:Y:S01]  /*1fc0*/  ISETP.GT.AND P1, PT, R9, 0xc00, PT ;  /* 0x00000c000900780c */ /* 0x000fe20003f24270 */
[----:B------:R-:W-:Y:S01]  /*1fd0*/  IMAD.X R8, RZ, RZ, RZ, P0 ;  /* 0x000000ffff087224 */ /* 0x000fe200000e06ff */
[----:B0-----:R-:W-:-:S04]  /*1fe0*/  LEA R4, P0, R5, UR8, 0x3 ;  /* 0x0000000805047c11 */ /* 0x001fc8000f8018ff */
[----:B------:R-:W-:Y:S02]  /*1ff0*/  LEA.HI.X R5, R5, UR9, R8, 0x3, P0 ;  /* 0x0000000905057c11 */ /* 0x000fe400080f1c08 */
[----:B------:R-:W-:-:S05]  /*2000*/  IADD3 R4, P0, PT, R4, 0x1000, RZ ;  /* 0x0000100004047810 */ /* 0x000fca0007f1e0ff */
[----:B------:R-:W-:Y:S01]  /*2010*/  IMAD.X R5, RZ, RZ, R5, P0 ;  /* 0x000000ffff057224 */ /* 0x000fe200000e0605 */
[----:B------:R-:W-:Y:S01]  /*2020*/  PLOP3.LUT P0, PT, PT, PT, PT, 0x80, 0x8 ;  /* 0x000000000008781c */ /* 0x000fe20003f0f070 */
[----:B------:R-:W-:-:S12]  /*2030*/  @!P1 BRA `(.L_x_26) ;  /* 0x00000004003c9947 */ /* 0x000fd80003800000 */
[----:B------:R-:W-:Y:S01]  /*2040*/  PLOP3.LUT P0, PT, PT, PT, PT, 0x8, 0x80 ;  /* 0x000000000080781c */ /* 0x000fe20003f0e170 */
[----:B------:R-:W-:-:S12]  /*2050*/  VIADD R45, R41, 0xfffff400 ;  /* 0xfffff400292d7836 */ /* 0x000fd80000000000 */
.L_x_27:
[C---:B------:R-:W-:Y:S01]  /*2060*/  IMAD.WIDE.U32 R38, R43.reuse, 0x8, R2 ;  /* 0x000000082b267825 */ /* 0x040fe200078e0002 */
[----:B------:R-:W2:Y:S04]  /*2070*/  LDG.E.64.CONSTANT R8, desc[UR6][R4.64+-0x800] ;  /* 0xfff8000604087981 */ /* 0x000ea8000c1e9b00 */
[----:B------:R-:W3:Y:S04]  /*2080*/  LDG.E.64.CONSTANT R10, desc[UR6][R4.64] ;  /* 0x00000006040a7981 */ /* 0x000ee8000c1e9b00 */
[----:B------:R-:W4:Y:S01]  /*2090*/  LDG.E.64.CONSTANT R38, desc[UR6][R38.64] ;  /* 0x0000000626267981 */ /* 0x000f22000c1e9b00 */
[----:B------:R-:W-:-:S03]  /*20a0*/  VIADD R15, R43, 0x400 ;  /* 0x000004002b0f7836 */ /* 0x000fc60000000000 */
[----:B------:R-:W5:Y:S01]  /*20b0*/  LDG.E.64.CONSTANT R12, desc[UR6][R4.64+0x800] ;  /* 0x00080006040c7981 */ /* 0x000f62000c1e9b00 */
[----:B------:R-:W-:-:S03]  /*20c0*/  IMAD.WIDE.U32 R14, R15, 0x8, R2 ;  /* 0x000000080f0e7825 */ /* 0x000fc600078e0002 */
[----:B------:R-:W5:Y:S04]  /*20d0*/  LDG.E.64.CONSTANT R16, desc[UR6][R4.64+0x1800] ;  /* 0x0018000604107981 */ /* 0x000f68000c1e9b00 */
[----:B------:R-:W5:Y:S04]  /*20e0*/  LDG.E.64.CONSTANT R14, desc[UR6][R14.64] ;  /* 0x000000060e0e7981 */ /* 0x000f68000c1e9b00 */
[----:B------:R-:W5:Y:S01]  /*20f0*/  LDG.E.64.CONSTANT R18, desc[UR6][R4.64+0x2000] ;  /* 0x0020000604127981 */ /* 0x000f62000c1e9b00 */
        /* <DEDUP_REMOVED lines=11> */
[----:B------:R-:W5:Y:S04]  /*21b0*/  LDG.E.64.CONSTANT R34, desc[UR6][R4.64+0x6000] ;  /* 0x0060000604227981 */ /* 0x000f68000c1e9b00 */
[----:B------:R0:W5:Y:S01]  /*21c0*/  LDG.E.64.CONSTANT R36, desc[UR6][R4.64+0x6800] ;  /* 0x0068000604247981 */ /* 0x000162000c1e9b00 */
[----:B------:R-:W-:-:S05]  /*21d0*/  VIADD R40, R40, 0x1000 ;  /* 0x0000100028287836 */ /* 0x000fca0000000000 */
[----:B------:R-:W-:Y:S02]  /*21e0*/  ISETP.GE.AND P2, PT, R40, R45, PT ;  /* 0x0000002d2800720c */ /* 0x000fe40003f46270 */
[----:B0-----:R-:W-:Y:S01]  /*21f0*/  IADD3 R4, P3, PT, R4, 0x8000, RZ ;  /* 0x0000800004047810 */ /* 0x001fe20007f7e0ff */
[----:B------:R-:W-:-:S04]  /*2200*/  VIADD R43, R43, 0x1000 ;  /* 0x000010002b2b7836 */ /* 0x000fc80000000000 */
[----:B------:R-:W-:Y:S01]  /*2210*/  IMAD.X R5, RZ, RZ, R5, P3 ;  /* 0x000000ffff057224 */ /* 0x000fe200018e0605 */
[----:B----4-:R-:W-:-:S06]  /*2220*/  DSETP.GEU.AND P1, PT, R6, R38, PT ;  /* 0x000000260600722a */ /* 0x010fcc0003f2e000 */
[----:B------:R-:W-:Y:S02]  /*2230*/  FSEL R6, R38, R6, !P1 ;  /* 0x0000000626067208 */ /* 0x000fe40004800000 */
[----:B------:R-:W-:-:S06]  /*2240*/  FSEL R7, R39, R7, !P1 ;  /* 0x0000000727077208 */ /* 0x000fcc0004800000 */
[----:B--2---:R-:W-:-:S06]  /*2250*/  DSETP.GEU.AND P1, PT, R6, R8, PT ;  /* 0x000000080600722a */ /* 0x004fcc0003f2e000 */
[----:B------:R-:W-:Y:S02]  /*2260*/  FSEL R6, R8, R6, !P1 ;  /* 0x0000000608067208 */ /* 0x000fe40004800000 */
[----:B------:R-:W-:-:S06]  /*2270*/  FSEL R7, R9, R7, !P1 ;  /* 0x0000000709077208 */ /* 0x000fcc0004800000 */
[----:B---3--:R-:W-:-:S06]  /*2280*/  DSETP.GEU.AND P1, PT, R6, R10, PT ;  /* 0x0000000a0600722a */ /* 0x008fcc0003f2e000 */
[----:B------:R-:W-:Y:S02]  /*2290*/  FSEL R6, R10, R6, !P1 ;  /* 0x000000060a067208 */ /* 0x000fe40004800000 */
[----:B------:R-:W-:-:S06]  /*22a0*/  FSEL R7, R11, R7, !P1 ;  /* 0x000000070b077208 */ /* 0x000fcc0004800000 */
[----:B-----5:R-:W-:-:S06]  /*22b0*/  DSETP.GEU.AND P1, PT, R6, R12, PT ;  /* 0x0000000c0600722a */ /* 0x020fcc0003f2e000 */
        /* <DEDUP_REMOVED lines=39> */
.L_x_26:
[----:B------:R-:W-:Y:S05]  /*2530*/  BSYNC.RECONVERGENT B2 ;  /* 0x0000000000027941 */ /* 0x000fea0003800200 */
.L_x_25:
[----:B------:R-:W-:Y:S01]  /*2540*/  IMAD.IADD R8, R41, 0x1, -R40 ;  /* 0x0000000129087824 */ /* 0x000fe200078e0a28 */
[----:B------:R-:W-:Y:S04]  /*2550*/  BSSY.RECONVERGENT B2, `(.L_x_28) ;  /* 0x000002b000027945 */ /* 0x000fe80003800200 */
[----:B------:R-:W-:-:S13]  /*2560*/  ISETP.GT.AND P1, PT, R8, 0x400, PT ;  /* 0x000004000800780c */ /* 0x000fda0003f24270 */
[----:B------:R-:W-:Y:S05]  /*2570*/  @!P1 BRA `(.L_x_29) ;  /* 0x0000000000a09947 */ /* 0x000fea0003800000 */
        /* <DEDUP_REMOVED lines=9> */
[----:B------:R-:W5:Y:S04]  /*2610*/  LDG.E.64.CONSTANT R22, desc[UR6][R4.64+0x2000] ;  /* 0x0020000604167981 */ /* 0x000f68000c1e9b00 */
[----:B------:R0:W5:Y:S01]  /*2620*/  LDG.E.64.CONSTANT R8, desc[UR6][R4.64+0x2800] ;  /* 0x0028000604087981 */ /* 0x000162000c1e9b00 */
[----:B------:R-:W-:-:S02]  /*2630*/  VIADD R40, R40, 0x800 ;  /* 0x0000080028287836 */ /* 0x000fc40000000000 */
[----:B------:R-:W-:Y:S01]  /*2640*/  VIADD R43, R43, 0x800 ;  /* 0x000008002b2b7836 */ /* 0x000fe20000000000 */
[----:B0-----:R-:W-:-:S05]  /*2650*/  IADD3 R4, P2, PT, R4, 0x4000, RZ ;  /* 0x0000400004047810 */ /* 0x001fca0007f5e0ff */
        /* <DEDUP_REMOVED lines=22> */
[----:B------:R-:W-:Y:S01]  /*27c0*/  DSETP.GEU.AND P1, PT, R6, R8, PT ;  /* 0x000000080600722a */ /* 0x000fe20003f2e000 */
[----:B------:R-:W-:-:S05]  /*27d0*/  PLOP3.LUT P0, PT, PT, PT, PT, 0x8, 0x80 ;  /* 0x000000000080781c */ /* 0x000fca0003f0e170 */
[----:B------:R-:W-:Y:S02]  /*27e0*/  FSEL R6, R8, R6, !P1 ;  /* 0x0000000608067208 */ /* 0x000fe40004800000 */
[----:B------:R-:W-:-:S07]  /*27f0*/  FSEL R7, R9, R7, !P1 ;  /* 0x0000000709077208 */ /* 0x000fce0004800000 */
.L_x_29:
[----:B------:R-:W-:Y:S05]  /*2800*/  BSYNC.RECONVERGENT B2 ;  /* 0x0000000000027941 */ /* 0x000fea0003800200 */
.L_x_28:
[----:B------:R-:W-:-:S13]  /*2810*/  ISETP.LT.OR P0, PT, R40, R41, P0 ;  /* 0x000000292800720c */ /* 0x000fda0000701670 */
[----:B------:R-:W-:Y:S05]  /*2820*/  @!P0 BRA `(.L_x_21) ;  /* 0x0000000000448947 */ /* 0x000fea0003800000 */
[----:B------:R-:W-:Y:S01]  /*2830*/  IMAD.WIDE.U32 R2, R43, 0x8, R2 ;  /* 0x000000082b027825 */ /* 0x000fe200078e0002 */
[----:B------:R-:W2:Y:S04]  /*2840*/  LDG.E.64.CONSTANT R8, desc[UR6][R4.64+-0x800] ;  /* 0xfff8000604087981 */ /* 0x000ea8000c1e9b00 */
[----:B------:R-:W3:Y:S04]  /*2850*/  LDG.E.64.CONSTANT R10, desc[UR6][R4.64] ;  /* 0x00000006040a7981 */ /* 0x000ee8000c1e9b00 */
[----:B------:R-:W4:Y:S04]  /*2860*/  LDG.E.64.CONSTANT R2, desc[UR6][R2.64] ;  /* 0x0000000602027981 */ /* 0x000f28000c1e9b00 */
[----:B------:R-:W5:Y:S01]  /*2870*/  LDG.E.64.CONSTANT R12, desc[UR6][R4.64+0x800] ;  /* 0x00080006040c7981 */ /* 0x000f62000c1e9b00 */
        /* <DEDUP_REMOVED lines=11> */
[----:B------:R-:W-:-:S07]  /*2930*/  FSEL R7, R13, R3, !P0 ;  /* 0x000000030d077208 */ /* 0x000fce0004000000 */
.L_x_21:
[----:B------:R-:W-:Y:S05]  /*2940*/  BSYNC.RECONVERGENT B1 ;  /* 0x0000000000017941 */ /* 0x000fea0003800200 */
.L_x_19:
[----:B------:R-:W0:Y:S01]  /*2950*/  S2R R10, SR_LANEID ;  /* 0x00000000000a7919 */ /* 0x000e220000000000 */
[----:B------:R-:W-:Y:S04]  /*2960*/  SHFL.DOWN PT, R2, R6, 0x1, 0x1f ;  /* 0x08201f0006027f89 */ /* 0x000fe800000e0000 */
        /* <DEDUP_REMOVED lines=10> */
[----:B------:R-:W-:-:S02]  /*2a10*/  @!P2 MOV R7, 0x400 ;  /* 0x000004000007a802 */ /* 0x000fc40000000f00 */
        /* <DEDUP_REMOVED lines=8> */
[----:B------:R-:W-:Y:S01]  /*2aa0*/  SHFL.DOWN PT, R2, R4, 0x4, 0x1f ;  /* 0x08801f0004027f89 */ /* 0x000fe200000e0000 */
[----:B-1----:R-:W-:-:S03]  /*2ab0*/  @!P2 LEA R7, R8, R7, 0x18 ;  /* 0x000000070807a211 */ /* 0x002fc600078ec0ff */
[----:B------:R-:W0:Y:S02]  /*2ac0*/  SHFL.DOWN PT, R3, R5, 0x4, 0x1f ;  /* 0x08801f0005037f89 */ /* 0x000e2400000e0000 */
[----:B------:R-:W-:Y:S01]  /*2ad0*/  @!P2 IMAD.IADD R9, R6, 0x1, R7 ;  /* 0x000000010609a824 */ /* 0x000fe200078e0207 */
[----:B0-----:R-:W-:-:S06]  /*2ae0*/  DSETP.GEU.AND P0, PT, R4, R2, PT ;  /* 0x000000020400722a */ /* 0x001fcc0003f0e000 */
[----:B------:R-:W-:Y:S02]  /*2af0*/  @!P1 FSEL R4, R2, R4, !P0 ;  /* 0x0000000402049208 */ /* 0x000fe40004000000 */
[----:B------:R-:W-:Y:S02]  /*2b00*/  @!P1 FSEL R5, R3, R5, !P0 ;  /* 0x0000000503059208 */ /* 0x000fe40004000000 */
[----:B------:R-:W-:Y:S01]  /*2b10*/  ISETP.GT.AND P1, PT, R10, 0x17, PT ;  /* 0x000000170a00780c */ /* 0x000fe20003f24270 */
[----:B------:R-:W-:Y:S04]  /*2b20*/  SHFL.DOWN PT, R2, R4, 0x8, 0x1f ;  /* 0x09001f0004027f89 */ /* 0x000fe800000e0000 */
[----:B------:R-:W0:Y:S02]  /*2b30*/  SHFL.DOWN PT, R3, R5, 0x8, 0x1f ;  /* 0x09001f0005037f89 */ /* 0x000e2400000e0000 */
[----:B0-----:R-:W-:-:S06]  /*2b40*/  DSETP.GEU.AND P0, PT, R4, R2, PT ;  /* 0x000000020400722a */ /* 0x001fcc0003f0e000 */
[----:B------:R-:W-:Y:S02]  /*2b50*/  @!P1 FSEL R4, R2, R4, !P0 ;  /* 0x0000000402049208 */ /* 0x000fe40004000000 */
[----:B------:R-:W-:Y:S02]  /*2b60*/  @!P1 FSEL R5, R3, R5, !P0 ;  /* 0x0000000503059208 */ /* 0x000fe40004000000 */
[----:B------:R-:W-:Y:S01]  /*2b70*/  ISETP.GT.AND P1, PT, R10, 0xf, PT ;  /* 0x0000000f0a00780c */ /* 0x000fe20003f24270 */
[----:B------:R-:W-:Y:S04]  /*2b80*/  SHFL.DOWN PT, R2, R4, 0x10, 0x1f ;  /* 0x0a001f0004027f89 */ /* 0x000fe800000e0000 */
[----:B------:R-:W0:Y:S02]  /*2b90*/  SHFL.DOWN PT, R3, R5, 0x10, 0x1f ;  /* 0x0a001f0005037f89 */ /* 0x000e2400000e0000 */
[----:B0-----:R-:W-:-:S06]  /*2ba0*/  DSETP.GEU.AND P0, PT, R4, R2, PT ;  /* 0x000000020400722a */ /* 0x001fcc0003f0e000 */
[----:B------:R-:W-:Y:S02]  /*2bb0*/  FSEL R2, R2, R4, !P0 ;  /* 0x0000000402027208 */ /* 0x000fe40004000000 */
        /* <DEDUP_REMOVED lines=10> */
[----:B--2---:R-:W0:Y:S04]  /*2c60*/  LDS.128 R8, [UR4+0x10] ;  /* 0x00001004ff087984 */ /* 0x004e280008000c00 */
        /* <DEDUP_REMOVED lines=25> */
.L_x_2:
        /* <DEDUP_REMOVED lines=12> */
.L_x_32:
[----:B------:R-:W-:Y:S05]  /*2ec0*/  BSYNC.RECONVERGENT B1 ;  /* 0x0000000000017941 */ /* 0x000fea0003800200 */
.L_x_31:
        /* <DEDUP_REMOVED lines=17> */
.L_x_37:
        /* <DEDUP_REMOVED lines=12> */
.L_x_36:
[----:B------:R-:W-:Y:S05]  /*30a0*/  BSYNC.RECONVERGENT B2 ;  /* 0x0000000000027941 */ /* 0x000fea0003800200 */
.L_x_35:
        /* <DEDUP_REMOVED lines=9> */
.L_x_40:
        /* <DEDUP_REMOVED lines=74> */
.L_x_39:
[----:B------:R-:W-:Y:S05]  /*35e0*/  BSYNC.RECONVERGENT B2 ;  /* 0x0000000000027941 */ /* 0x000fea0003800200 */
.L_x_38:
        /* <DEDUP_REMOVED lines=42> */
.L_x_42:
[----:B------:R-:W-:Y:S05]  /*3890*/  BSYNC.RECONVERGENT B2 ;  /* 0x0000000000027941 */ /* 0x000fea0003800200 */
.L_x_41:
        /* <DEDUP_REMOVED lines=20> */
.L_x_34:
[----:B------:R-:W-:Y:S05]  /*39e0*/  BSYNC.RECONVERGENT B1 ;  /* 0x0000000000017941 */ /* 0x000fea0003800200 */
.L_x_33:
        /* <DEDUP_REMOVED lines=14> */
[----:B------:R-:W-:Y:S01]  /*3ad0*/  IMAD.MOV.U32 R2, RZ, RZ, R9 ;  /* 0x000000ffff027224 */ /* 0x000fe200078e0009 */
[----:B------:R-:W-:Y:S01]  /*3ae0*/  @!P2 MOV R4, 0x400 ;  /* 0x000004000004a802 */ /* 0x000fe20000000f00 */
[----:B------:R-:W-:Y:S01]  /*3af0*/  IMAD.MOV.U32 R3, RZ, RZ, R11 ;  /* 0x000000ffff037224 */ /* 0x000fe200078e000b */
[----:B------:R-:W0:Y:S01]  /*3b00*/  SHFL.DOWN PT, R7, R11, 0x2, 0x1f ;  /* 0x08401f000b077f89 */ /* 0x000e2200000e0000 */
[----:B------:R-:W-:Y:S01]  /*3b10*/  @!P2 SHF.R.U32.HI R0, RZ, 0x2, R5 ;  /* 0x00000002ff00a819 */ /* 0x000fe20000011605 */
[----:B------:R-:W1:Y:S03]  /*3b20*/  @!P2 S2R R13, SR_CgaCtaId ;  /* 0x00000000000da919 */ /* 0x000e660000008800 */
[----:B------:R-:W-:Y:S01]  /*3b30*/  @!P2 LOP3.LUT R0, R0, 0xf8, RZ, 0xc0, !PT ;  /* 0x000000f80000a812 */ /* 0x000fe200078ec0ff */
[----:B0-----:R-:W-:-:S06]  /*3b40*/  DSETP.GEU.AND P0, PT, R2, R6, PT ;  /* 0x000000060200722a */ /* 0x001fcc0003f0e000 */
[----:B------:R-:W-:Y:S02]  /*3b50*/  @!P1 FSEL R9, R6, R9, !P0 ;  /* 0x0000000906099208 */ /* 0x000fe40004000000 */
[----:B------:R-:W-:Y:S02]  /*3b60*/  @!P1 FSEL R11, R7, R11, !P0 ;  /* 0x0000000b070b9208 */ /* 0x000fe40004000000 */
[----:B------:R-:W-:Y:S01]  /*3b70*/  ISETP.GT.AND P1, PT, R8, 0x1b, PT ;  /* 0x0000001b0800780c */ /* 0x000fe20003f24270 */
[----:B------:R-:W-:Y:S01]  /*3b80*/  SHFL.DOWN PT, R2, R9, 0x4, 0x1f ;  /* 0x08801f0009027f89 */ /* 0x000fe200000e0000 */
[----:B------:R-:W-:Y:S01]  /*3b90*/  IMAD.MOV.U32 R6, RZ, RZ, R9 ;  /* 0x000000ffff067224 */ /* 0x000fe200078e0009 */
[----:B-1----:R-:W-:Y:S01]  /*3ba0*/  @!P2 LEA R13, R13, R4, 0x18 ;  /* 0x000000040d0da211 */ /* 0x002fe200078ec0ff */
[----:B------:R-:W-:Y:S01]  /*3bb0*/  IMAD.MOV.U32 R7, RZ, RZ, R11 ;  /* 0x000000ffff077224 */ /* 0x000fe200078e000b */
[----:B------:R-:W0:Y:S03]  /*3bc0*/  SHFL.DOWN PT, R3, R11, 0x4, 0x1f ;  /* 0x08801f000b037f89 */ /* 0x000e2600000e0000 */
[----:B------:R-:W-:-:S02]  /*3bd0*/  @!P2 IMAD.IADD R13, R0, 0x1, R13 ;  /* 0x00000001000da824 */ /* 0x000fc400078e020d */
[----:B0-----:R-:W-:-:S06]  /*3be0*/  DSETP.GEU.AND P0, PT, R6, R2, PT ;  /* 0x000000020600722a */ /* 0x001fcc0003f0e000 */
[----:B------:R-:W-:Y:S02]  /*3bf0*/  @!P1 FSEL R9, R2, R9, !P0 ;  /* 0x0000000902099208 */ /* 0x000fe40004000000 */
[----:B------:R-:W-:Y:S02]  /*3c00*/  @!P1 FSEL R11, R3, R11, !P0 ;  /* 0x0000000b030b9208 */ /* 0x000fe40004000000 */
[----:B------:R-:W-:Y:S01]  /*3c10*/  ISETP.GT.AND P1, PT, R8, 0x17, PT ;  /* 0x000000170800780c */ /* 0x000fe20003f24270 */
[----:B------:R-:W-:Y:S01]  /*3c20*/  SHFL.DOWN PT, R2, R9, 0x8, 0x1f ;  /* 0x09001f0009027f89 */ /* 0x000fe200000e0000 */
[----:B------:R-:W-:Y:S02]  /*3c30*/  IMAD.MOV.U32 R6, RZ, RZ, R9 ;  /* 0x000000ffff067224 */ /* 0x000fe400078e0009 */
[----:B------:R-:W-:Y:S01]  /*3c40*/  IMAD.MOV.U32 R7, RZ, RZ, R11 ;  /* 0x000000ffff077224 */ /* 0x000fe200078e000b */
[----:B------:R-:W0:Y:S05]  /*3c50*/  SHFL.DOWN PT, R3, R11, 0x8, 0x1f ;  /* 0x09001f000b037f89 */ /* 0x000e2a00000e0000 */
        /* <DEDUP_REMOVED lines=20> */
[----:B------:R-:W0:Y:S04]  /*3da0*/  LDS.128 R8, [UR4+0x10] ;  /* 0x00001004ff087984 */ /* 0x000e280008000c00 */
[----:B-1----:R-:W1:Y:S01]  /*3db0*/  LDS.128 R12, [UR4+0x20] ;  /* 0x00002004ff0c7984 */ /* 0x002e620008000c00 */
        /* <DEDUP_REMOVED lines=24> */
.L_x_43:
        /* <DEDUP_REMOVED lines=20> */
[----:B------:R-:W0:Y:S05]  /*4080*/  SHFL.DOWN PT, R7, R0, 0x2, R11 ;  /* 0x0840000000077989 */ /* 0x000e2a00000e000b */
[----:B0-----:R-:W-:-:S06]  /*4090*/  DSETP.GEU.AND P0, PT, R2, R6, PT ;  /* 0x000000060200722a */ /* 0x001fcc0003f0e000 */
[----:B------:R-:W-:Y:S01]  /*40a0*/  @!P1 FSEL R9, R6, R9, !P0 ;  /* 0x0000000906099208 */ /* 0x000fe20004000000 */
[----:B------:R-:W-:Y:S01]  /*40b0*/  VIADD R6, R8, 0x4 ;  /* 0x0000000408067836 */ /* 0x000fe20000000000 */
[----:B------:R-:W-:-:S03]  /*40c0*/  @!P1 FSEL R0, R7, R0, !P0 ;  /* 0x0000000007009208 */ /* 0x000fc60004000000 */
[----:B------:R-:W-:Y:S01]  /*40d0*/  SHFL.DOWN PT, R2, R9, 0x4, R11 ;  /* 0x0880000009027989 */ /* 0x000fe200000e000b */
[----:B------:R-:W-:Y:S01]  /*40e0*/  ISETP.GT.AND P1, PT, R6, R11, PT ;  /* 0x0000000b0600720c */ /* 0x000fe20003f24270 */
[----:B------:R-:W-:Y:S02]  /*40f0*/  IMAD.MOV.U32 R6, RZ, RZ, R9 ;  /* 0x000000ffff067224 */ /* 0x000fe400078e0009 */
[----:B------:R-:W0:Y:S01]  /*4100*/  SHFL.DOWN PT, R3, R0, 0x4, R11 ;  /* 0x0880000000037989 */ /* 0x000e2200000e000b */
[----:B------:R-:W-:-:S06]  /*4110*/  IMAD.MOV.U32 R7, RZ, RZ, R0 ;  /* 0x000000ffff077224 */ /* 0x000fcc00078e0000 */
[----:B0-----:R-:W-:Y:S01]  /*4120*/  DSETP.GEU.AND P0, PT, R6, R2, PT ;  /* 0x000000020600722a */ /* 0x001fe20003f0e000 */
[----:B------:R-:W-:-:S05]  /*4130*/  VIADD R6, R8, 0x8 ;  /* 0x0000000808067836 */ /* 0x000fca0000000000 */
        /* <DEDUP_REMOVED lines=15> */
[----:B------:R-:W-:Y:S02]  /*4230*/  IMAD.MOV.U32 R6, RZ, RZ, R9 ;  /* 0x000000ffff067224 */ /* 0x000fe400078e0009 */
[----:B------:R-:W-:Y:S01]  /*4240*/  IMAD.MOV.U32 R7, RZ, RZ, R0 ;  /* 0x000000ffff077224 */ /* 0x000fe200078e0000 */
[----:B------:R-:W0:Y:S05]  /*4250*/  SHFL.DOWN PT, R3, R0, 0x10, R11 ;  /* 0x0a00000000037989 */ /* 0x000e2a00000e000b */
[----:B0-----:R-:W-:Y:S01]  /*4260*/  DSETP.GEU.AND P1, PT, R6, R2, PT ;  /* 0x000000020600722a */ /* 0x001fe20003f2e000 */
[----:B------:R-:W-:-:S02]  /*4270*/  @!P0 MOV R7, 0x400 ;  /* 0x0000040000078802 */ /* 0x000fc40000000f00 */
[----:B------:R-:W-:Y:S02]  /*4280*/  @!P0 SHF.R.U32.HI R6, RZ, 0x2, R5 ;  /* 0x00000002ff068819 */ /* 0x000fe40000011605 */
[----:B-1----:R-:W-:Y:S02]  /*4290*/  @!P0 LEA R7, R10, R7, 0x18 ;  /* 0x000000070a078211 */ /* 0x002fe400078ec0ff */
[----:B------:R-:W-:Y:S02]  /*42a0*/  @!P0 LOP3.LUT R6, R6, 0xf8, RZ, 0xc0, !PT ;  /* 0x000000f806068812 */ /* 0x000fe400078ec0ff */
[----:B------:R-:W-:Y:S02]  /*42b0*/  @!P2 FSEL R9, R2, R9, !P1 ;  /* 0x000000090209a208 */ /* 0x000fe40004800000 */
[----:B------:R-:W-:Y:S01]  /*42c0*/  @!P2 FSEL R0, R3, R0, !P1 ;  /* 0x000000000300a208 */ /* 0x000fe20004800000 */
[----:B------:R-:W-:Y:S02]  /*42d0*/  @!P0 IMAD.IADD R3, R6, 0x1, R7 ;  /* 0x0000000106038824 */ /* 0x000fe400078e0207 */
[----:B------:R-:W-:-:S02]  /*42e0*/  IMAD.MOV.U32 R6, RZ, RZ, R9 ;  /* 0x000000ffff067224 */ /* 0x000fc400078e0009 */
[----:B------:R-:W-:-:S05]  /*42f0*/  IMAD.MOV.U32 R7, RZ, RZ, R0 ;  /* 0x000000ffff077224 */ /* 0x000fca00078e0000 */
[----:B------:R1:W-:Y:S01]  /*4300*/  @!P0 STS.64 [R3+0x8], R6 ;  /* 0x0000080603008388 */ /* 0x0003e20000000a00 */
[----:B------:R-:W-:Y:S01]  /*4310*/  BAR.SYNC.DEFER_BLOCKING 0x0 ;  /* 0x0000000000007b1d */ /* 0x000fe20000010000 */
[----:B------:R-:W-:-:S13]  /*4320*/  ISETP.NE.AND P0, PT, R5, RZ, PT ;  /* 0x000000ff0500720c */ /* 0x000fda0003f05270 */
[----:B-1----:R-:W-:Y:S05]  /*4330*/  @P0 BRA `(.L_x_17) ;  /* 0x0000001800340947 */ /* 0x002fea0003800000 */
[----:B------:R-:W0:Y:S01]  /*4340*/  S2UR UR5, SR_CgaCtaId ;  /* 0x00000000000579c3 */ /* 0x000e220000008800 */
[----:B------:R-:W-:Y:S01]  /*4350*/  UMOV UR4, 0x400 ;  /* 0x0000040000047882 */ /* 0x000fe20000000000 */
[C---:B------:R-:W-:Y:S02]  /*4360*/  ISETP.GT.AND P3, PT, R4.reuse, 0x20, PT ;  /* 0x000000200400780c */ /* 0x040fe40003f64270 */
        /* <DEDUP_REMOVED lines=10> */
[----:B------:R-:W-:Y:S01]  /*4410*/  ISETP.GT.AND P1, PT, R4, 0x60, PT ;  /* 0x000000600400780c */ /* 0x000fe20003f24270 */
[----:B------:R-:W-:Y:S02]  /*4420*/  IMAD.MOV.U32 R2, RZ, RZ, R6 ;  /* 0x000000ffff027224 */ /* 0x000fe400078e0006 */
        /* <DEDUP_REMOVED lines=29> */
.L_x_30:
[----:B------:R-:W0:Y:S01]  /*4600*/  S2R R41, SR_TID.X ;  /* 0x0000000000297919 */ /* 0x000e220000002100 */
[----:B------:R-:W0:Y:S02]  /*4610*/  LDC.64 R6, c[0x0][0x380] ;  /* 0x0000e000ff067b82 */ /* 0x000e240000000a00 */
[----:B0-----:R-:W-:-:S05]  /*4620*/  IMAD.WIDE.U32 R6, R41, 0x8, R6 ;  /* 0x0000000829067825 */ /* 0x001fca00078e0006 */
[----:B------:R-:W2:Y:S04]  /*4630*/  LDG.E.64.CONSTANT R20, desc[UR6][R6.64] ;  /* 0x0000000606147981 */ /* 0x000ea8000c1e9b00 */
[----:B------:R-:W2:Y:S04]  /*4640*/  LDG.E.64.CONSTANT R2, desc[UR6][R6.64+0x800] ;  /* 0x0008000606027981 */ /* 0x000ea8000c1e9b00 */
[----:B------:R-:W3:Y:S04]  /*4650*/  LDG.E.64.CONSTANT R8, desc[UR6][R6.64+0x1000] ;  /* 0x0010000606087981 */ /* 0x000ee8000c1e9b00 */
[----:B------:R-:W4:Y:S04]  /*4660*/  LDG.E.64.CONSTANT R10, desc[UR6][R6.64+0x1800] ;  /* 0x00180006060a7981 */ /* 0x000f28000c1e9b00 */
[----:B------:R-:W5:Y:S04]  /*4670*/  LDG.E.64.CONSTANT R12, desc[UR6][R6.64+0x2000] ;  /* 0x00200006060c7981 */ /* 0x000f68000c1e9b00 */
[----:B------:R-:W5:Y:S04]  /*4680*/  LDG.E.64.CONSTANT R14, desc[UR6][R6.64+0x2800] ;  /* 0x00280006060e7981 */ /* 0x000f68000c1e9b00 */
[----:B------:R-:W5:Y:S04]  /*4690*/  LDG.E.64.CONSTANT R16, desc[UR6][R6.64+0x3000] ;  /* 0x0030000606107981 */ /* 0x000f68000c1e9b00 */
[----:B------:R-:W5:Y:S01]  /*46a0*/  LDG.E.64.CONSTANT R18, desc[UR6][R6.64+0x3800] ;  /* 0x0038000606127981 */ /* 0x000f62000c1e9b00 */
[----:B------:R-:W-:Y:S01]  /*46b0*/  ISETP.GE.U32.AND P1, PT, R4, 0x1000, PT ;  /* 0x000010000400780c */ /* 0x000fe20003f26070 */
[----:B------:R-:W-:Y:S01]  /*46c0*/  IMAD.MOV.U32 R45, RZ, RZ, 0x800 ;  /* 0x00000800ff2d7424 */ /* 0x000fe200078e00ff */
[----:B--2---:R-:W-:-:S06]  /*46d0*/  DSETP.GEU.AND P0, PT, R20, R2, PT ;  /* 0x000000021400722a */ /* 0x004fcc0003f0e000 */
        /* <DEDUP_REMOVED lines=21> */
[----:B------:R-:W0:Y:S01]  /*4830*/  LDC R24, c[0x0][0x390] ;  /* 0x0000e400ff187b82 */ /* 0x000e220000000800 */
[----:B------:R-:W-:Y:S02]  /*4840*/  VIADD R0, R4, 0xfffff800 ;  /* 0xfffff80004007836 */ /* 0x000fe40000000000 */
[----:B------:R-:W-:-:S07]  /*4850*/  IMAD.MOV.U32 R45, RZ, RZ, 0x800 ;  /* 0x00000800ff2d7424 */ /* 0x000fce00078e00ff */
.L_x_46:
[----:B------:R-:W-:-:S05]  /*4860*/  IMAD.WIDE R4, R45, 0x8, R6 ;  /* 0x000000082d047825 */ /* 0x000fca00078e0206 */
[----:B------:R-:W2:Y:S04]  /*4870*/  LDG.E.64.CONSTANT R10, desc[UR6][R4.64] ;  /* 0x00000006040a7981 */ /* 0x000ea8000c1e9b00 */
[----:B------:R-:W3:Y:S04]  /*4880*/  LDG.E.64.CONSTANT R12, desc[UR6][R4.64+0x800] ;  /* 0x00080006040c7981 */ /* 0x000ee8000c1e9b00 */
[----:B------:R-:W4:Y:S04]  /*4890*/  LDG.E.64.CONSTANT R14, desc[UR6][R4.64+0x1000] ;  /* 0x00100006040e7981 */ /* 0x000f28000c1e9b00 */
[----:B------:R-:W5:Y:S04]  /*48a0*/  LDG.E.64.CONSTANT R16, desc[UR6][R4.64+0x1800] ;  /* 0x0018000604107981 */ /* 0x000f68000c1e9b00 */
[----:B------:R-:W5:Y:S04]  /*48b0*/  LDG.E.64.CONSTANT R18, desc[UR6][R4.64+0x2000] ;  /* 0x0020000604127981 */ /* 0x000f68000c1e9b00 */
[----:B------:R-:W5:Y:S04]  /*48c0*/  LDG.E.64.CONSTANT R20, desc[UR6][R4.64+0x2800] ;  /* 0x0028000604147981 */ /* 0x000f68000c1e9b00 */
[----:B------:R-:W5:Y:S04]  /*48d0*/  LDG.E.64.CONSTANT R22, desc[UR6][R4.64+0x3000] ;  /* 0x0030000604167981 */ /* 0x000f68000c1e9b00 */
[----:B------:R0:W5:Y:S02]  /*48e0*/  LDG.E.64.CONSTANT R8, desc[UR6][R4.64+0x3800] ;  /* 0x0038000604087981 */ /* 0x000164000c1e9b00 */
[----:B0-----:R-:W-:-:S04]  /*48f0*/  IMAD.MOV.U32 R4, RZ, RZ, R24 ;  /* 0x000000ffff047224 */ /* 0x001fc800078e0018 */
[----:B------:R-:W-:-:S05]  /*4900*/  IMAD.IADD R5, R4, 0x1, -R45 ;  /* 0x0000000104057824 */ /* 0x000fca00078e0a2d */
[----:B------:R-:W-:Y:S01]  /*4910*/  ISETP.GE.AND P1, PT, R5, 0x800, PT ;  /* 0x000008000500780c */ /* 0x000fe20003f26270 */
        /* <DEDUP_REMOVED lines=25> */
[----:B------:R-:W-:-:S05]  /*4ab0*/  VIADD R45, R45, 0x800 ;  /* 0x000008002d2d7836 */ /* 0x000fca0000000000 */
[----:B------:R-:W-:-:S13]  /*4ac0*/  ISETP.GT.AND P0, PT, R45, R0, PT ;  /* 0x000000002d00720c */ /* 0x000fda0003f04270 */
[----:B------:R-:W-:Y:S05]  /*4ad0*/  @!P0 BRA `(.L_x_46) ;  /* 0xfffffffc00608947 */ /* 0x000fea000383ffff */
.L_x_44:
[----:B------:R-:W-:-:S13]  /*4ae0*/  ISETP.GE.AND P0, PT, R45, R4, PT ;  /* 0x000000042d00720c */ /* 0x000fda0003f06270 */
[----:B------:R-:W-:Y:S05]  /*4af0*/  @P0 BRA `(.L_x_45) ;  /* 0x0000000800fc0947 */ /* 0x000fea0003800000 */
[----:B------:R-:W-:Y:S01]  /*4b00*/  IMAD.IADD R0, R4, 0x1, -R45 ;  /* 0x0000000104007824 */ /* 0x000fe200078e0a2d */
[----:B------:R-:W-:Y:S04]  /*4b10*/  BSSY.RECONVERGENT B1, `(.L_x_45) ;  /* 0x00000bd000017945 */ /* 0x000fe80003800200 */
[----:B------:R-:W-:-:S13]  /*4b20*/  ISETP.GE.AND P0, PT, R41, R0, PT ;  /* 0x000000002900720c */ /* 0x000fda0003f06270 */
[----:B------:R-:W-:Y:S05]  /*4b30*/  @P0 BRA `(.L_x_47) ;  /* 0x0000000800e80947 */ /* 0x000fea0003800000 */
[----:B------:R-:W-:Y:S01]  /*4b40*/  LOP3.LUT R5, RZ, R41, RZ, 0x33, !PT ;  /* 0x00000029ff057212 */ /* 0x000fe200078e33ff */
[----:B------:R-:W-:Y:S01]  /*4b50*/  BSSY.RECONVERGENT B2, `(.L_x_48) ;  /* 0x0000017000027945 */ /* 0x000fe20003800200 */
[----:B------:R-:W-:Y:S02]  /*4b60*/  IMAD.MOV.U32 R43, RZ, RZ, R41 ;  /* 0x000000ffff2b7224 */ /* 0x000fe400078e0029 */
[----:B------:R-:W-:-:S04]  /*4b70*/  IADD3 R4, PT, PT, -R45, R4, R5 ;  /* 0x000000042d047210 */ /* 0x000fc80007ffe105 */
[C---:B------:R-:W-:Y:S02]  /*4b80*/  LOP3.LUT R5, R4.reuse, 0x300, RZ, 0xc0, !PT ;  /* 0x0000030004057812 */ /* 0x040fe400078ec0ff */
[----:B------:R-:W-:Y:S02]  /*4b90*/  ISETP.GE.U32.AND P2, PT, R4, 0x300, PT ;  /* 0x000003000400780c */ /* 0x000fe40003f46070 */
[----:B------:R-:W-:-:S13]  /*4ba0*/  ISETP.NE.AND P0, PT, R5, 0x300, PT ;  /* 0x000003000500780c */ /* 0x000fda0003f05270 */
[----:B------:R-:W-:Y:S05]  /*4bb0*/  @!P0 BRA `(.L_x_49) ;  /* 0x0000000000408947 */ /* 0x000fea0003800000 */
[----:B------:R-:W0:Y:S01]  /*4bc0*/  LDC.64 R6, c[0x0][0x380] ;  /* 0x0000e000ff067b82 */ /* 0x000e220000000a00 */
[----:B------:R-:W-:Y:S01]  /*4bd0*/  LEA.HI R4, R4, 0x1, RZ, 0x18 ;  /* 0x0000000104047811 */ /* 0x000fe200078fc0ff */
[----:B------:R-:W-:Y:S02]  /*4be0*/  IMAD.IADD R9, R41, 0x1, R45 ;  /* 0x0000000129097824 */ /* 0x000fe400078e022d */
[----:B------:R-:W-:Y:S01]  /*4bf0*/  IMAD.MOV.U32 R43, RZ, RZ, R41 ;  /* 0x000000ffff2b7224 */ /* 0x000fe200078e0029 */
[----:B------:R-:W-:-:S05]  /*4c00*/  LOP3.LUT R4, R4, 0x3, RZ, 0xc0, !PT ;  /* 0x0000000304047812 */ /* 0x000fca00078ec0ff */
[----:B------:R-:W-:-:S07]  /*4c10*/  IMAD.MOV R8, RZ, RZ, -R4 ;  /* 0x000000ffff087224 */ /* 0x000fce00078e0a04 */
.L_x_50:
[----:B0-----:R-:W-:-:S06]  /*4c20*/  IMAD.WIDE.U32 R4, R9, 0x8, R6 ;  /* 0x0000000809047825 */ /* 0x001fcc00078e0006 */
        /* <DEDUP_REMOVED lines=9> */
.L_x_49:
[----:B------:R-:W-:Y:S05]  /*4cc0*/  BSYNC.RECONVERGENT B2 ;  /* 0x0000000000027941 */ /* 0x000fea0003800200 */
.L_x_48:
[----:B------:R-:W-:Y:S05]  /*4cd0*/  @!P2 BRA `(.L_x_47) ;  /* 0x000000080080a947 */ /* 0x000fea0003800000 */
[----:B------:R-:W0:Y:S01]  /*4ce0*/  LDCU.64 UR4, c[0x0][0x380] ;  /* 0x00007000ff0477ac */ /* 0x000e220008000a00 */
[----:B------:R-:W-:Y:S01]  /*4cf0*/  IMAD.IADD R7, R0, 0x1, -R43 ;  /* 0x0000000100077824 */ /* 0x000fe200078e0a2b */
[C---:B------:R-:W-:Y:S01]  /*4d00*/  IADD3 R5, P0, PT, R43.reuse, R45, RZ ;  /* 0x0000002d2b057210 */ /* 0x040fe20007f1e0ff */
[----:B------:R-:W-:Y:S01]  /*4d10*/  BSSY.RECONVERGENT B2, `(.L_x_51) ;  /* 0x000005a000027945 */ /* 0x000fe20003800200 */
[----:B------:R-:W-:Y:S02]  /*4d20*/  IMAD.IADD R45, R43, 0x1, R45 ;  /* 0x000000012b2d7824 */ /* 0x000fe400078e022d */
        /* <DEDUP_REMOVED lines=8> */
[----:B------:R-:W0:Y:S01]  /*4db0*/  LDC.64 R6, c[0x0][0x380] ;  /* 0x0000e000ff067b82 */ /* 0x000e220000000a00 */
[----:B------:R-:W-:Y:S01]  /*4dc0*/  PLOP3.LUT P0, PT, PT, PT, PT, 0x8, 0x80 ;  /* 0x000000000080781c */ /* 0x000fe20003f0e170 */
[----:B------:R-:W-:-:S12]  /*4dd0*/  VIADD R40, R0, 0xfffff400 ;  /* 0xfffff40000287836 */ /* 0x000fd80000000000 */
.L_x_53:
[C---:B0-----:R-:W-:Y:S01]  /*4de0*/  IMAD.WIDE.U32 R38, R45.reuse, 0x8, R6 ;  /* 0x000000082d267825 */ /* 0x041fe200078e0006 */
        /* <DEDUP_REMOVED lines=76> */
.L_x_52:
[----:B------:R-:W-:Y:S05]  /*52b0*/  BSYNC.RECONVERGENT B2 ;  /* 0x0000000000027941 */ /* 0x000fea0003800200 */
.L_x_51:
[----:B------:R-:W-:Y:S01]  /*52c0*/  IMAD.IADD R6, R0, 0x1, -R43 ;  /* 0x0000000100067824 */ /* 0x000fe200078e0a2b */
[----:B------:R-:W-:Y:S04]  /*52d0*/  BSSY.RECONVERGENT B2, `(.L_x_54) ;  /* 0x000002c000027945 */ /* 0x000fe80003800200 */
[----:B------:R-:W-:-:S13]  /*52e0*/  ISETP.GT.AND P1, PT, R6, 0x400, PT ;  /* 0x000004000600780c */ /* 0x000fda0003f24270 */
[----:B------:R-:W-:Y:S05]  /*52f0*/  @!P1 BRA `(.L_x_55) ;  /* 0x0000000000a49947 */ /* 0x000fea0003800000 */
[----:B------:R-:W0:Y:S01]  /*5300*/  LDC.64 R16, c[0x0][0x380] ;  /* 0x0000e000ff107b82 */ /* 0x000e220000000a00 */
[----:B------:R-:W2:Y:S04]  /*5310*/  LDG.E.64.CONSTANT R10, desc[UR6][R4.64+-0x800] ;  /* 0xfff80006040a7981 */ /* 0x000ea8000c1e9b00 */
[----:B------:R-:W3:Y:S01]  /*5320*/  LDG.E.64.CONSTANT R12, desc[UR6][R4.64] ;  /* 0x00000006040c7981 */ /* 0x000ee2000c1e9b00 */
[----:B------:R-:W-:-:S03]  /*5330*/  VIADD R7, R45, 0x400 ;  /* 0x000004002d077836 */ /* 0x000fc60000000000 */
[----:B------:R-:W4:Y:S04]  /*5340*/  LDG.E.64.CONSTANT R14, desc[UR6][R4.64+0x800] ;  /* 0x00080006040e7981 */ /* 0x000f28000c1e9b00 */
[----:B------:R-:W5:Y:S04]  /*5350*/  LDG.E.64.CONSTANT R18, desc[UR6][R4.64+0x1800] ;  /* 0x0018000604127981 */ /* 0x000f68000c1e9b00 */
[----:B------:R-:W5:Y:S01]  /*5360*/  LDG.E.64.CONSTANT R20, desc[UR6][R4.64+0x2000] ;  /* 0x0020000604147981 */ /* 0x000f62000c1e9b00 */
[----:B0-----:R-:W-:-:S06]  /*5370*/  IMAD.WIDE.U32 R8, R45, 0x8, R16 ;  /* 0x000000082d087825 */ /* 0x001fcc00078e0010 */
[----:B------:R-:W2:Y:S01]  /*5380*/  LDG.E.64.CONSTANT R8, desc[UR6][R8.64] ;  /* 0x0000000608087981 */ /* 0x000ea2000c1e9b00 */
[----:B------:R-:W-:-:S03]  /*5390*/  IMAD.WIDE.U32 R16, R7, 0x8, R16 ;  /* 0x0000000807107825 */ /* 0x000fc600078e0010 */
[----:B------:R0:W5:Y:S04]  /*53a0*/  LDG.E.64.CONSTANT R6, desc[UR6][R4.64+0x2800] ;  /* 0x0028000604067981 */ /* 0x000168000c1e9b00 */
[----:B------:R-:W5:Y:S01]  /*53b0*/  LDG.E.64.CONSTANT R16, desc[UR6][R16.64] ;  /* 0x0000000610107981 */ /* 0x000f62000c1e9b00 */
[----:B------:R-:W-:Y:S01]  /*53c0*/  VIADD R43, R43, 0x800 ;  /* 0x000008002b2b7836 */ /* 0x000fe20000000000 */
[----:B0-----:R-:W-:Y:S01]  /*53d0*/  IADD3 R4, P2, PT, R4, 0x4000, RZ ;  /* 0x0000400004047810 */ /* 0x001fe20007f5e0ff */
[----:B------:R-:W-:-:S04]  /*53e0*/  VIADD R45, R45, 0x800 ;  /* 0x000008002d2d7836 */ /* 0x000fc80000000000 */
[----:B------:R-:W-:Y:S01]  /*53f0*/  IMAD.X R5, RZ, RZ, R5, P2 ;  /* 0x000000ffff057224 */ /* 0x000fe200010e0605 */
        /* <DEDUP_REMOVED lines=25> */
.L_x_55:
[----:B------:R-:W-:Y:S05]  /*5590*/  BSYNC.RECONVERGENT B2 ;  /* 0x0000000000027941 */ /* 0x000fea0003800200 */
.L_x_54:
[----:B------:R-:W-:-:S13]  /*55a0*/  ISETP.LT.OR P0, PT, R43, R0, P0 ;  /* 0x000000002b00720c */ /* 0x000fda0000701670 */
[----:B------:R-:W-:Y:S05]  /*55b0*/  @!P0 BRA `(.L_x_47) ;  /* 0x0000000000488947 */ /* 0x000fea0003800000 */
[----:B------:R-:W0:Y:S01]  /*55c0*/  LDC.64 R6, c[0x0][0x380] ;  /* 0x0000e000ff067b82 */ /* 0x000e220000000a00 */
[----:B------:R-:W2:Y:S04]  /*55d0*/  LDG.E.64.CONSTANT R8, desc[UR6][R4.64+-0x800] ;  /* 0xfff8000604087981 */ /* 0x000ea8000c1e9b00 */
[----:B------:R-:W3:Y:S04]  /*55e0*/  LDG.E.64.CONSTANT R10, desc[UR6][R4.64] ;  /* 0x00000006040a7981 */ /* 0x000ee8000c1e9b00 */
[----:B------:R-:W4:Y:S01]  /*55f0*/  LDG.E.64.CONSTANT R12, desc[UR6][R4.64+0x800] ;  /* 0x00080006040c7981 */ /* 0x000f22000c1e9b00 */
[----:B0-----:R-:W-:-:S06]  /*5600*/  IMAD.WIDE.U32 R6, R45, 0x8, R6 ;  /* 0x000000082d067825 */ /* 0x001fcc00078e0006 */
[----:B------:R-:W5:Y:S02]  /*5610*/  LDG.E.64.CONSTANT R6, desc[UR6][R6.64] ;  /* 0x0000000606067981 */ /* 0x000f64000c1e9b00 */
[----:B-----5:R-:W-:-:S06]  /*5620*/  DSETP.GEU.AND P0, PT, R2, R6, PT ;  /* 0x000000060200722a */ /* 0x020fcc0003f0e000 */
        /* <DEDUP_REMOVED lines=10> */
[----:B------:R-:W-:-:S07]  /*56d0*/  FSEL R3, R13, R3, !P0 ;  /* 0x000000030d037208 */ /* 0x000fce0004000000 */
.L_x_47:
[----:B------:R-:W-:Y:S05]  /*56e0*/  BSYNC.RECONVERGENT B1 ;  /* 0x0000000000017941 */ /* 0x000fea0003800200 */
.L_x_45:
        /* <DEDUP_REMOVED lines=54> */
[----:B------:R-:W1:Y:S01]  /*5a50*/  S2UR UR5, SR_CgaCtaId ;  /* 0x00000000000579c3 */ /* 0x000e620000008800 */
[----:B------:R-:W-:Y:S02]  /*5a60*/  UMOV UR4, 0x400 ;  /* 0x0000040000047882 */ /* 0x000fe40000000000 */
[----:B-1----:R-:W-:-:S09]  /*5a70*/  ULEA UR4, UR5, UR4, 0x18 ;  /* 0x0000000405047291 */ /* 0x002fd2000f8ec0ff */
[----:B0-----:R-:W0:Y:S04]  /*5a80*/  LDS.128 R8, [UR4+0x10] ;  /* 0x00001004ff087984 */ /* 0x001e280008000c00 */
        /* <DEDUP_REMOVED lines=23> */
[----:B------:R-:W-:-:S07]  /*5c00*/  FSEL R7, R3, R5, !P1 ;  /* 0x0000000503077208 */ /* 0x000fce0004800000 */
.L_x_17:
[----:B------:R-:W-:Y:S05]  /*5c10*/  BSYNC.RECONVERGENT B0 ;  /* 0x0000000000007941 */ /* 0x000fea0003800200 */
.L_x_1:
[----:B------:R-:W-:Y:S05]  /*5c20*/  @P0 EXIT ;  /* 0x000000000000094d */ /* 0x000fea0003800000 */
[----:B------:R-:W4:Y:S01]  /*5c30*/  LDCU.64 UR8, c[0x0][0x398] ;  /* 0x00007300ff0877ac */ /* 0x000f220008000a00 */
[----:B---3--:R-:W3:Y:S01]  /*5c40*/  LDC.64 R4, c[0x0][0x388] ;  /* 0x0000e200ff047b82 */ /* 0x008ee20000000a00 */
[----:B------:R-:W0:Y:S01]  /*5c50*/  LDCU.64 UR4, c[0x0][0x398] ;  /* 0x00007300ff0477ac */ /* 0x000e220008000a00 */
[----:B----4-:R-:W-:-:S06]  /*5c60*/  DSETP.GT.AND P0, PT, R6, UR8, PT ;  /* 0x0000000806007e2a */ /* 0x010fcc000bf04000 */
[----:B012---:R-:W-:Y:S02]  /*5c70*/  FSEL R2, R6, UR4, P0 ;  /* 0x0000000406027c08 */ /* 0x007fe40008000000 */
[----:B------:R-:W-:-:S05]  /*5c80*/  FSEL R3, R7, UR5, P0 ;  /* 0x0000000507037c08 */ /* 0x000fca0008000000 */
[----:B---3--:R-:W-:Y:S01]  /*5c90*/  STG.E.64 desc[UR6][R4.64], R2 ;  /* 0x0000000204007986 */ /* 0x008fe2000c101b06 */
[----:B------:R-:W-:Y:S05]  /*5ca0*/  EXIT ;  /* 0x000000000000794d */ /* 0x000fea0003800000 */
.L_x_56:
[----:B------:R-:W-:-:S00]  /*5cb0*/  BRA `(.L_x_56) ;  /* 0xfffffffc00fc7947 */ /* 0x000fc0000383ffff */
[----:B------:R-:W-:-:S00]  /*5cc0*/  NOP ;  /* 0x0000000000007918 */ /* 0x000fc00000000000 */
        /* <DEDUP_REMOVED lines=11> */
.L_x_237:


//--------------------- .text._ZN3cub18CUB_300001_SM_10006detail6reduce18DeviceReduceKernelINS2_10policy_hubIdyN4cuda3__47maximumIdEEE10Policy1000EN6thrust24THRUST_300001_SM_1000_NS10device_ptrIdEEyS8_dNS5_3std3__410__identityEEEvT0_PT3_T1_NS0_13GridEvenShareISL_EET2_T4_ --------------------------
	.section	.text._ZN3cub18CUB_300001_SM_10006detail6reduce18DeviceReduceKernelINS2_10policy_hubIdyN4cuda3__47maximumIdEEE10Policy1000EN6thrust24THRUST_300001_SM_1000_NS10device_ptrIdEEyS8_dNS5_3std3__410__identityEEEvT0_PT3_T1_NS0_13GridEvenShareISL_EET2_T4_,"ax",@progbits
	.align	128
        .global         _ZN3cub18CUB_300001_SM_10006detail6reduce18DeviceReduceKernelINS2_10policy_hubIdyN4cuda3__47maximumIdEEE10Policy1000EN6thrust24THRUST_300001_SM_1000_NS10device_ptrIdEEyS8_dNS5_3std3__410__identityEEEvT0_PT3_T1_NS0_13GridEvenShareISL_EET2_T4_
        .type           _ZN3cub18CUB_300001_SM_10006detail6reduce18DeviceReduceKernelINS2_10policy_hubIdyN4cuda3__47maximumIdEEE10Policy1000EN6thrust24THRUST_300001_SM_1000_NS10device_ptrIdEEyS8_dNS5_3std3__410__identityEEEvT0_PT3_T1_NS0_13GridEvenShareISL_EET2_T4_,@function
        .size           _ZN3cub18CUB_300001_SM_10006detail6reduce18DeviceReduceKernelINS2_10policy_hubIdyN4cuda3__47maximumIdEEE10Policy1000EN6thrust24THRUST_300001_SM_1000_NS10device_ptrIdEEyS8_dNS5_3std3__410__identityEEEvT0_PT3_T1_NS0_13GridEvenShareISL_EET2_T4_,(.L_x_238 - _ZN3cub18CUB_300001_SM_10006detail6reduce18DeviceReduceKernelINS2_10policy_hubIdyN4cuda3__47maximumIdEEE10Policy1000EN6thrust24THRUST_300001_SM_1000_NS10device_ptrIdEEyS8_dNS5_3std3__410__identityEEEvT0_PT3_T1_NS0_13GridEvenShareISL_EET2_T4_)
        .other          _ZN3cub18CUB_300001_SM_10006detail6reduce18DeviceReduceKernelINS2_10policy_hubIdyN4cuda3__47maximumIdEEE10Policy1000EN6thrust24THRUST_300001_SM_1000_NS10device_ptrIdEEyS8_dNS5_3std3__410__identityEEEvT0_PT3_T1_NS0_13GridEvenShareISL_EET2_T4_,@"STO_CUDA_ENTRY STV_DEFAULT"
_ZN3cub18CUB_300001_SM_10006detail6reduce18DeviceReduceKernelINS2_10policy_hubIdyN4cuda3__47maximumIdEEE10Policy1000EN6thrust24THRUST_300001_SM_1000_NS10device_ptrIdEEyS8_dNS5_3std3__410__identityEEEvT0_PT3_T1_NS0_13GridEvenShareISL_EET2_T4_:
.text._ZN3cub18CUB_300001_SM_10006detail6reduce18DeviceReduceKernelINS2_10policy_hubIdyN4cuda3__47maximumIdEEE10Policy1000EN6thrust24THRUST_300001_SM_1000_NS10device_ptrIdEEyS8_dNS5_3std3__410__identityEEEvT0_PT3_T1_NS0_13GridEvenShareISL_EET2_T4_:
[----:B------:R-:W-:Y:S08]  /*0000*/  LDC R1, c[0x0][0x37c] ;  /* 0x0000df00ff017b82 */ /* 0x000ff00000000800 */
[----:B------:R-:W0:Y:S01]  /*0010*/  S2UR UR16, SR_CTAID.X ;  /* 0x00000000001079c3 */ /* 0x000e220000002500 */
[----:B------:R-:W1:Y:S01]  /*0020*/  LDCU.64 UR8, c[0x0][0x3b8] ;  /* 0x00007700ff0877ac */ /* 0x000e620008000a00 */
[----:B------:R-:W-:Y:S01]  /*0030*/  BSSY.RECONVERGENT B0, `(.L_x_57) ;  /* 0x000030b000007945 */ /* 0x000fe20003800200 */
[----:B------:R-:W2:Y:S01]  /*0040*/  LDCU UR5, c[0x0][0x3c0] ;  /* 0x00007800ff0577ac */ /* 0x000ea20008000800 */
[----:B------:R-:W3:Y:S01]  /*0050*/  LDCU.64 UR14, c[0x0][0x358] ;  /* 0x00006b00ff0e77ac */ /* 0x000ee20008000a00 */
[----:B-1----:R-:W-:-:S02]  /*0060*/  IMAD.U32 R4, RZ, RZ, UR8 ;  /* 0x00000008ff047e24 */ /* 0x002fc4000f8e00ff */
[----:B------:R-:W-:Y:S01]  /*0070*/  IMAD.U32 R3, RZ, RZ, UR9 ;  /* 0x00000009ff037e24 */ /* 0x000fe2000f8e00ff */
[----:B--2---:R-:W-:Y:S02]  /*0080*/  USHF.L.U32 UR5, UR5, 0xb, URZ ;  /* 0x0000000b05057899 */ /* 0x004fe400080006ff */
[----:B0-----:R-:W-:Y:S02]  /*0090*/  USHF.L.U32 UR7, UR16, 0xb, URZ ;  /* 0x0000000b10077899 */ /* 0x001fe400080006ff */
[----:B------:R-:W-:-:S04]  /*00a0*/  USHF.R.S32.HI UR4, URZ, 0x1f, UR5 ;  /* 0x0000001fff047899 */ /* 0x000fc80008011405 */
[----:B------:R-:W-:-:S04]  /*00b0*/  IADD3 R5, P1, PT, R4, -UR7, RZ ;  /* 0x8000000704057c10 */ /* 0x000fc8000ff3e0ff */
[----:B------:R-:W-:Y:S02]  /*00c0*/  ISETP.GT.U32.AND P0, PT, R5, 0x7ff, PT ;  /* 0x000007ff0500780c */ /* 0x000fe40003f04070 */
[----:B------:R-:W-:-:S04]  /*00d0*/  IADD3.X R2, PT, PT, R3, -0x1, RZ, P1, !PT ;  /* 0xffffffff03027810 */ /* 0x000fc80000ffe4ff */
[----:B------:R-:W-:-:S13]  /*00e0*/  ISETP.GT.U32.AND.EX P0, PT, R2, RZ, PT, P0 ;  /* 0x000000ff0200720c */ /* 0x000fda0003f04100 */
[----:B---3--:R-:W-:Y:S05]  /*00f0*/  @P0 BRA `(.L_x_58) ;  /* 0x0000001400ec0947 */ /* 0x008fea0003800000 */
[----:B------:R-:W0:Y:S01]  /*0100*/  S2R R0, SR_TID.X ;  /* 0x0000000000007919 */ /* 0x000e220000002100 */
[----:B------:R-:W-:Y:S01]  /*0110*/  VIADD R3, R4, -UR7 ;  /* 0x8000000704037c36 */ /* 0x000fe20008000000 */
[----:B------:R-:W-:Y:S01]  /*0120*/  BSSY.RECONVERGENT B1, `(.L_x_59) ;  /* 0x000000a000017945 */ /* 0x000fe20003800200 */
[----:B------:R-:W-:-:S03]  /*0130*/  CS2R R10, SRZ ;  /* 0x00000000000a7805 */ /* 0x000fc6000001ff00 */
[----:B0-----:R-:W-:Y:S01]  /*0140*/  ISETP.GE.AND P0, PT, R0, R3, PT ;  /* 0x000000030000720c */ /* 0x001fe20003f06270 */
[----:B------:R-:W-:-:S12]  /*0150*/  IMAD.MOV.U32 R2, RZ, RZ, R0 ;  /* 0x000000ffff027224 */ /* 0x000fd800078e0000 */
[----:B------:R-:W-:Y:S05]  /*0160*/  @P0 BRA `(.L_x_60) ;  /* 0x0000000000140947 */ /* 0x000fea0003800000 */
[----:B------:R-:W0:Y:S01]  /*0170*/  LDC.64 R10, c[0x0][0x380] ;  /* 0x0000e000ff0a7b82 */ /* 0x000e220000000a00 */
[----:B------:R-:W-:-:S04]  /*0180*/  VIADD R5, R0, UR7 ;  /* 0x0000000700057c36 */ /* 0x000fc80008000000 */
[----:B0-----:R-:W-:-:S06]  /*0190*/  IMAD.WIDE.U32 R10, R5, 0x8, R10 ;  /* 0x00000008050a7825 */ /* 0x001fcc00078e000a */
[----:B------:R-:W5:Y:S01]  /*01a0*/  LDG.E.64 R10, desc[UR14][R10.64] ;  /* 0x0000000e0a0a7981 */ /* 0x000f62000c1e1b00 */
[----:B------:R-:W-:-:S07]  /*01b0*/  VIADD R2, R0, 0x100 ;  /* 0x0000010000027836 */ /* 0x000fce0000000000 */
.L_x_60:
[----:B------:R-:W-:Y:S05]  /*01c0*/  BSYNC.RECONVERGENT B1 ;  /* 0x0000000000017941 */ /* 0x000fea0003800200 */
.L_x_59:
[----:B------:R-:W-:Y:S01]  /*01d0*/  ISETP.GE.AND P0, PT, R2, R3, PT ;  /* 0x000000030200720c */ /* 0x000fe20003f06270 */
[----:B------:R-:W-:-:S12]  /*01e0*/  BSSY.RECONVERGENT B1, `(.L_x_61) ;  /* 0x00000b3000017945 */ /* 0x000fd80003800200 */
[----:B------:R-:W-:Y:S05]  /*01f0*/  @P0 BRA `(.L_x_62) ;  /* 0x0000000800c40947 */ /* 0x000fea0003800000 */
[----:B------:R-:W-:Y:S01]  /*0200*/  LOP3.LUT R5, RZ, R2, RZ, 0x33, !PT ;  /* 0x00000002ff057212 */ /* 0x000fe200078e33ff */
[----:B------:R-:W-:Y:S03]  /*0210*/  BSSY.RECONVERGENT B2, `(.L_x_63) ;  /* 0x0000057000027945 */ /* 0x000fe60003800200 */
[----:B------:R-:W-:-:S04]  /*0220*/  IADD3 R6, PT, PT, R4, -UR7, R5 ;  /* 0x8000000704067c10 */ /* 0x000fc8000fffe005 */
[C---:B------:R-:W-:Y:S02]  /*0230*/  ISETP.GE.U32.AND P1, PT, R6.reuse, 0xf00, PT ;  /* 0x00000f000600780c */ /* 0x040fe40003f26070 */
[----:B------:R-:W-:-:S04]  /*0240*/  LEA.HI R4, R6, 0x1, RZ, 0x18 ;  /* 0x0000000106047811 */ /* 0x000fc800078fc0ff */
[----:B------:R-:W-:-:S04]  /*0250*/  LOP3.LUT R5, R4, 0xf, RZ, 0xc0, !PT ;  /* 0x0000000f04057812 */ /* 0x000fc800078ec0ff */
[----:B------:R-:W-:-:S03]  /*0260*/  ISETP.NE.AND P0, PT, R5, RZ, PT ;  /* 0x000000ff0500720c */ /* 0x000fc60003f05270 */
[----:B------:R-:W-:Y:S10]  /*0270*/  @!P1 BRA `(.L_x_64) ;  /* 0x0000000400409947 */ /* 0x000ff40003800000 */
[----:B------:R-:W0:Y:S01]  /*0280*/  LDCU.64 UR8, c[0x0][0x380] ;  /* 0x00007000ff0877ac */ /* 0x000e220008000a00 */
[----:B------:R-:W-:Y:S01]  /*0290*/  IMAD.WIDE.U32 R6, R2, 0x8, RZ ;  /* 0x0000000802067825 */ /* 0x000fe200078e00ff */
[----:B------:R-:W-:Y:S01]  /*02a0*/  LOP3.LUT R26, R4, 0x1fffff0, RZ, 0xc0, !PT ;  /* 0x01fffff0041a7812 */ /* 0x000fe200078ec0ff */
[----:B------:R-:W-:-:S04]  /*02b0*/  UIMAD.WIDE.U32 UR4, UR16, 0x4000, URZ ;  /* 0x00004000100478a5 */ /* 0x000fc8000f8e00ff */
[----:B------:R-:W-:Y:S02]  /*02c0*/  IMAD.MOV R26, RZ, RZ, -R26 ;  /* 0x000000ffff1a7224 */ /* 0x000fe400078e0a1a */
[----:B------:R-:W-:Y:S02]  /*02d0*/  LOP3.LUT R6, R6, UR4, RZ, 0xfc, !PT ;  /* 0x0000000406067c12 */ /* 0x000fe4000f8efcff */
[----:B------:R-:W-:Y:S02]  /*02e0*/  LOP3.LUT R7, R7, UR5, RZ, 0xfc, !PT ;  /* 0x0000000507077c12 */ /* 0x000fe4000f8efcff */
[----:B0-----:R-:W-:-:S04]  /*02f0*/  IADD3 R6, P1, PT, R6, UR8, RZ ;  /* 0x0000000806067c10 */ /* 0x001fc8000ff3e0ff */
[----:B------:R-:W-:-:S04]  /*0300*/  IADD3 R6, P2, PT, R6, 0x4000, RZ ;  /* 0x0000400006067810 */ /* 0x000fc80007f5e0ff */
[----:B------:R-:W-:-:S09]  /*0310*/  IADD3.X R7, PT, PT, RZ, UR9, R7, P2, P1 ;  /* 0x00000009ff077c10 */ /* 0x000fd200097e2407 */
.L_x_65:
[----:B------:R-:W2:Y:S04]  /*0320*/  LDG.E.64 R8, desc[UR14][R6.64+-0x4000] ;  /* 0xffc0000e06087981 */ /* 0x000ea8000c1e1b00 */
[----:B------:R-:W3:Y:S04]  /*0330*/  LDG.E.64 R12, desc[UR14][R6.64+-0x3800] ;  /* 0xffc8000e060c7981 */ /* 0x000ee8000c1e1b00 */
[----:B------:R-:W4:Y:S04]  /*0340*/  LDG.E.64 R14, desc[UR14][R6.64+-0x3000] ;  /* 0xffd0000e060e7981 */ /* 0x000f28000c1e1b00 */
[----:B------:R-:W4:Y:S04]  /*0350*/  LDG.E.64 R16, desc[UR14][R6.64+-0x2800] ;  /* 0xffd8000e06107981 */ /* 0x000f28000c1e1b00 */
[----:B------:R-:W4:Y:S04]  /*0360*/  LDG.E.64 R18, desc[UR14][R6.64+-0x2000] ;  /* 0xffe0000e06127981 */ /* 0x000f28000c1e1b00 */
[----:B------:R-:W4:Y:S04]  /*0370*/  LDG.E.64 R20, desc[UR14][R6.64+-0x1800] ;  /* 0xffe8000e06147981 */ /* 0x000f28000c1e1b00 */
[----:B------:R-:W4:Y:S04]  /*0380*/  LDG.E.64 R22, desc[UR14][R6.64+-0x1000] ;  /* 0xfff0000e06167981 */ /* 0x000f28000c1e1b00 */
[----:B------:R-:W4:Y:S01]  /*0390*/  LDG.E.64 R24, desc[UR14][R6.64+-0x800] ;  /* 0xfff8000e06187981 */ /* 0x000f22000c1e1b00 */
[----:B--2--5:R-:W-:-:S06]  /*03a0*/  DSETP.GEU.AND P1, PT, R10, R8, PT ;  /* 0x000000080a00722a */ /* 0x024fcc0003f2e000 */
[----:B------:R-:W-:Y:S02]  /*03b0*/  FSEL R10, R8, R10, !P1 ;  /* 0x0000000a080a7208 */ /* 0x000fe40004800000 */
[----:B------:R-:W-:Y:S02]  /*03c0*/  FSEL R11, R9, R11, !P1 ;  /* 0x0000000b090b7208 */ /* 0x000fe40004800000 */
[----:B------:R-:W2:Y:S04]  /*03d0*/  LDG.E.64 R8, desc[UR14][R6.64] ;  /* 0x0000000e06087981 */ /* 0x000ea8000c1e1b00 */
[----:B---3--:R-:W-:-:S06]  /*03e0*/  DSETP.GEU.AND P1, PT, R10, R12, PT ;  /* 0x0000000c0a00722a */ /* 0x008fcc0003f2e000 */
[----:B------:R-:W-:Y:S02]  /*03f0*/  FSEL R12, R12, R10, !P1 ;  /* 0x0000000a0c0c7208 */ /* 0x000fe40004800000 */
[----:B------:R-:W-:Y:S02]  /*0400*/  FSEL R13, R13, R11, !P1 ;  /* 0x0000000b0d0d7208 */ /* 0x000fe40004800000 */
[----:B------:R-:W3:Y:S04]  /*0410*/  LDG.E.64 R10, desc[UR14][R6.64+0x800] ;  /* 0x0008000e060a7981 */ /* 0x000ee8000c1e1b00 */
[----:B----4-:R-:W-:-:S06]  /*0420*/  DSETP.GEU.AND P1, PT, R12, R14, PT ;  /* 0x0000000e0c00722a */ /* 0x010fcc0003f2e000 */
[----:B------:R-:W-:Y:S02]  /*0430*/  FSEL R14, R14, R12, !P1 ;  /* 0x0000000c0e0e7208 */ /* 0x000fe40004800000 */
[----:B------:R-:W-:Y:S02]  /*0440*/  FSEL R15, R15, R13, !P1 ;  /* 0x0000000d0f0f7208 */ /* 0x000fe40004800000 */
[----:B------:R-:W4:Y:S04]  /*0450*/  LDG.E.64 R12, desc[UR14][R6.64+0x1000] ;  /* 0x0010000e060c7981 */ /* 0x000f28000c1e1b00 */
[----:B------:R-:W-:-:S06]  /*0460*/  DSETP.GEU.AND P1, PT, R14, R16, PT ;  /* 0x000000100e00722a */ /* 0x000fcc0003f2e000 */
        /* <DEDUP_REMOVED lines=18> */
[----:B------:R0:W4:Y:S01]  /*0590*/  LDG.E.64 R24, desc[UR14][R6.64+0x3800] ;  /* 0x0038000e06187981 */ /* 0x000122000c1e1b00 */
[----:B------:R-:W-:-:S05]  /*05a0*/  VIADD R26, R26, 0x10 ;  /* 0x000000101a1a7836 */ /* 0x000fca0000000000 */
[----:B------:R-:W-:Y:S02]  /*05b0*/  ISETP.NE.AND P2, PT, R26, RZ, PT ;  /* 0x000000ff1a00720c */ /* 0x000fe40003f45270 */
[----:B0-----:R-:W-:Y:S01]  /*05c0*/  IADD3 R6, P3, PT, R6, 0x8000, RZ ;  /* 0x0000800006067810 */ /* 0x001fe20007f7e0ff */
[----:B------:R-:W-:-:S04]  /*05d0*/  VIADD R2, R2, 0x1000 ;  /* 0x0000100002027836 */ /* 0x000fc80000000000 */
[----:B------:R-:W-:Y:S01]  /*05e0*/  IMAD.X R7, RZ, RZ, R7, P3 ;  /* 0x000000ffff077224 */ /* 0x000fe200018e0607 */
        /* <DEDUP_REMOVED lines=24> */
[----:B------:R-:W-:Y:S06]  /*0770*/  @P2 BRA `(.L_x_65) ;  /* 0xfffffff800e82947 */ /* 0x000fec000383ffff */
.L_x_64:
[----:B------:R-:W-:Y:S05]  /*0780*/  BSYNC.RECONVERGENT B2 ;  /* 0x0000000000027941 */ /* 0x000fea0003800200 */
.L_x_63:
[----:B------:R-:W-:Y:S05]  /*0790*/  @!P0 BRA `(.L_x_62) ;  /* 0x00000004005c8947 */ /* 0x000fea0003800000 */
[----:B------:R-:W-:Y:S01]  /*07a0*/  ISETP.GE.U32.AND P1, PT, R5, 0x8, PT ;  /* 0x000000080500780c */ /* 0x000fe20003f26070 */
[----:B------:R-:W-:Y:S01]  /*07b0*/  BSSY.RECONVERGENT B2, `(.L_x_66) ;  /* 0x000002a000027945 */ /* 0x000fe20003800200 */
[----:B------:R-:W-:-:S04]  /*07c0*/  LOP3.LUT R26, R4, 0x7, RZ, 0xc0, !PT ;  /* 0x00000007041a7812 */ /* 0x000fc800078ec0ff */
[----:B------:R-:W-:-:S07]  /*07d0*/  ISETP.NE.AND P0, PT, R26, RZ, PT ;  /* 0x000000ff1a00720c */ /* 0x000fce0003f05270 */
[----:B------:R-:W-:Y:S06]  /*07e0*/  @!P1 BRA `(.L_x_67) ;  /* 0x0000000000989947 */ /* 0x000fec0003800000 */
[----:B------:R-:W0:Y:S01]  /*07f0*/  LDCU.64 UR4, c[0x0][0x380] ;  /* 0x00007000ff0477ac */ /* 0x000e220008000a00 */
[----:B------:R-:W-:-:S04]  /*0800*/  IADD3 R5, P1, PT, R2, UR7, RZ ;  /* 0x0000000702057c10 */ /* 0x000fc8000ff3e0ff */
[----:B------:R-:W-:Y:S02]  /*0810*/  LEA.HI.X.SX32 R6, R2, RZ, 0x1, P1 ;  /* 0x000000ff02067211 */ /* 0x000fe400008f0eff */
[----:B0-----:R-:W-:-:S04]  /*0820*/  LEA R24, P1, R5, UR4, 0x3 ;  /* 0x0000000405187c11 */ /* 0x001fc8000f8218ff */
[----:B------:R-:W-:-:S05]  /*0830*/  LEA.HI.X R25, R5, UR5, R6, 0x3, P1 ;  /* 0x0000000505197c11 */ /* 0x000fca00088f1c06 */
        /* <DEDUP_REMOVED lines=32> */
[----:B------:R-:W-:-:S07]  /*0a40*/  FSEL R11, R23, R7, !P1 ;  /* 0x00000007170b7208 */ /* 0x000fce0004800000 */
.L_x_67:
[----:B------:R-:W-:Y:S05]  /*0a50*/  BSYNC.RECONVERGENT B2 ;  /* 0x0000000000027941 */ /* 0x000fea0003800200 */
.L_x_66:
        /* <DEDUP_REMOVED lines=28> */
.L_x_69:
[----:B------:R-:W-:Y:S05]  /*0c20*/  BSYNC.RECONVERGENT B2 ;  /* 0x0000000000027941 */ /* 0x000fea0003800200 */
.L_x_68:
[----:B------:R-:W-:Y:S05]  /*0c30*/  @!P0 BRA `(.L_x_62) ;  /* 0x0000000000348947 */ /* 0x000fea0003800000 */
[----:B------:R-:W0:Y:S01]  /*0c40*/  LDC.64 R6, c[0x0][0x380] ;  /* 0x0000e000ff067b82 */ /* 0x000e220000000a00 */
[----:B------:R-:W-:Y:S02]  /*0c50*/  IMAD.U32 R5, RZ, RZ, UR16 ;  /* 0x00000010ff057e24 */ /* 0x000fe4000f8e00ff */
[----:B------:R-:W-:Y:S02]  /*0c60*/  IMAD.MOV R8, RZ, RZ, -R4 ;  /* 0x000000ffff087224 */ /* 0x000fe400078e0a04 */
[----:B0-----:R-:W-:-:S07]  /*0c70*/  IMAD.WIDE.U32 R4, R5, 0x4000, R6 ;  /* 0x0000400005047825 */ /* 0x001fce00078e0006 */
.L_x_70:
[----:B------:R-:W-:-:S06]  /*0c80*/  IMAD.WIDE R6, R2, 0x8, R4 ;  /* 0x0000000802067825 */ /* 0x000fcc00078e0204 */
[----:B------:R-:W2:Y:S01]  /*0c90*/  LDG.E.64 R6, desc[UR14][R6.64] ;  /* 0x0000000e06067981 */ /* 0x000ea2000c1e1b00 */
[----:B------:R-:W-:Y:S02]  /*0ca0*/  VIADD R8, R8, 0x1 ;  /* 0x0000000108087836 */ /* 0x000fe40000000000 */
[----:B------:R-:W-:-:S03]  /*0cb0*/  VIADD R2, R2, 0x100 ;  /* 0x0000010002027836 */ /* 0x000fc60000000000 */
[----:B------:R-:W-:Y:S01]  /*0cc0*/  ISETP.NE.AND P1, PT, R8, RZ, PT ;  /* 0x000000ff0800720c */ /* 0x000fe20003f25270 */
[----:B--2--5:R-:W-:-:S06]  /*0cd0*/  DSETP.GEU.AND P0, PT, R10, R6, PT ;  /* 0x000000060a00722a */ /* 0x024fcc0003f0e000 */
[----:B------:R-:W-:Y:S02]  /*0ce0*/  FSEL R10, R6, R10, !P0 ;  /* 0x0000000a060a7208 */ /* 0x000fe40004000000 */
[----:B------:R-:W-:-:S04]  /*0cf0*/  FSEL R11, R7, R11, !P0 ;  /* 0x0000000b070b7208 */ /* 0x000fc80004000000 */
[----:B------:R-:W-:Y:S05]  /*0d00*/  @P1 BRA `(.L_x_70) ;  /* 0xfffffffc00dc1947 */ /* 0x000fea000383ffff */
.L_x_62:
[----:B------:R-:W-:Y:S05]  /*0d10*/  BSYNC.RECONVERGENT B1 ;  /* 0x0000000000017941 */ /* 0x000fea0003800200 */
.L_x_61:
        /* <DEDUP_REMOVED lines=16> */
[----:B------:R-:W0:Y:S01]  /*0e20*/  SHFL.DOWN PT, R5, R3, 0x2, 0x1f ;  /* 0x08401f0003057f89 */ /* 0x000e2200000e0000 */
[----:B------:R-:W1:Y:S01]  /*0e30*/  @!P2 S2R R8, SR_CgaCtaId ;  /* 0x000000000008a919 */ /* 0x000e620000008800 */
[----:B0-----:R-:W-:-:S06]  /*0e40*/  DSETP.GEU.AND P1, PT, R2, R4, PT ;  /* 0x000000040200722a */ /* 0x001fcc0003f2e000 */
[----:B------:R-:W-:Y:S02]  /*0e50*/  @!P0 FSEL R2, R4, R2, !P1 ;  /* 0x0000000204028208 */ /* 0x000fe40004800000 */
[----:B------:R-:W-:Y:S02]  /*0e60*/  @!P0 FSEL R3, R5, R3, !P1 ;  /* 0x0000000305038208 */ /* 0x000fe40004800000 */
[----:B------:R-:W-:Y:S01]  /*0e70*/  ISETP.GT.AND P0, PT, R9, 0x1b, PT ;  /* 0x0000001b0900780c */ /* 0x000fe20003f04270 */
[----:B------:R-:W-:Y:S01]  /*0e80*/  SHFL.DOWN PT, R4, R2, 0x4, 0x1f ;  /* 0x08801f0002047f89 */ /* 0x000fe200000e0000 */
[----:B-1----:R-:W-:Y:S02]  /*0e90*/  @!P2 LEA R11, R8, R7, 0x18 ;  /* 0x00000007080ba211 */ /* 0x002fe400078ec0ff */
[----:B------:R-:W-:Y:S01]  /*0ea0*/  @!P2 LOP3.LUT R8, R6, 0xf8, RZ, 0xc0, !PT ;  /* 0x000000f80608a812 */ /* 0x000fe200078ec0ff */
[----:B------:R-:W0:Y:S04]  /*0eb0*/  SHFL.DOWN PT, R5, R3, 0x4, 0x1f ;  /* 0x08801f0003057f89 */ /* 0x000e2800000e0000 */
        /* <DEDUP_REMOVED lines=51> */
.L_x_71:
[----:B------:R-:W-:-:S05]  /*11f0*/  LOP3.LUT R2, R0, 0x3e0, RZ, 0xc0, !PT ;  /* 0x000003e000027812 */ /* 0x000fca00078ec0ff */
[----:B------:R-:W-:Y:S01]  /*1200*/  VIADD R4, R2, 0x20 ;  /* 0x0000002002047836 */ /* 0x000fe20000000000 */
[----:B------:R-:W-:-:S04]  /*1210*/  LOP3.LUT R2, RZ, R2, RZ, 0x33, !PT ;  /* 0x00000002ff027212 */ /* 0x000fc800078e33ff */
[----:B------:R-:W-:Y:S01]  /*1220*/  ISETP.GT.AND P0, PT, R4, R3, PT ;  /* 0x000000030400720c */ /* 0x000fe20003f04270 */
[----:B------:R-:W-:-:S05]  /*1230*/  IMAD.IADD R2, R3, 0x1, R2 ;  /* 0x0000000103027824 */ /* 0x000fca00078e0202 */
[----:B------:R-:W-:Y:S02]  /*1240*/  SEL R5, R2, 0x1f, P0 ;  /* 0x0000001f02057807 */ /* 0x000fe40000000000 */
[----:B------:R-:W0:Y:S03]  /*1250*/  S2R R2, SR_LANEID ;  /* 0x0000000000027919 */ /* 0x000e260000000000 */
[----:B-----5:R-:W-:Y:S04]  /*1260*/  SHFL.DOWN PT, R6, R10, 0x1, R5 ;  /* 0x082000000a067989 */ /* 0x020fe800000e0005 */
[----:B------:R-:W1:Y:S02]  /*1270*/  SHFL.DOWN PT, R7, R11, 0x1, R5 ;  /* 0x082000000b077989 */ /* 0x000e6400000e0005 */
[----:B-1----:R-:W-:Y:S01]  /*1280*/  DSETP.GEU.AND P1, PT, R10, R6, PT ;  /* 0x000000060a00722a */ /* 0x002fe20003f2e000 */
[----:B0-----:R-:W-:-:S05]  /*1290*/  ISETP.GE.AND P0, PT, R2, R5, PT ;  /* 0x000000050200720c */ /* 0x001fca0003f06270 */
[-C--:B------:R-:W-:Y:S01]  /*12a0*/  FSEL R9, R6, R10.reuse, !P1 ;  /* 0x0000000a06097208 */ /* 0x080fe20004800000 */
[----:B------:R-:W-:Y:S01]  /*12b0*/  VIADD R6, R2, 0x2 ;  /* 0x0000000202067836 */ /* 0x000fe20000000000 */
[-C--:B------:R-:W-:Y:S02]  /*12c0*/  FSEL R7, R7, R11.reuse, !P1 ;  /* 0x0000000b07077208 */ /* 0x080fe40004800000 */
[----:B------:R-:W-:Y:S02]  /*12d0*/  FSEL R4, R9, R10, !P0 ;  /* 0x0000000a09047208 */ /* 0x000fe40004000000 */
[----:B------:R-:W-:Y:S02]  /*12e0*/  FSEL R7, R7, R11, !P0 ;  /* 0x0000000b07077208 */ /* 0x000fe40004000000 */
[----:B------:R-:W-:Y:S01]  /*12f0*/  ISETP.GT.AND P0, PT, R6, R5, PT ;  /* 0x000000050600720c */ /* 0x000fe20003f04270 */
[----:B------:R-:W-:Y:S01]  /*1300*/  SHFL.DOWN PT, R8, R4, 0x2, R5 ;  /* 0x0840000004087989 */ /* 0x000fe200000e0005 */
[----:B------:R-:W-:-:S03]  /*1310*/  IMAD.MOV.U32 R6, RZ, RZ, R4 ;  /* 0x000000ffff067224 */ /* 0x000fc600078e0004 */
[----:B------:R-:W0:Y:S03]  /*1320*/  SHFL.DOWN PT, R9, R7, 0x2, R5 ;  /* 0x0840000007097989 */ /* 0x000e2600000e0005 */
[----:B0-----:R-:W-:Y:S01]  /*1330*/  DSETP.GEU.AND P1, PT, R6, R8, PT ;  /* 0x000000080600722a */ /* 0x001fe20003f2e000 */
[----:B------:R-:W-:-:S05]  /*1340*/  VIADD R6, R2, 0x4 ;  /* 0x0000000402067836 */ /* 0x000fca0000000000 */
[----:B------:R-:W-:Y:S02]  /*1350*/  @!P0 FSEL R4, R8, R4, !P1 ;  /* 0x0000000408048208 */ /* 0x000fe40004800000 */
[----:B------:R-:W-:Y:S02]  /*1360*/  @!P0 FSEL R7, R9, R7, !P1 ;  /* 0x0000000709078208 */ /* 0x000fe40004800000 */
        /* <DEDUP_REMOVED lines=12> */
[----:B------:R-:W-:Y:S01]  /*1430*/  VIADD R2, R2, 0x10 ;  /* 0x0000001002027836 */ /* 0x000fe20000000000 */
[----:B------:R-:W0:Y:S11]  /*1440*/  SHFL.DOWN PT, R9, R7, 0x8, R5 ;  /* 0x0900000007097989 */ /* 0x000e3600000e0005 */
[----:B------:R-:W1:Y:S01]  /*1450*/  @!P0 S2R R11, SR_CgaCtaId ;  /* 0x00000000000b8919 */ /* 0x000e620000008800 */
[----:B0-----:R-:W-:Y:S01]  /*1460*/  DSETP.GEU.AND P2, PT, R6, R8, PT ;  /* 0x000000080600722a */ /* 0x001fe20003f4e000 */
[----:B------:R-:W-:-:S05]  /*1470*/  @!P0 MOV R6, 0x400 ;  /* 0x0000040000068802 */ /* 0x000fca0000000f00 */
[----:B------:R-:W-:Y:S02]  /*1480*/  @!P1 FSEL R4, R8, R4, !P2 ;  /* 0x0000000408049208 */ /* 0x000fe40005000000 */
[----:B------:R-:W-:Y:S02]  /*1490*/  @!P1 FSEL R7, R9, R7, !P2 ;  /* 0x0000000709079208 */ /* 0x000fe40005000000 */
[----:B------:R-:W-:Y:S01]  /*14a0*/  ISETP.GT.AND P1, PT, R2, R5, PT ;  /* 0x000000050200720c */ /* 0x000fe20003f24270 */
[----:B------:R-:W-:Y:S01]  /*14b0*/  SHFL.DOWN PT, R8, R4, 0x10, R5 ;  /* 0x0a00000004087989 */ /* 0x000fe200000e0005 */
[----:B------:R-:W-:-:S03]  /*14c0*/  @!P0 SHF.R.U32.HI R2, RZ, 0x2, R0 ;  /* 0x00000002ff028819 */ /* 0x000fc60000011600 */
[----:B------:R0:W2:Y:S01]  /*14d0*/  SHFL.DOWN PT, R9, R7, 0x10, R5 ;  /* 0x0a00000007097989 */ /* 0x0000a200000e0005 */
[----:B------:R-:W-:Y:S02]  /*14e0*/  @!P0 LOP3.LUT R2, R2, 0xf8, RZ, 0xc0, !PT ;  /* 0x000000f802028812 */ /* 0x000fe400078ec0ff */
[----:B-1----:R-:W-:-:S05]  /*14f0*/  @!P0 LEA R11, R11, R6, 0x18 ;  /* 0x000000060b0b8211 */ /* 0x002fca00078ec0ff */
[----:B------:R-:W-:Y:S02]  /*1500*/  @!P0 IMAD.IADD R11, R2, 0x1, R11 ;  /* 0x00000001020b8824 */ /* 0x000fe400078e020b */
[----:B0-----:R-:W-:-:S06]  /*1510*/  IMAD.MOV.U32 R5, RZ, RZ, R7 ;  /* 0x000000ffff057224 */ /* 0x001fcc00078e0007 */
[----:B--2---:R-:W-:-:S06]  /*1520*/  DSETP.GEU.AND P2, PT, R4, R8, PT ;  /* 0x000000080400722a */ /* 0x004fcc0003f4e000 */
[----:B------:R-:W-:Y:S02]  /*1530*/  @!P1 FSEL R7, R9, R7, !P2 ;  /* 0x0000000709079208 */ /* 0x000fe40005000000 */
[----:B------:R-:W-:-:S03]  /*1540*/  @!P1 FSEL R4, R8, R4, !P2 ;  /* 0x0000000408049208 */ /* 0x000fc60005000000 */
[----:B------:R-:W-:-:S05]  /*1550*/  IMAD.MOV.U32 R5, RZ, RZ, R7 ;  /* 0x000000ffff057224 */ /* 0x000fca00078e0007 */
[----:B------:R1:W-:Y:S01]  /*1560*/  @!P0 STS.64 [R11+0x8], R4 ;  /* 0x000008040b008388 */ /* 0x0003e20000000a00 */
[----:B------:R-:W-:Y:S01]  /*1570*/  BAR.SYNC.DEFER_BLOCKING 0x0 ;  /* 0x0000000000007b1d */ /* 0x000fe20000010000 */
[----:B------:R-:W-:-:S13]  /*1580*/  ISETP.NE.AND P0, PT, R0, RZ, PT ;  /* 0x000000ff0000720c */ /* 0x000fda0003f05270 */
[----:B-1----:R-:W-:Y:S05]  /*1590*/  @P0 BRA `(.L_x_72) ;  /* 0x0000001800d00947 */ /* 0x002fea0003800000 */
[----:B------:R-:W0:Y:S01]  /*15a0*/  S2UR UR5, SR_CgaCtaId ;  /* 0x00000000000579c3 */ /* 0x000e220000008800 */
[----:B------:R-:W-:Y:S01]  /*15b0*/  UMOV UR4, 0x400 ;  /* 0x0000040000047882 */ /* 0x000fe20000000000 */
[----:B------:R-:W-:Y:S01]  /*15c0*/  ISETP.GT.AND P2, PT, R3, 0x20, PT ;  /* 0x000000200300780c */ /* 0x000fe20003f44270 */
[----:B0-----:R-:W-:-:S09]  /*15d0*/  ULEA UR4, UR5, UR4, 0x18 ;  /* 0x0000000405047291 */ /* 0x001fd2000f8ec0ff */
[----:B------:R-:W0:Y:S04]  /*15e0*/  LDS.128 R12, [UR4+0x10] ;  /* 0x00001004ff0c7984 */ /* 0x000e280008000c00 */
[----:B------:R-:W1:Y:S01]  /*15f0*/  LDS.128 R8, [UR4+0x20] ;  /* 0x00002004ff087984 */ /* 0x000e620008000c00 */
[----:B0-----:R-:W-:-:S06]  /*1600*/  DSETP.GEU.AND P1, PT, R4, R12, PT ;  /* 0x0000000c0400722a */ /* 0x001fcc0003f2e000 */
[-C--:B------:R-:W-:Y:S02]  /*1610*/  FSEL R7, R12, R4.reuse, !P1 ;  /* 0x000000040c077208 */ /* 0x080fe40004800000 */
[-C--:B------:R-:W-:Y:S02]  /*1620*/  FSEL R13, R13, R5.reuse, !P1 ;  /* 0x000000050d0d7208 */ /* 0x080fe40004800000 */
[----:B------:R-:W-:Y:S02]  /*1630*/  FSEL R0, R7, R4, P2 ;  /* 0x0000000407007208 */ /* 0x000fe40001000000 */
[----:B------:R-:W-:Y:S02]  /*1640*/  ISETP.GT.AND P1, PT, R3, 0x40, PT ;  /* 0x000000400300780c */ /* 0x000fe40003f24270 */
[----:B------:R-:W-:Y:S01]  /*1650*/  FSEL R13, R13, R5, P2 ;  /* 0x000000050d0d7208 */ /* 0x000fe20001000000 */
[----:B------:R-:W-:Y:S01]  /*1660*/  IMAD.MOV.U32 R12, RZ, RZ, R0 ;  /* 0x000000ffff0c7224 */ /* 0x000fe200078e0000 */
[----:B------:R-:W-:Y:S01]  /*1670*/  ISETP.GT.AND P2, PT, R3, 0x60, PT ;  /* 0x000000600300780c */ /* 0x000fe20003f44270 */
[----:B------:R-:W0:Y:S04]  /*1680*/  LDS.128 R4, [UR4+0x30] ;  /* 0x00003004ff047984 */ /* 0x000e280008000c00 */
[----:B------:R-:W-:-:S06]  /*1690*/  DSETP.GEU.AND P3, PT, R12, R14, PT ;  /* 0x0000000e0c00722a */ /* 0x000fcc0003f6e000 */
[----:B------:R-:W-:Y:S02]  /*16a0*/  @P1 FSEL R0, R14, R0, !P3 ;  /* 0x000000000e001208 */ /* 0x000fe40005800000 */
[----:B------:R-:W-:Y:S02]  /*16b0*/  @P1 FSEL R13, R15, R13, !P3 ;  /* 0x0000000d0f0d1208 */ /* 0x000fe40005800000 */
[----:B------:R-:W-:Y:S01]  /*16c0*/  ISETP.GT.AND P1, PT, R3, 0x80, PT ;  /* 0x000000800300780c */ /* 0x000fe20003f24270 */
[----:B------:R-:W-:-:S06]  /*16d0*/  IMAD.MOV.U32 R12, RZ, RZ, R0 ;  /* 0x000000ffff0c7224 */ /* 0x000fcc00078e0000 */
[----:B-1----:R-:W-:-:S06]  /*16e0*/  DSETP.GEU.AND P3, PT, R12, R8, PT ;  /* 0x000000080c00722a */ /* 0x002fcc0003f6e000 */
[----:B------:R-:W-:Y:S02]  /*16f0*/  @P2 FSEL R0, R8, R0, !P3 ;  /* 0x0000000008002208 */ /* 0x000fe40005800000 */
[----:B------:R-:W-:Y:S02]  /*1700*/  @P2 FSEL R13, R9, R13, !P3 ;  /* 0x0000000d090d2208 */ /* 0x000fe40005800000 */
[----:B------:R-:W-:Y:S01]  /*1710*/  ISETP.GT.AND P2, PT, R3, 0xa0, PT ;  /* 0x000000a00300780c */ /* 0x000fe20003f44270 */
[----:B------:R-:W-:Y:S01]  /*1720*/  IMAD.MOV.U32 R12, RZ, RZ, R0 ;  /* 0x000000ffff0c7224 */ /* 0x000fe200078e0000 */
[----:B------:R-:W1:Y:S05]  /*1730*/  LDS.64 R8, [UR4+0x40] ;  /* 0x00004004ff087984 */ /* 0x000e6a0008000a00 */
[----:B------:R-:W-:-:S06]  /*1740*/  DSETP.GEU.AND P3, PT, R12, R10, PT ;  /* 0x0000000a0c00722a */ /* 0x000fcc0003f6e000 */
[----:B------:R-:W-:Y:S02]  /*1750*/  @P1 FSEL R0, R10, R0, !P3 ;  /* 0x000000000a001208 */ /* 0x000fe40005800000 */
[----:B------:R-:W-:Y:S02]  /*1760*/  @P1 FSEL R13, R11, R13, !P3 ;  /* 0x0000000d0b0d1208 */ /* 0x000fe40005800000 */
[----:B------:R-:W-:Y:S01]  /*1770*/  ISETP.GT.AND P1, PT, R3, 0xc0, PT ;  /* 0x000000c00300780c */ /* 0x000fe20003f24270 */
[----:B------:R-:W-:Y:S02]  /*1780*/  IMAD.MOV.U32 R10, RZ, RZ, R0 ;  /* 0x000000ffff0a7224 */ /* 0x000fe400078e0000 */
[----:B------:R-:W-:-:S06]  /*1790*/  IMAD.MOV.U32 R11, RZ, RZ, R13 ;  /* 0x000000ffff0b7224 */ /* 0x000fcc00078e000d */
[----:B0-----:R-:W-:-:S06]  /*17a0*/  DSETP.GEU.AND P3, PT, R10, R4, PT ;  /* 0x000000040a00722a */ /* 0x001fcc0003f6e000 */
[----:B------:R-:W-:Y:S02]  /*17b0*/  @P2 FSEL R0, R4, R0, !P3 ;  /* 0x0000000004002208 */ /* 0x000fe40005800000 */
[----:B------:R-:W-:Y:S02]  /*17c0*/  @P2 FSEL R13, R5, R13, !P3 ;  /* 0x0000000d050d2208 */ /* 0x000fe40005800000 */
[----:B------:R-:W-:Y:S01]  /*17d0*/  ISETP.GT.AND P2, PT, R3, 0xe0, PT ;  /* 0x000000e00300780c */ /* 0x000fe20003f44270 */
[----:B------:R-:W-:Y:S02]  /*17e0*/  IMAD.MOV.U32 R4, RZ, RZ, R0 ;  /* 0x000000ffff047224 */ /* 0x000fe400078e0000 */
[----:B------:R-:W-:-:S06]  /*17f0*/  IMAD.MOV.U32 R5, RZ, RZ, R13 ;  /* 0x000000ffff057224 */ /* 0x000fcc00078e000d */
[----:B------:R-:W-:-:S06]  /*1800*/  DSETP.GEU.AND P3, PT, R4, R6, PT ;  /* 0x000000060400722a */ /* 0x000fcc0003f6e000 */
[----:B------:R-:W-:Y:S02]  /*1810*/  @P1 FSEL R0, R6, R0, !P3 ;  /* 0x0000000006001208 */ /* 0x000fe40005800000 */
[----:B------:R-:W-:-:S03]  /*1820*/  @P1 FSEL R13, R7, R13, !P3 ;  /* 0x0000000d070d1208 */ /* 0x000fc60005800000 */
[----:B------:R-:W-:Y:S02]  /*1830*/  IMAD.MOV.U32 R2, RZ, RZ, R0 ;  /* 0x000000ffff027224 */ /* 0x000fe400078e0000 */
[----:B------:R-:W-:-:S06]  /*1840*/  IMAD.MOV.U32 R3, RZ, RZ, R13 ;  /* 0x000000ffff037224 */ /* 0x000fcc00078e000d */
[----:B-1----:R-:W-:-:S06]  /*1850*/  DSETP.GEU.AND P1, PT, R2, R8, PT ;  /* 0x000000080200722a */ /* 0x002fcc0003f2e000 */
[----:B------:R-:W-:Y:S02]  /*1860*/  @P2 FSEL R0, R8, R0, !P1 ;  /* 0x0000000008002208 */ /* 0x000fe40004800000 */
[----:B------:R-:W-:-:S03]  /*1870*/  @P2 FSEL R13, R9, R13, !P1 ;  /* 0x0000000d090d2208 */ /* 0x000fc60004800000 */
[----:B------:R-:W-:Y:S02]  /*1880*/  IMAD.MOV.U32 R4, RZ, RZ, R0 ;  /* 0x000000ffff047224 */ /* 0x000fe400078e0000 */
[----:B------:R-:W-:Y:S01]  /*1890*/  IMAD.MOV.U32 R5, RZ, RZ, R13 ;  /* 0x000000ffff057224 */ /* 0x000fe200078e000d */
[----:B------:R-:W-:Y:S06]  /*18a0*/  BRA `(.L_x_72) ;  /* 0x00000018000c7947 */ /* 0x000fec0003800000 */
.L_x_58:
[----:B------:R-:W0:Y:S01]  /*18b0*/  S2R R0, SR_TID.X ;  /* 0x0000000000007919 */ /* 0x000e220000002100 */
[----:B------:R-:W1:Y:S01]  /*18c0*/  LDC.64 R6, c[0x0][0x380] ;  /* 0x0000e000ff067b82 */ /* 0x000e620000000a00 */
[----:B0-----:R-:W-:-:S04]  /*18d0*/  VIADD R23, R0, UR7 ;  /* 0x0000000700177c36 */ /* 0x001fc80008000000 */
[----:B-1----:R-:W-:-:S05]  /*18e0*/  IMAD.WIDE.U32 R22, R23, 0x8, R6 ;  /* 0x0000000817167825 */ /* 0x002fca00078e0006 */
[----:B------:R-:W2:Y:S04]  /*18f0*/  LDG.E.64 R18, desc[UR14][R22.64] ;  /* 0x0000000e16127981 */ /* 0x000ea8000c1e1b00 */
[----:B------:R-:W2:Y:S04]  /*1900*/  LDG.E.64 R20, desc[UR14][R22.64+0x800] ;  /* 0x0008000e16147981 */ /* 0x000ea8000c1e1b00 */
[----:B------:R-:W3:Y:S04]  /*1910*/  LDG.E.64 R16, desc[UR14][R22.64+0x1000] ;  /* 0x0010000e16107981 */ /* 0x000ee8000c1e1b00 */
[----:B------:R-:W4:Y:S04]  /*1920*/  LDG.E.64 R14, desc[UR14][R22.64+0x1800] ;  /* 0x0018000e160e7981 */ /* 0x000f28000c1e1b00 */
[----:B------:R-:W5:Y:S04]  /*1930*/  LDG.E.64 R12, desc[UR14][R22.64+0x2000] ;  /* 0x0020000e160c7981 */ /* 0x000f68000c1e1b00 */
[----:B------:R-:W5:Y:S04]  /*1940*/  LDG.E.64 R10, desc[UR14][R22.64+0x2800] ;  /* 0x0028000e160a7981 */ /* 0x000f68000c1e1b00 */
[----:B------:R-:W5:Y:S04]  /*1950*/  LDG.E.64 R8, desc[UR14][R22.64+0x3000] ;  /* 0x0030000e16087981 */ /* 0x000f68000c1e1b00 */
[----:B------:R-:W5:Y:S01]  /*1960*/  LDG.E.64 R6, desc[UR14][R22.64+0x3800] ;  /* 0x0038000e16067981 */ /* 0x000f62000c1e1b00 */
        /* <DEDUP_REMOVED lines=18> */
[----:B------:R-:W-:-:S04]  /*1a90*/  ISETP.GE.U32.AND P0, PT, R5, UR5, PT ;  /* 0x0000000505007c0c */ /* 0x000fc8000bf06070 */
[----:B------:R-:W-:Y:S01]  /*1aa0*/  ISETP.GE.U32.AND.EX P0, PT, R2, UR4, PT, P0 ;  /* 0x0000000402007c0c */ /* 0x000fe2000bf06100 */
[----:B------:R-:W-:-:S06]  /*1ab0*/  DSETP.GEU.AND P1, PT, R8, R6, PT ;  /* 0x000000060800722a */ /* 0x000fcc0003f2e000 */
[----:B------:R-:W-:Y:S02]  /*1ac0*/  FSEL R10, R6, R8, !P1 ;  /* 0x00000008060a7208 */ /* 0x000fe40004800000 */
[----:B------:R-:W-:-:S04]  /*1ad0*/  FSEL R11, R7, R9, !P1 ;  /* 0x00000009070b7208 */ /* 0x000fc80004800000 */
[----:B------:R-:W-:Y:S05]  /*1ae0*/  @!P0 BRA `(.L_x_73) ;  /* 0x0000001000408947 */ /* 0x000fea0003800000 */
[----:B------:R-:W-:Y:S01]  /*1af0*/  UIADD3 UR8, UP0, UPT, UR5, UR7, URZ ;  /* 0x0000000705087290 */ /* 0x000fe2000ff1e0ff */
[----:B------:R-:W-:Y:S01]  /*1b00*/  IADD3 R27, P1, PT, R4, -0x800, RZ ;  /* 0xfffff800041b7810 */ /* 0x000fe20007f3e0ff */
[----:B------:R-:W0:Y:S01]  /*1b10*/  LDCU.64 UR12, c[0x0][0x380] ;  /* 0x00007000ff0c77ac */ /* 0x000e220008000a00 */
[----:B------:R-:W-:Y:S02]  /*1b20*/  LOP3.LUT R5, RZ, R0, RZ, 0x33, !PT ;  /* 0x00000000ff057212 */ /* 0x000fe400078e33ff */
[----:B------:R-:W-:Y:S01]  /*1b30*/  IADD3.X R26, PT, PT, R3, -0x1, RZ, P1, !PT ;  /* 0xffffffff031a7810 */ /* 0x000fe20000ffe4ff */
[----:B------:R-:W-:Y:S01]  /*1b40*/  UIADD3.X UR9, UPT, UPT, URZ, UR4, URZ, UP0, !UPT ;  /* 0x00000004ff097290 */ /* 0x000fe200087fe4ff */
[----:B------:R-:W-:Y:S01]  /*1b50*/  ISETP.LT.U32.AND P0, PT, R27, UR8, PT ;  /* 0x000000081b007c0c */ /* 0x000fe2000bf01070 */
[----:B------:R-:W-:Y:S01]  /*1b60*/  UMOV UR6, UR5 ;  /* 0x0000000500067c82 */ /* 0x000fe20008000000 */
[----:B------:R-:W-:Y:S01]  /*1b70*/  IADD3 R9, P2, PT, R0, UR8, RZ ;  /* 0x0000000800097c10 */ /* 0x000fe2000ff5e0ff */
[----:B------:R-:W-:Y:S01]  /*1b80*/  UMOV UR4, URZ ;  /* 0x000000ff00047c82 */ /* 0x000fe20008000000 */
[----:B------:R-:W-:Y:S01]  /*1b90*/  IADD3 R5, PT, PT, R4, -UR5, R5 ;  /* 0x8000000504057c10 */ /* 0x000fe2000fffe005 */
[----:B------:R-:W-:Y:S01]  /*1ba0*/  IMAD.U32 R7, RZ, RZ, UR9 ;  /* 0x00000009ff077e24 */ /* 0x000fe2000f8e00ff */
[----:B------:R-:W-:Y:S01]  /*1bb0*/  UMOV UR10, UR8 ;  /* 0x00000008000a7c82 */ /* 0x000fe20008000000 */
[----:B------:R-:W-:-:S03]  /*1bc0*/  IMAD.X R0, RZ, RZ, UR9, P2 ;  /* 0x00000009ff007e24 */ /* 0x000fc600090e06ff */
[----:B------:R-:W-:Y:S02]  /*1bd0*/  ISETP.GT.U32.AND.EX P0, PT, R7, R26, PT, P0 ;  /* 0x0000001a0700720c */ /* 0x000fe40003f04100 */
[----:B0-----:R-:W-:-:S04]  /*1be0*/  LEA R8, P1, R9, UR12, 0x3 ;  /* 0x0000000c09087c11 */ /* 0x001fc8000f8218ff */
[----:B------:R-:W-:Y:S02]  /*1bf0*/  IADD3 R8, P2, PT, R8, 0x4000, RZ ;  /* 0x0000400008087810 */ /* 0x000fe40007f5e0ff */
[----:B------:R-:W-:Y:S01]  /*1c00*/  LEA.HI.X R9, R9, UR13, R0, 0x3, P1 ;  /* 0x0000000d09097c11 */ /* 0x000fe200088f1c00 */
[----:B------:R-:W-:Y:S01]  /*1c10*/  VIADD R0, R5, -UR7 ;  /* 0x8000000705007c36 */ /* 0x000fe20008000000 */
[----:B------:R-:W-:-:S03]  /*1c20*/  UMOV UR7, UR9 ;  /* 0x0000000900077c82 */ /* 0x000fc60008000000 */
[----:B------:R-:W-:Y:S01]  /*1c30*/  IMAD.X R9, RZ, RZ, R9, P2 ;  /* 0x000000ffff097224 */ /* 0x000fe200010e0609 */
[----:B------:R-:W-:Y:S06]  /*1c40*/  @P0 BRA `(.L_x_74) ;  /* 0x0000000000f40947 */ /* 0x000fec0003800000 */
[----:B------:R-:W0:Y:S01]  /*1c50*/  LDC.64 R2, c[0x0][0x3b8] ;  /* 0x0000ee00ff027b82 */ /* 0x000e220000000a00 */
[----:B------:R-:W1:Y:S01]  /*1c60*/  LDCU.64 UR12, c[0x0][0x380] ;  /* 0x00007000ff0c77ac */ /* 0x000e620008000a00 */
[----:B------:R-:W-:Y:S01]  /*1c70*/  NOP ;  /* 0x0000000000007918 */ /* 0x000fe20000000000 */
.L_x_75:
[----:B------:R-:W2:Y:S02]  /*1c80*/  S2R R4, SR_TID.X ;  /* 0x0000000000047919 */ /* 0x000ea40000002100 */
[----:B--2---:R-:W-:-:S05]  /*1c90*/  IADD3 R4, P0, PT, R4, UR8, RZ ;  /* 0x0000000804047c10 */ /* 0x004fca000ff1e0ff */
[----:B------:R-:W-:Y:S01]  /*1ca0*/  IMAD.X R5, RZ, RZ, UR9, P0 ;  /* 0x00000009ff057e24 */ /* 0x000fe200080e06ff */
[----:B-1----:R-:W-:-:S04]  /*1cb0*/  LEA R24, P0, R4, UR12, 0x3 ;  /* 0x0000000c04187c11 */ /* 0x002fc8000f8018ff */
[----:B------:R-:W-:-:S05]  /*1cc0*/  LEA.HI.X R25, R4, UR13, R5, 0x3, P0 ;  /* 0x0000000d04197c11 */ /* 0x000fca00080f1c05 */
[----:B------:R-:W2:Y:S04]  /*1cd0*/  LDG.E.64 R4, desc[UR14][R24.64] ;  /* 0x0000000e18047981 */ /* 0x000ea8000c1e1b00 */
[----:B------:R-:W3:Y:S04]  /*1ce0*/  LDG.E.64 R6, desc[UR14][R24.64+0x800] ;  /* 0x0008000e18067981 */ /* 0x000ee8000c1e1b00 */
[----:B------:R-:W4:Y:S04]  /*1cf0*/  LDG.E.64 R12, desc[UR14][R24.64+0x1000] ;  /* 0x0010000e180c7981 */ /* 0x000f28000c1e1b00 */
[----:B------:R-:W5:Y:S04]  /*1d00*/  LDG.E.64 R14, desc[UR14][R24.64+0x1800] ;  /* 0x0018000e180e7981 */ /* 0x000f68000c1e1b00 */
[----:B------:R-:W5:Y:S04]  /*1d10*/  LDG.E.64 R16, desc[UR14][R24.64+0x2000] ;  /* 0x0020000e18107981 */ /* 0x000f68000c1e1b00 */
[----:B------:R-:W5:Y:S04]  /*1d20*/  LDG.E.64 R18, desc[UR14][R24.64+0x2800] ;  /* 0x0028000e18127981 */ /* 0x000f68000c1e1b00 */
[----:B------:R-:W5:Y:S04]  /*1d30*/  LDG.E.64 R20, desc[UR14][R24.64+0x3000] ;  /* 0x0030000e18147981 */ /* 0x000f68000c1e1b00 */
[----:B------:R-:W5:Y:S01]  /*1d40*/  LDG.E.64 R22, desc[UR14][R24.64+0x3800] ;  /* 0x0038000e18167981 */ /* 0x000f62000c1e1b00 */
[----:B------:R-:W-:-:S02]  /*1d50*/  USHF.R.S32.HI UR11, URZ, 0x1f, UR5 ;  /* 0x0000001fff0b7899 */ /* 0x000fc40008011405 */
[----:B------:R-:W-:-:S04]  /*1d60*/  UIADD3 UR6, UP0, UPT, UR5, UR10, URZ ;  /* 0x0000000a05067290 */ /* 0x000fc8000ff1e0ff */
[----:B------:R-:W-:Y:S01]  /*1d70*/  UIADD3.X UR7, UPT, UPT, UR11, UR7, URZ, UP0, !UPT ;  /* 0x000000070b077290 */ /* 0x000fe200087fe4ff */
        /* <DEDUP_REMOVED lines=16> */
[----:B------:R-:W-:Y:S01]  /*1e80*/  FSEL R6, R18, R4, !P0 ;  /* 0x0000000412067208 */ /* 0x000fe20004000000 */
[----:B0-----:R-:W-:Y:S01]  /*1e90*/  IMAD.MOV.U32 R4, RZ, RZ, R2 ;  /* 0x000000ffff047224 */ /* 0x001fe200078e0002 */
[----:B------:R-:W-:-:S04]  /*1ea0*/  FSEL R7, R19, R5, !P0 ;  /* 0x0000000513077208 */ /* 0x000fc80004000000 */
[----:B------:R-:W-:Y:S02]  /*1eb0*/  IADD3 R5, P2, PT, R4, -UR8, RZ ;  /* 0x8000000804057c10 */ /* 0x000fe4000ff5e0ff */
[----:B------:R-:W-:-:S06]  /*1ec0*/  DSETP.GEU.AND P0, PT, R6, R20, PT ;  /* 0x000000140600722a */ /* 0x000fcc0003f0e000 */
[----:B------:R-:W-:Y:S02]  /*1ed0*/  FSEL R6, R20, R6, !P0 ;  /* 0x0000000614067208 */ /* 0x000fe40004000000 */
[----:B------:R-:W-:Y:S02]  /*1ee0*/  FSEL R7, R21, R7, !P0 ;  /* 0x0000000715077208 */ /* 0x000fe40004000000 */
[----:B------:R-:W-:Y:S02]  /*1ef0*/  ISETP.GE.U32.AND P0, PT, R5, UR5, PT ;  /* 0x0000000505007c0c */ /* 0x000fe4000bf06070 */
[----:B------:R-:W-:Y:S02]  /*1f00*/  IADD3.X R5, PT, PT, R3, ~UR9, RZ, P2, !PT ;  /* 0x8000000903057c10 */ /* 0x000fe400097fe4ff */
[----:B------:R-:W-:Y:S02]  /*1f10*/  DSETP.GEU.AND P1, PT, R6, R22, PT ;  /* 0x000000160600722a */ /* 0x000fe40003f2e000 */
[----:B------:R-:W-:-:S04]  /*1f20*/  ISETP.GE.U32.AND.EX P0, PT, R5, UR11, PT, P0 ;  /* 0x0000000b05007c0c */ /* 0x000fc8000bf06100 */
[----:B------:R-:W-:Y:S02]  /*1f30*/  FSEL R10, R22, R6, !P1 ;  /* 0x00000006160a7208 */ /* 0x000fe40004800000 */
[----:B------:R-:W-:-:S07]  /*1f40*/  FSEL R11, R23, R7, !P1 ;  /* 0x00000007170b7208 */ /* 0x000fce0004800000 */
[----:B------:R-:W-:Y:S05]  /*1f50*/  @!P0 BRA `(.L_x_73) ;  /* 0x0000000c00248947 */ /* 0x000fea0003800000 */
[----:B------:R-:W-:Y:S02]  /*1f60*/  UIADD3 UR8, UP0, UPT, UR5, UR8, URZ ;  /* 0x0000000805087290 */ /* 0x000fe4000ff1e0ff */
[----:B------:R-:W-:Y:S01]  /*1f70*/  IMAD.U32 R5, RZ, RZ, UR5 ;  /* 0x00000005ff057e24 */ /* 0x000fe2000f8e00ff */
[----:B------:R-:W-:Y:S01]  /*1f80*/  UIADD3 UR4, UPT, UPT, UR4, 0x1, URZ ;  /* 0x0000000104047890 */ /* 0x000fe2000fffe0ff */
[----:B------:R-:W-:Y:S01]  /*1f90*/  VIADD R0, R0, -UR5 ;  /* 0x8000000500007c36 */ /* 0x000fe20008000000 */
[----:B------:R-:W-:Y:S01]  /*1fa0*/  UIADD3.X UR9, UPT, UPT, UR11, UR9, URZ, UP0, !UPT ;  /* 0x000000090b097290 */ /* 0x000fe200087fe4ff */
[----:B------:R-:W-:Y:S01]  /*1fb0*/  IMAD.WIDE R8, R5, 0x8, R8 ;  /* 0x0000000805087825 */ /* 0x000fe200078e0208 */
[----:B------:R-:W-:Y:S01]  /*1fc0*/  ISETP.LT.U32.AND P0, PT, R27, UR8, PT ;  /* 0x000000081b007c0c */ /* 0x000fe2000bf01070 */
[----:B------:R-:W-:-:S03]  /*1fd0*/  UMOV UR10, UR6 ;  /* 0x00000006000a7c82 */ /* 0x000fc60008000000 */
[----:B------:R-:W-:-:S05]  /*1fe0*/  IMAD.U32 R7, RZ, RZ, UR9 ;  /* 0x00000009ff077e24 */ /* 0x000fca000f8e00ff */
[----:B------:R-:W-:-:S13]  /*1ff0*/  ISETP.GT.U32.AND.EX P0, PT, R7, R26, PT, P0 ;  /* 0x0000001a0700720c */ /* 0x000fda0003f04100 */
[----:B------:R-:W-:Y:S05]  /*2000*/  @!P0 BRA `(.L_x_75) ;  /* 0xfffffffc001c8947 */ /* 0x000fea000383ffff */
[----:B------:R-:W-:-:S05]  /*2010*/  UMOV UR6, UR5 ;  /* 0x0000000500067c82 */ /* 0x000fca0008000000 */
.L_x_74:
[----:B------:R-:W0:Y:S01]  /*2020*/  S2R R7, SR_TID.X ;  /* 0x0000000000077919 */ /* 0x000e220000002100 */
[C---:B------:R-:W-:Y:S01]  /*2030*/  VIADD R2, R4.reuse, -UR8 ;  /* 0x8000000804027c36 */ /* 0x040fe20008000000 */
[----:B------:R-:W-:Y:S01]  /*2040*/  ISETP.LE.U32.AND P1, PT, R4, UR8, PT ;  /* 0x0000000804007c0c */ /* 0x000fe2000bf23070 */
[----:B------:R-:W-:Y:S01]  /*2050*/  IMAD.U32 R6, RZ, RZ, UR9 ;  /* 0x00000009ff067e24 */ /* 0x000fe2000f8e00ff */
[----:B------:R-:W-:Y:S02]  /*2060*/  BSSY.RECONVERGENT B1, `(.L_x_73) ;  /* 0x00000b8000017945 */ /* 0x000fe40003800200 */
[----:B0-----:R-:W-:-:S04]  /*2070*/  ISETP.GE.AND P0, PT, R7, R2, PT ;  /* 0x000000020700720c */ /* 0x001fc80003f06270 */
[----:B------:R-:W-:-:S13]  /*2080*/  ISETP.GE.U32.OR.EX P0, PT, R6, R3, P0, P1 ;  /* 0x000000030600720c */ /* 0x000fda0000706510 */
[----:B------:R-:W-:Y:S05]  /*2090*/  @P0 BRA `(.L_x_76) ;  /* 0x0000000800d00947 */ /* 0x000fea0003800000 */
[----:B------:R-:W0:Y:S01]  /*20a0*/  LDC R2, c[0x0][0x3c0] ;  /* 0x0000f000ff027b82 */ /* 0x000e220000000800 */
[----:B------:R-:W-:Y:S01]  /*20b0*/  USHF.L.U32 UR5, UR16, 0xb, URZ ;  /* 0x0000000b10057899 */ /* 0x000fe200080006ff */
[----:B------:R-:W-:Y:S01]  /*20c0*/  LOP3.LUT R3, RZ, R7, RZ, 0x33, !PT ;  /* 0x00000007ff037212 */ /* 0x000fe200078e33ff */
[----:B------:R-:W-:Y:S02]  /*20d0*/  BSSY.RECONVERGENT B2, `(.L_x_77) ;  /* 0x0000055000027945 */ /* 0x000fe40003800200 */
[----:B------:R-:W-:-:S06]  /*20e0*/  UIADD3 UR5, UPT, UPT, UR5, UR6, URZ ;  /* 0x0000000605057290 */ /* 0x000fcc000fffe0ff */
[----:B------:R-:W-:Y:S01]  /*20f0*/  IADD3 R4, PT, PT, R4, -UR5, R3 ;  /* 0x8000000504047c10 */ /* 0x000fe2000fffe003 */
[----:B0-----:R-:W-:-:S04]  /*2100*/  IMAD R3, R2, UR4, RZ ;  /* 0x0000000402037c24 */ /* 0x001fc8000f8e02ff */
[----:B------:R-:W-:-:S05]  /*2110*/  IMAD R2, R3, -0x800, R4 ;  /* 0xfffff80003027824 */ /* 0x000fca00078e0204 */
[C---:B------:R-:W-:Y:S02]  /*2120*/  ISETP.GE.U32.AND P1, PT, R2.reuse, 0xf00, PT ;  /* 0x00000f000200780c */ /* 0x040fe40003f26070 */
[----:B------:R-:W-:Y:S01]  /*2130*/  LEA.HI R3, R2, 0x1, RZ, 0x18 ;  /* 0x0000000102037811 */ /* 0x000fe200078fc0ff */
[----:B------:R-:W-:-:S03]  /*2140*/  IMAD.MOV.U32 R2, RZ, RZ, R7 ;  /* 0x000000ffff027224 */ /* 0x000fc600078e0007 */
[----:B------:R-:W-:-:S04]  /*2150*/  LOP3.LUT R4, R3, 0xf, RZ, 0xc0, !PT ;  /* 0x0000000f03047812 */ /* 0x000fc800078ec0ff */
[----:B------:R-:W-:-:S03]  /*2160*/  ISETP.NE.AND P0, PT, R4, RZ, PT ;  /* 0x000000ff0400720c */ /* 0x000fc60003f05270 */
[----:B------:R-:W-:Y:S10]  /*2170*/  @!P1 BRA `(.L_x_78) ;  /* 0x0000000400289947 */ /* 0x000ff40003800000 */
[----:B------:R-:W-:-:S04]  /*2180*/  LEA.HI R2, R0, 0x1, RZ, 0x18 ;  /* 0x0000000100027811 */ /* 0x000fc800078fc0ff */
[----:B------:R-:W-:Y:S01]  /*2190*/  LOP3.LUT R5, R2, 0x1fffff0, RZ, 0xc0, !PT ;  /* 0x01fffff002057812 */ /* 0x000fe200078ec0ff */
[----:B------:R-:W-:-:S04]  /*21a0*/  IMAD.MOV.U32 R2, RZ, RZ, R7 ;  /* 0x000000ffff027224 */ /* 0x000fc800078e0007 */
[----:B------:R-:W-:-:S07]  /*21b0*/  IMAD.MOV R5, RZ, RZ, -R5 ;  /* 0x000000ffff057224 */ /* 0x000fce00078e0a05 */
.L_x_79:
        /* <DEDUP_REMOVED lines=8> */
[----:B--2---:R-:W-:-:S06]  /*2240*/  DSETP.GEU.AND P1, PT, R10, R6, PT ;  /* 0x000000060a00722a */ /* 0x004fcc0003f2e000 */
        /* <DEDUP_REMOVED lines=11> */
[----:B-----5:R-:W-:-:S06]  /*2300*/  DSETP.GEU.AND P1, PT, R10, R16, PT ;  /* 0x000000100a00722a */ /* 0x020fcc0003f2e000 */
[----:B------:R-:W-:Y:S02]  /*2310*/  FSEL R10, R16, R10, !P1 ;  /* 0x0000000a100a7208 */ /* 0x000fe40004800000 */
[----:B------:R-:W-:Y:S02]  /*2320*/  FSEL R11, R17, R11, !P1 ;  /* 0x0000000b110b7208 */ /* 0x000fe40004800000 */
[----:B------:R-:W5:Y:S04]  /*2330*/  LDG.E.64 R16, desc[UR14][R8.64+0x1800] ;  /* 0x0018000e08107981 */ /* 0x000f68000c1e1b00 */
[----:B------:R-:W-:-:S06]  /*2340*/  DSETP.GEU.AND P1, PT, R10, R14, PT ;  /* 0x0000000e0a00722a */ /* 0x000fcc0003f2e000 */
        /* <DEDUP_REMOVED lines=14> */
[----:B------:R0:W5:Y:S01]  /*2430*/  LDG.E.64 R24, desc[UR14][R8.64+0x3800] ;  /* 0x0038000e08187981 */ /* 0x000162000c1e1b00 */
        /* <DEDUP_REMOVED lines=30> */
.L_x_78:
[----:B------:R-:W-:Y:S05]  /*2620*/  BSYNC.RECONVERGENT B2 ;  /* 0x0000000000027941 */ /* 0x000fea0003800200 */
.L_x_77:
[----:B------:R-:W-:Y:S05]  /*2630*/  @!P0 BRA `(.L_x_76) ;  /* 0x0000000400688947 */ /* 0x000fea0003800000 */
[----:B------:R-:W-:Y:S01]  /*2640*/  ISETP.GE.U32.AND P1, PT, R4, 0x8, PT ;  /* 0x000000080400780c */ /* 0x000fe20003f26070 */
[----:B------:R-:W-:Y:S01]  /*2650*/  BSSY.RECONVERGENT B2, `(.L_x_80) ;  /* 0x0000029000027945 */ /* 0x000fe20003800200 */
[----:B------:R-:W-:-:S04]  /*2660*/  LOP3.LUT R24, R3, 0x7, RZ, 0xc0, !PT ;  /* 0x0000000703187812 */ /* 0x000fc800078ec0ff */
[----:B------:R-:W-:-:S07]  /*2670*/  ISETP.NE.AND P0, PT, R24, RZ, PT ;  /* 0x000000ff1800720c */ /* 0x000fce0003f05270 */
[----:B------:R-:W-:Y:S06]  /*2680*/  @!P1 BRA `(.L_x_81) ;  /* 0x0000000000949947 */ /* 0x000fec0003800000 */
[----:B------:R-:W-:-:S05]  /*2690*/  IADD3 R4, P1, PT, R2, UR8, RZ ;  /* 0x0000000802047c10 */ /* 0x000fca000ff3e0ff */
[----:B------:R-:W-:Y:S01]  /*26a0*/  IMAD.X R5, RZ, RZ, UR9, P1 ;  /* 0x00000009ff057e24 */ /* 0x000fe200088e06ff */
[----:B------:R-:W-:-:S04]  /*26b0*/  LEA R20, P1, R4, UR12, 0x3 ;  /* 0x0000000c04147c11 */ /* 0x000fc8000f8218ff */
        /* <DEDUP_REMOVED lines=9> */
[----:B------:R-:W-:Y:S01]  /*2750*/  VIADD R2, R2, 0x800 ;  /* 0x0000080002027836 */ /* 0x000fe20000000000 */
        /* <DEDUP_REMOVED lines=24> */
.L_x_81:
[----:B------:R-:W-:Y:S05]  /*28e0*/  BSYNC.RECONVERGENT B2 ;  /* 0x0000000000027941 */ /* 0x000fea0003800200 */
.L_x_80:
[----:B------:R-:W-:Y:S05]  /*28f0*/  @!P0 BRA `(.L_x_76) ;  /* 0x0000000000b88947 */ /* 0x000fea0003800000 */
[----:B------:R-:W-:Y:S01]  /*2900*/  ISETP.GE.U32.AND P1, PT, R24, 0x4, PT ;  /* 0x000000041800780c */ /* 0x000fe20003f26070 */
[----:B------:R-:W-:Y:S01]  /*2910*/  BSSY.RECONVERGENT B2, `(.L_x_82) ;  /* 0x0000018000027945 */ /* 0x000fe20003800200 */
[----:B------:R-:W-:-:S11]  /*2920*/  LOP3.LUT P0, RZ, R3, 0x3, RZ, 0xc0, !PT ;  /* 0x0000000303ff7812 */ /* 0x000fd6000780c0ff */
[----:B------:R-:W-:Y:S05]  /*2930*/  @!P1 BRA `(.L_x_83) ;  /* 0x0000000000549947 */ /* 0x000fea0003800000 */
[----:B------:R-:W-:-:S05]  /*2940*/  IADD3 R3, P1, PT, R2, UR8, RZ ;  /* 0x0000000802037c10 */ /* 0x000fca000ff3e0ff */
[----:B------:R-:W-:Y:S01]  /*2950*/  IMAD.X R6, RZ, RZ, UR9, P1 ;  /* 0x00000009ff067e24 */ /* 0x000fe200088e06ff */
[----:B------:R-:W-:-:S04]  /*2960*/  LEA R4, P1, R3, UR12, 0x3 ;  /* 0x0000000c03047c11 */ /* 0x000fc8000f8218ff */
[----:B------:R-:W-:-:S05]  /*2970*/  LEA.HI.X R5, R3, UR13, R6, 0x3, P1 ;  /* 0x0000000d03057c11 */ /* 0x000fca00088f1c06 */
[----:B------:R-:W2:Y:S04]  /*2980*/  LDG.E.64 R6, desc[UR14][R4.64] ;  /* 0x0000000e04067981 */ /* 0x000ea8000c1e1b00 */
[----:B------:R-:W3:Y:S04]  /*2990*/  LDG.E.64 R8, desc[UR14][R4.64+0x800] ;  /* 0x0008000e04087981 */ /* 0x000ee8000c1e1b00 */
[----:B------:R-:W4:Y:S04]  /*29a0*/  LDG.E.64 R12, desc[UR14][R4.64+0x1000] ;  /* 0x0010000e040c7981 */ /* 0x000f28000c1e1b00 */
        /* <DEDUP_REMOVED lines=13> */
[----:B------:R-:W-:-:S07]  /*2a80*/  FSEL R11, R15, R7, !P1 ;  /* 0x000000070f0b7208 */ /* 0x000fce0004800000 */
.L_x_83:
[----:B------:R-:W-:Y:S05]  /*2a90*/  BSYNC.RECONVERGENT B2 ;  /* 0x0000000000027941 */ /* 0x000fea0003800200 */
.L_x_82:
[----:B------:R-:W-:Y:S05]  /*2aa0*/  @!P0 BRA `(.L_x_76) ;  /* 0x00000000004c8947 */ /* 0x000fea0003800000 */
[----:B------:R-:W-:Y:S02]  /*2ab0*/  LOP3.LUT R0, R0, 0xffff, RZ, 0xc0, !PT ;  /* 0x0000ffff00007812 */ /* 0x000fe400078ec0ff */
[----:B------:R-:W-:Y:S02]  /*2ac0*/  IADD3 R2, P0, PT, R2, UR10, RZ ;  /* 0x0000000a02027c10 */ /* 0x000fe4000ff1e0ff */
[----:B------:R-:W-:Y:S02]  /*2ad0*/  LEA.HI R0, R0, 0x1, RZ, 0x18 ;  /* 0x0000000100007811 */ /* 0x000fe400078fc0ff */
[----:B------:R-:W-:Y:S01]  /*2ae0*/  LEA R4, P1, R2, UR12, 0x3 ;  /* 0x0000000c02047c11 */ /* 0x000fe2000f8218ff */
[----:B------:R-:W-:Y:S01]  /*2af0*/  IMAD.X R5, RZ, RZ, UR7, P0 ;  /* 0x00000007ff057e24 */ /* 0x000fe200080e06ff */
[----:B------:R-:W-:-:S04]  /*2b00*/  LOP3.LUT R0, R0, 0x3, RZ, 0xc0, !PT ;  /* 0x0000000300007812 */ /* 0x000fc800078ec0ff */
[----:B------:R-:W-:Y:S01]  /*2b10*/  LEA.HI.X R5, R2, UR13, R5, 0x3, P1 ;  /* 0x0000000d02057c11 */ /* 0x000fe200088f1c05 */
[----:B------:R-:W-:-:S07]  /*2b20*/  IMAD.MOV R0, RZ, RZ, -R0 ;  /* 0x000000ffff007224 */ /* 0x000fce00078e0a00 */
.L_x_84:
[----:B------:R-:W-:Y:S02]  /*2b30*/  IMAD.MOV.U32 R2, RZ, RZ, R4 ;  /* 0x000000ffff027224 */ /* 0x000fe400078e0004 */
[----:B------:R-:W-:-:S06]  /*2b40*/  IMAD.MOV.U32 R3, RZ, RZ, R5 ;  /* 0x000000ffff037224 */ /* 0x000fcc00078e0005 */
[----:B------:R-:W2:Y:S01]  /*2b50*/  LDG.E.64 R2, desc[UR14][R2.64] ;  /* 0x0000000e02027981 */ /* 0x000ea2000c1e1b00 */
[----:B------:R-:W-:Y:S01]  /*2b60*/  VIADD R0, R0, 0x1 ;  /* 0x0000000100007836 */ /* 0x000fe20000000000 */
[----:B------:R-:W-:-:S05]  /*2b70*/  IADD3 R4, P1, PT, R4, 0x800, RZ ;  /* 0x0000080004047810 */ /* 0x000fca0007f3e0ff */
[----:B------:R-:W-:Y:S01]  /*2b80*/  IMAD.X R5, RZ, RZ, R5, P1 ;  /* 0x000000ffff057224 */ /* 0x000fe200008e0605 */
[----:B--2---:R-:W-:-:S06]  /*2b90*/  DSETP.GEU.AND P0, PT, R10, R2, PT ;  /* 0x000000020a00722a */ /* 0x004fcc0003f0e000 */
[----:B------:R-:W-:Y:S02]  /*2ba0*/  FSEL R10, R2, R10, !P0 ;  /* 0x0000000a020a7208 */ /* 0x000fe40004000000 */
[----:B------:R-:W-:Y:S02]  /*2bb0*/  FSEL R11, R3, R11, !P0 ;  /* 0x0000000b030b7208 */ /* 0x000fe40004000000 */
[----:B------:R-:W-:-:S13]  /*2bc0*/  ISETP.NE.AND P0, PT, R0, RZ, PT ;  /* 0x000000ff0000720c */ /* 0x000fda0003f05270 */
[----:B------:R-:W-:Y:S05]  /*2bd0*/  @P0 BRA `(.L_x_84) ;  /* 0xfffffffc00d40947 */ /* 0x000fea000383ffff */
.L_x_76:
[----:B------:R-:W-:Y:S05]  /*2be0*/  BSYNC.RECONVERGENT B1 ;  /* 0x0000000000017941 */ /* 0x000fea0003800200 */
.L_x_73:
[----:B------:R-:W0:Y:S01]  /*2bf0*/  S2R R6, SR_LANEID ;  /* 0x0000000000067919 */ /* 0x000e220000000000 */
[----:B------:R-:W-:Y:S04]  /*2c00*/  SHFL.DOWN PT, R2, R10, 0x1, 0x1f ;  /* 0x08201f000a027f89 */ /* 0x000fe800000e0000 */
[----:B------:R-:W1:Y:S01]  /*2c10*/  SHFL.DOWN PT, R3, R11, 0x1, 0x1f ;  /* 0x08201f000b037f89 */ /* 0x000e6200000e0000 */
[----:B------:R-:W2:Y:S01]  /*2c20*/  S2R R9, SR_TID.X ;  /* 0x0000000000097919 */ /* 0x000ea20000002100 */
        /* <DEDUP_REMOVED lines=10> */
[----:B------:R-:W-:-:S02]  /*2cd0*/  @!P2 MOV R7, 0x400 ;  /* 0x000004000007a802 */ /* 0x000fc40000000f00 */
[----:B------:R-:W0:Y:S01]  /*2ce0*/  SHFL.DOWN PT, R3, R5, 0x2, 0x1f ;  /* 0x08401f0005037f89 */ /* 0x000e2200000e0000 */
[----:B------:R-:W1:Y:S02]  /*2cf0*/  @!P2 S2R R8, SR_CgaCtaId ;  /* 0x000000000008a919 */ /* 0x000e640000008800 */
[----:B0-----:R-:W-:-:S06]  /*2d00*/  DSETP.GEU.AND P0, PT, R4, R2, PT ;  /* 0x000000020400722a */ /* 0x001fcc0003f0e000 */
[----:B------:R-:W-:Y:S02]  /*2d10*/  @!P1 FSEL R0, R2, R0, !P0 ;  /* 0x0000000002009208 */ /* 0x000fe40004000000 */
[----:B------:R-:W-:Y:S02]  /*2d20*/  @!P1 FSEL R5, R3, R5, !P0 ;  /* 0x0000000503059208 */ /* 0x000fe40004000000 */
[----:B------:R-:W-:Y:S01]  /*2d30*/  ISETP.GT.AND P1, PT, R6, 0x1b, PT ;  /* 0x0000001b0600780c */ /* 0x000fe20003f24270 */
[----:B------:R-:W-:Y:S01]  /*2d40*/  SHFL.DOWN PT, R2, R0, 0x4, 0x1f ;  /* 0x08801f0000027f89 */ /* 0x000fe200000e0000 */
[----:B------:R-:W-:Y:S01]  /*2d50*/  IMAD.MOV.U32 R4, RZ, RZ, R0 ;  /* 0x000000ffff047224 */ /* 0x000fe200078e0000 */
[----:B-1----:R-:W-:Y:S02]  /*2d60*/  @!P2 LEA R7, R8, R7, 0x18 ;  /* 0x000000070807a211 */ /* 0x002fe400078ec0ff */
[----:B------:R-:W0:Y:S03]  /*2d70*/  SHFL.DOWN PT, R3, R5, 0x4, 0x1f ;  /* 0x08801f0005037f89 */ /* 0x000e2600000e0000 */
[----:B0-----:R-:W-:-:S06]  /*2d80*/  DSETP.GEU.AND P0, PT, R4, R2, PT ;  /* 0x000000020400722a */ /* 0x001fcc0003f0e000 */
[----:B------:R-:W-:Y:S02]  /*2d90*/  @!P1 FSEL R0, R2, R0, !P0 ;  /* 0x0000000002009208 */ /* 0x000fe40004000000 */
[----:B------:R-:W-:Y:S02]  /*2da0*/  @!P1 FSEL R5, R3, R5, !P0 ;  /* 0x0000000503059208 */ /* 0x000fe40004000000 */
[----:B------:R-:W-:Y:S01]  /*2db0*/  ISETP.GT.AND P1, PT, R6, 0x17, PT ;  /* 0x000000170600780c */ /* 0x000fe20003f24270 */
[----:B------:R-:W-:Y:S01]  /*2dc0*/  SHFL.DOWN PT, R2, R0, 0x8, 0x1f ;  /* 0x09001f0000027f89 */ /* 0x000fe200000e0000 */
[----:B------:R-:W-:-:S03]  /*2dd0*/  IMAD.MOV.U32 R4, RZ, RZ, R0 ;  /* 0x000000ffff047224 */ /* 0x000fc600078e0000 */
        /* <DEDUP_REMOVED lines=8> */
[----:B0-----:R-:W-:Y:S01]  /*2e60*/  DSETP.GEU.AND P0, PT, R4, R2, PT ;  /* 0x000000020400722a */ /* 0x001fe20003f0e000 */
[----:B--2---:R-:W-:-:S05]  /*2e70*/  @!P2 SHF.R.U32.HI R4, RZ, 0x2, R9 ;  /* 0x00000002ff04a819 */ /* 0x004fca0000011609 */
[----:B------:R-:W-:Y:S02]  /*2e80*/  FSEL R2, R2, R0, !P0 ;  /* 0x0000000002027208 */ /* 0x000fe40004000000 */
[----:B------:R-:W-:Y:S02]  /*2e90*/  FSEL R3, R3, R5, !P0 ;  /* 0x0000000503037208 */ /* 0x000fe40004000000 */
[----:B------:R-:W-:Y:S02]  /*2ea0*/  ISETP.NE.AND P0, PT, R9, RZ, PT ;  /* 0x000000ff0900720c */ /* 0x000fe40003f05270 */
[----:B------:R-:W-:Y:S02]  /*2eb0*/  @!P2 LOP3.LUT R4, R4, 0xf8, RZ, 0xc0, !PT ;  /* 0x000000f80404a812 */ /* 0x000fe400078ec0ff */
[----:B------:R-:W-:-:S03]  /*2ec0*/  FSEL R5, R5, R3, P1 ;  /* 0x0000000305057208 */ /* 0x000fc60000800000 */
[----:B------:R-:W-:Y:S01]  /*2ed0*/  @!P2 IMAD.IADD R7, R4, 0x1, R7 ;  /* 0x000000010407a824 */ /* 0x000fe200078e0207 */
[----:B------:R-:W-:-:S04]  /*2ee0*/  FSEL R4, R0, R2, P1 ;  /* 0x0000000200047208 */ /* 0x000fc80000800000 */
[----:B------:R0:W-:Y:S01]  /*2ef0*/  @!P2 STS.64 [R7+0x8], R2 ;  /* 0x000008020700a388 */ /* 0x0001e20000000a00 */
[----:B------:R-:W-:Y:S06]  /*2f00*/  BAR.SYNC.DEFER_BLOCKING 0x0 ;  /* 0x0000000000007b1d */ /* 0x000fec0000010000 */
[----:B------:R-:W-:Y:S05]  /*2f10*/  @P0 BRA `(.L_x_72) ;  /* 0x0000000000700947 */ /* 0x000fea0003800000 */
[----:B------:R-:W1:Y:S01]  /*2f20*/  S2UR UR5, SR_CgaCtaId ;  /* 0x00000000000579c3 */ /* 0x000e620000008800 */
[----:B------:R-:W-:Y:S02]  /*2f30*/  UMOV UR4, 0x400 ;  /* 0x0000040000047882 */ /* 0x000fe40000000000 */
[----:B-1----:R-:W-:-:S09]  /*2f40*/  ULEA UR4, UR5, UR4, 0x18 ;  /* 0x0000000405047291 */ /* 0x002fd2000f8ec0ff */
[----:B------:R-:W1:Y:S04]  /*2f50*/  LDS.128 R12, [UR4+0x10] ;  /* 0x00001004ff0c7984 */ /* 0x000e680008000c00 */
[----:B------:R-:W2:Y:S01]  /*2f60*/  LDS.128 R8, [UR4+0x20] ;  /* 0x00002004ff087984 */ /* 0x000ea20008000c00 */
[----:B-1----:R-:W-:-:S06]  /*2f70*/  DSETP.GEU.AND P1, PT, R4, R12, PT ;  /* 0x0000000c0400722a */ /* 0x002fcc0003f2e000 */
[----:B0-----:R-:W-:Y:S02]  /*2f80*/  FSEL R2, R12, R4, !P1 ;  /* 0x000000040c027208 */ /* 0x001fe40004800000 */
[----:B------:R-:W-:Y:S02]  /*2f90*/  FSEL R3, R13, R5, !P1 ;  /* 0x000000050d037208 */ /* 0x000fe40004800000 */
[----:B------:R-:W0:Y:S04]  /*2fa0*/  LDS.128 R4, [UR4+0x30] ;  /* 0x00003004ff047984 */ /* 0x000e280008000c00 */
[----:B------:R-:W-:-:S06]  /*2fb0*/  DSETP.GEU.AND P1, PT, R2, R14, PT ;  /* 0x0000000e0200722a */ /* 0x000fcc0003f2e000 */
[----:B------:R-:W-:Y:S02]  /*2fc0*/  FSEL R2, R14, R2, !P1 ;  /* 0x000000020e027208 */ /* 0x000fe40004800000 */
[----:B------:R-:W-:-:S06]  /*2fd0*/  FSEL R3, R15, R3, !P1 ;  /* 0x000000030f037208 */ /* 0x000fcc0004800000 */
[----:B--2---:R-:W-:-:S06]  /*2fe0*/  DSETP.GEU.AND P1, PT, R2, R8, PT ;  /* 0x000000080200722a */ /* 0x004fcc0003f2e000 */
        /* <DEDUP_REMOVED lines=15> */
.L_x_72:
[----:B------:R-:W-:Y:S05]  /*30e0*/  BSYNC.RECONVERGENT B0 ;  /* 0x0000000000007941 */ /* 0x000fea0003800200 */
.L_x_57:
[----:B------:R-:W-:Y:S05]  /*30f0*/  @P0 EXIT ;  /* 0x000000000000094d */ /* 0x000fea0003800000 */
[----:B------:R-:W2:Y:S02]  /*3100*/  LDCU.64 UR4, c[0x0][0x388] ;  /* 0x00007100ff0477ac */ /* 0x000ea40008000a00 */
[----:B--2---:R-:W-:-:S06]  /*3110*/  UIMAD.WIDE.U32 UR4, UR16, 0x8, UR4 ;  /* 0x00000008100478a5 */ /* 0x004fcc000f8e0004 */
[----:B0-----:R-:W-:Y:S02]  /*3120*/  IMAD.U32 R2, RZ, RZ, UR4 ;  /* 0x00000004ff027e24 */ /* 0x001fe4000f8e00ff */
[----:B------:R-:W-:-:S05]  /*3130*/  IMAD.U32 R3, RZ, RZ, UR5 ;  /* 0x00000005ff037e24 */ /* 0x000fca000f8e00ff */
[----:B------:R-:W-:Y:S01]  /*3140*/  STG.E.64 desc[UR14][R2.64], R4 ;  /* 0x0000000402007986 */ /* 0x000fe2000c101b0e */
[----:B------:R-:W-:Y:S05]  /*3150*/  EXIT ;  /* 0x000000000000794d */ /* 0x000fea0003800000 */
.L_x_85:
        /* <DEDUP_REMOVED lines=10> */
.L_x_238:


//--------------------- .text._ZN3cub18CUB_300001_SM_10006detail6reduce28DeviceReduceSingleTileKernelINS2_10policy_hubIdyN4cuda3__47maximumIdEEE10Policy1000EN6thrust24THRUST_300001_SM_1000_NS10device_ptrIdEEPdyS8_ddNS5_3std3__410__identityEEEvT0_T1_T2_T3_T4_T6_ --------------------------
	.section	.text._ZN3cub18CUB_300001_SM_10006detail6reduce28DeviceReduceSingleTileKernelINS2_10policy_hubIdyN4cuda3__47maximumIdEEE10Policy1000EN6thrust24THRUST_300001_SM_1000_NS10device_ptrIdEEPdyS8_ddNS5_3std3__410__identityEEEvT0_T1_T2_T3_T4_T6_,"ax",@progbits
	.align	128
        .global         _ZN3cub18CUB_300001_SM_10006detail6reduce28DeviceReduceSingleTileKernelINS2_10policy_hubIdyN4cuda3__47maximumIdEEE10Policy1000EN6thrust24THRUST_300001_SM_1000_NS10device_ptrIdEEPdyS8_ddNS5_3std3__410__identityEEEvT0_T1_T2_T3_T4_T6_
        .type           _ZN3cub18CUB_300001_SM_10006detail6reduce28DeviceReduceSingleTileKernelINS2_10policy_hubIdyN4cuda3__47maximumIdEEE10Policy1000EN6thrust24THRUST_300001_SM_1000_NS10device_ptrIdEEPdyS8_ddNS5_3std3__410__identityEEEvT0_T1_T2_T3_T4_T6_,@function
        .size           _ZN3cub18CUB_300001_SM_10006detail6reduce28DeviceReduceSingleTileKernelINS2_10policy_hubIdyN4cuda3__47maximumIdEEE10Policy1000EN6thrust24THRUST_300001_SM_1000_NS10device_ptrIdEEPdyS8_ddNS5_3std3__410__identityEEEvT0_T1_T2_T3_T4_T6_,(.L_x_239 - _ZN3cub18CUB_300001_SM_10006detail6reduce28DeviceReduceSingleTileKernelINS2_10policy_hubIdyN4cuda3__47maximumIdEEE10Policy1000EN6thrust24THRUST_300001_SM_1000_NS10device_ptrIdEEPdyS8_ddNS5_3std3__410__identityEEEvT0_T1_T2_T3_T4_T6_)
        .other          _ZN3cub18CUB_300001_SM_10006detail6reduce28DeviceReduceSingleTileKernelINS2_10policy_hubIdyN4cuda3__47maximumIdEEE10Policy1000EN6thrust24THRUST_300001_SM_1000_NS10device_ptrIdEEPdyS8_ddNS5_3std3__410__identityEEEvT0_T1_T2_T3_T4_T6_,@"STO_CUDA_ENTRY STV_DEFAULT"
_ZN3cub18CUB_300001_SM_10006detail6reduce28DeviceReduceSingleTileKernelINS2_10policy_hubIdyN4cuda3__47maximumIdEEE10Policy1000EN6thrust24THRUST_300001_SM_1000_NS10device_ptrIdEEPdyS8_ddNS5_3std3__410__identityEEEvT0_T1_T2_T3_T4_T6_:
.text._ZN3cub18CUB_300001_SM_10006detail6reduce28DeviceReduceSingleTileKernelINS2_10policy_hubIdyN4cuda3__47maximumIdEEE10Policy1000EN6thrust24THRUST_300001_SM_1000_NS10device_ptrIdEEPdyS8_ddNS5_3std3__410__identityEEEvT0_T1_T2_T3_T4_T6_:
[----:B------:R-:W-:Y:S01]  /*0000*/  LDC R1, c[0x0][0x37c] ;  /* 0x0000df00ff017b82 */ /* 0x000fe20000000800 */
[----:B------:R-:W0:Y:S01]  /*0010*/  LDCU.64 UR4, c[0x0][0x390] ;  /* 0x00007200ff0477ac */ /* 0x000e220008000a00 */
[----:B------:R-:W1:Y:S01]  /*0020*/  LDCU.64 UR6, c[0x0][0x358] ;  /* 0x00006b00ff0677ac */ /* 0x000e620008000a00 */
[----:B0-----:R-:W-:Y:S02]  /*0030*/  IMAD.U32 R8, RZ, RZ, UR4 ;  /* 0x00000004ff087e24 */ /* 0x001fe4000f8e00ff */
[----:B------:R-:W-:-:S03]  /*0040*/  IMAD.U32 R9, RZ, RZ, UR5 ;  /* 0x00000005ff097e24 */ /* 0x000fc6000f8e00ff */
[----:B------:R-:W-:-:S04]  /*0050*/  ISETP.NE.U32.AND P0, PT, R8, RZ, PT ;  /* 0x000000ff0800720c */ /* 0x000fc80003f05070 */
[----:B------:R-:W-:-:S13]  /*0060*/  ISETP.NE.AND.EX P0, PT, R9, RZ, PT, P0 ;  /* 0x000000ff0900720c */ /* 0x000fda0003f05300 */
        /* <DEDUP_REMOVED lines=8> */
.L_x_86:
[----:B------:R-:W-:Y:S01]  /*00f0*/  ISETP.GT.U32.AND P0, PT, R8, 0x7ff, PT ;  /* 0x000007ff0800780c */ /* 0x000fe20003f04070 */
[----:B------:R-:W-:Y:S03]  /*0100*/  BSSY.RECONVERGENT B0, `(.L_x_87) ;  /* 0x00002df000007945 */ /* 0x000fe60003800200 */
[----:B------:R-:W-:-:S13]  /*0110*/  ISETP.GT.U32.AND.EX P0, PT, R9, RZ, PT, P0 ;  /* 0x000000ff0900720c */ /* 0x000fda0003f04100 */
[----:B------:R-:W-:Y:S05]  /*0120*/  @P0 BRA `(.L_x_88) ;  /* 0x0000001400f40947 */ /* 0x000fea0003800000 */
[----:B------:R-:W0:Y:S01]  /*0130*/  S2R R0, SR_TID.X ;  /* 0x0000000000007919 */ /* 0x000e220000002100 */
[----:B------:R-:W-:Y:S01]  /*0140*/  BSSY.RECONVERGENT B1, `(.L_x_89) ;  /* 0x0000009000017945 */ /* 0x000fe20003800200 */
[----:B------:R-:W-:Y:S02]  /*0150*/  CS2R R4, SRZ ;  /* 0x0000000000047805 */ /* 0x000fe4000001ff00 */
[----:B0-----:R-:W-:Y:S01]  /*0160*/  ISETP.GE.U32.AND P0, PT, R0, R8, PT ;  /* 0x000000080000720c */ /* 0x001fe20003f06070 */
[----:B------:R-:W-:-:S12]  /*0170*/  IMAD.MOV.U32 R2, RZ, RZ, R0 ;  /* 0x000000ffff027224 */ /* 0x000fd800078e0000 */
[----:B------:R-:W-:Y:S05]  /*0180*/  @P0 BRA `(.L_x_90) ;  /* 0x0000000000100947 */ /* 0x000fea0003800000 */
[----:B------:R-:W0:Y:S02]  /*0190*/  LDC.64 R4, c[0x0][0x380] ;  /* 0x0000e000ff047b82 */ /* 0x000e240000000a00 */
[----:B0-----:R-:W-:-:S06]  /*01a0*/  IMAD.WIDE.U32 R4, R0, 0x8, R4 ;  /* 0x0000000800047825 */ /* 0x001fcc00078e0004 */
[----:B------:R-:W5:Y:S01]  /*01b0*/  LDG.E.64 R4, desc[UR6][R4.64] ;  /* 0x0000000604047981 */ /* 0x000f62000c1e1b00 */
[----:B------:R-:W-:-:S07]  /*01c0*/  VIADD R2, R0, 0x100 ;  /* 0x0000010000027836 */ /* 0x000fce0000000000 */
.L_x_90:
[----:B------:R-:W-:Y:S05]  /*01d0*/  BSYNC.RECONVERGENT B1 ;  /* 0x0000000000017941 */ /* 0x000fea0003800200 */
.L_x_89:
[----:B------:R-:W-:Y:S01]  /*01e0*/  ISETP.GE.U32.AND P0, PT, R2, R8, PT ;  /* 0x000000080200720c */ /* 0x000fe20003f06070 */
[----:B------:R-:W-:-:S12]  /*01f0*/  BSSY.RECONVERGENT B1, `(.L_x_91) ;  /* 0x00000a7000017945 */ /* 0x000fd80003800200 */
[----:B------:R-:W-:Y:S05]  /*0200*/  @P0 BRA `(.L_x_92) ;  /* 0x0000000800940947 */ /* 0x000fea0003800000 */
[----:B------:R-:W-:Y:S01]  /*0210*/  LOP3.LUT R3, RZ, R2, RZ, 0x33, !PT ;  /* 0x00000002ff037212 */ /* 0x000fe200078e33ff */
[----:B------:R-:W-:Y:S04]  /*0220*/  BSSY.RECONVERGENT B2, `(.L_x_93) ;  /* 0x0000053000027945 */ /* 0x000fe80003800200 */
[----:B------:R-:W-:-:S05]  /*0230*/  IMAD.IADD R6, R3, 0x1, R8 ;  /* 0x0000000103067824 */ /* 0x000fca00078e0208 */
[C---:B------:R-:W-:Y:S02]  /*0240*/  ISETP.GE.U32.AND P1, PT, R6.reuse, 0xf00, PT ;  /* 0x00000f000600780c */ /* 0x040fe40003f26070 */
[----:B------:R-:W-:-:S04]  /*0250*/  LEA.HI R3, R6, 0x1, RZ, 0x18 ;  /* 0x0000000106037811 */ /* 0x000fc800078fc0ff */
[----:B------:R-:W-:-:S04]  /*0260*/  LOP3.LUT R43, R3, 0xf, RZ, 0xc0, !PT ;  /* 0x0000000f032b7812 */ /* 0x000fc800078ec0ff */
[----:B------:R-:W-:-:S03]  /*0270*/  ISETP.NE.AND P0, PT, R43, RZ, PT ;  /* 0x000000ff2b00720c */ /* 0x000fc60003f05270 */
[----:B------:R-:W-:Y:S10]  /*0280*/  @!P1 BRA `(.L_x_94) ;  /* 0x0000000400309947 */ /* 0x000ff40003800000 */
[----:B------:R-:W0:Y:S01]  /*0290*/  LDC.64 R6, c[0x0][0x380] ;  /* 0x0000e000ff067b82 */ /* 0x000e220000000a00 */
[----:B------:R-:W-:-:S05]  /*02a0*/  LOP3.LUT R42, R3, 0x1fffff0, RZ, 0xc0, !PT ;  /* 0x01fffff0032a7812 */ /* 0x000fca00078ec0ff */
[----:B------:R-:W-:Y:S02]  /*02b0*/  IMAD.MOV R42, RZ, RZ, -R42 ;  /* 0x000000ffff2a7224 */ /* 0x000fe400078e0a2a */
[----:B0-----:R-:W-:-:S03]  /*02c0*/  IMAD.WIDE.U32 R6, R2, 0x8, R6 ;  /* 0x0000000802067825 */ /* 0x001fc600078e0006 */
[----:B------:R-:W-:-:S05]  /*02d0*/  IADD3 R6, P1, PT, R6, 0x4000, RZ ;  /* 0x0000400006067810 */ /* 0x000fca0007f3e0ff */
[----:B------:R-:W-:-:S08]  /*02e0*/  IMAD.X R7, RZ, RZ, R7, P1 ;  /* 0x000000ffff077224 */ /* 0x000fd000008e0607 */
.L_x_95:
[----:B------:R-:W2:Y:S04]  /*02f0*/  LDG.E.64 R10, desc[UR6][R6.64+-0x4000] ;  /* 0xffc00006060a7981 */ /* 0x000ea8000c1e1b00 */
[----:B------:R-:W3:Y:S04]  /*0300*/  LDG.E.64 R12, desc[UR6][R6.64+-0x3800] ;  /* 0xffc80006060c7981 */ /* 0x000ee8000c1e1b00 */
[----:B------:R-:W4:Y:S04]  /*0310*/  LDG.E.64 R14, desc[UR6][R6.64+-0x3000] ;  /* 0xffd00006060e7981 */ /* 0x000f28000c1e1b00 */
        /* <DEDUP_REMOVED lines=12> */
[----:B------:R0:W4:Y:S01]  /*03e0*/  LDG.E.64 R40, desc[UR6][R6.64+0x3800] ;  /* 0x0038000606287981 */ /* 0x000122000c1e1b00 */
[----:B------:R-:W-:-:S02]  /*03f0*/  VIADD R42, R42, 0x10 ;  /* 0x000000102a2a7836 */ /* 0x000fc40000000000 */
[----:B------:R-:W-:-:S03]  /*0400*/  VIADD R2, R2, 0x1000 ;  /* 0x0000100002027836 */ /* 0x000fc60000000000 */
[----:B------:R-:W-:Y:S02]  /*0410*/  ISETP.NE.AND P2, PT, R42, RZ, PT ;  /* 0x000000ff2a00720c */ /* 0x000fe40003f45270 */
[----:B0-----:R-:W-:-:S05]  /*0420*/  IADD3 R6, P3, PT, R6, 0x8000, RZ ;  /* 0x0000800006067810 */ /* 0x001fca0007f7e0ff */
[----:B------:R-:W-:Y:S01]  /*0430*/  IMAD.X R7, RZ, RZ, R7, P3 ;  /* 0x000000ffff077224 */ /* 0x000fe200018e0607 */
        /* <DEDUP_REMOVED lines=49> */
.L_x_94:
[----:B------:R-:W-:Y:S05]  /*0750*/  BSYNC.RECONVERGENT B2 ;  /* 0x0000000000027941 */ /* 0x000fea0003800200 */
.L_x_93:
[----:B------:R-:W-:Y:S05]  /*0760*/  @!P0 BRA `(.L_x_92) ;  /* 0x00000004003c8947 */ /* 0x000fea0003800000 */
[----:B------:R-:W-:Y:S01]  /*0770*/  ISETP.GE.U32.AND P1, PT, R43, 0x8, PT ;  /* 0x000000082b00780c */ /* 0x000fe20003f26070 */
[----:B------:R-:W-:Y:S01]  /*0780*/  BSSY.RECONVERGENT B2, `(.L_x_96) ;  /* 0x0000027000027945 */ /* 0x000fe20003800200 */
[----:B------:R-:W-:-:S04]  /*0790*/  LOP3.LUT R26, R3, 0x7, RZ, 0xc0, !PT ;  /* 0x00000007031a7812 */ /* 0x000fc800078ec0ff */
[----:B------:R-:W-:-:S07]  /*07a0*/  ISETP.NE.AND P0, PT, R26, RZ, PT ;  /* 0x000000ff1a00720c */ /* 0x000fce0003f05270 */
[----:B------:R-:W-:Y:S06]  /*07b0*/  @!P1 BRA `(.L_x_97) ;  /* 0x00000000008c9947 */ /* 0x000fec0003800000 */
[----:B------:R-:W0:Y:S02]  /*07c0*/  LDC.64 R10, c[0x0][0x380] ;  /* 0x0000e000ff0a7b82 */ /* 0x000e240000000a00 */
[----:B0-----:R-:W-:-:S05]  /*07d0*/  IMAD.WIDE R10, R2, 0x8, R10 ;  /* 0x00000008020a7825 */ /* 0x001fca00078e020a */
        /* <DEDUP_REMOVED lines=33> */
.L_x_97:
[----:B------:R-:W-:Y:S05]  /*09f0*/  BSYNC.RECONVERGENT B2 ;  /* 0x0000000000027941 */ /* 0x000fea0003800200 */
.L_x_96:
        /* <DEDUP_REMOVED lines=25> */
.L_x_99:
[----:B------:R-:W-:Y:S05]  /*0b90*/  BSYNC.RECONVERGENT B2 ;  /* 0x0000000000027941 */ /* 0x000fea0003800200 */
.L_x_98:
[----:B------:R-:W-:Y:S05]  /*0ba0*/  @!P0 BRA `(.L_x_92) ;  /* 0x00000000002c8947 */ /* 0x000fea0003800000 */
[----:B------:R-:W0:Y:S01]  /*0bb0*/  LDC.64 R10, c[0x0][0x380] ;  /* 0x0000e000ff0a7b82 */ /* 0x000e220000000a00 */
[----:B------:R-:W-:-:S07]  /*0bc0*/  IMAD.MOV R3, RZ, RZ, -R3 ;  /* 0x000000ffff037224 */ /* 0x000fce00078e0a03 */
.L_x_100:
[----:B0-----:R-:W-:-:S06]  /*0bd0*/  IMAD.WIDE R6, R2, 0x8, R10 ;  /* 0x0000000802067825 */ /* 0x001fcc00078e020a */
        /* <DEDUP_REMOVED lines=8> */
.L_x_92:
[----:B------:R-:W-:Y:S05]  /*0c60*/  BSYNC.RECONVERGENT B1 ;  /* 0x0000000000017941 */ /* 0x000fea0003800200 */
.L_x_91:
[----:B------:R-:W-:-:S04]  /*0c70*/  ISETP.GE.U32.AND P0, PT, R8, 0x100, PT ;  /* 0x000001000800780c */ /* 0x000fc80003f06070 */
[----:B------:R-:W-:-:S13]  /*0c80*/  ISETP.GE.U32.AND.EX P0, PT, R9, RZ, PT, P0 ;  /* 0x000000ff0900720c */ /* 0x000fda0003f06100 */
        /* <DEDUP_REMOVED lines=17> */
[----:B------:R-:W1:Y:S04]  /*0da0*/  @!P2 S2R R7, SR_CgaCtaId ;  /* 0x000000000007a919 */ /* 0x000e680000008800 */
        /* <DEDUP_REMOVED lines=19> */
[----:B------:R-:W-:-:S03]  /*0ee0*/  @!P0 FSEL R11, R3, R11, !P1 ;  /* 0x0000000b030b8208 */ /* 0x000fc60004800000 */
[----:B------:R-:W-:Y:S01]  /*0ef0*/  SHFL.DOWN PT, R2, R9, 0x10, 0x1f ;  /* 0x0a001f0009027f89 */ /* 0x000fe200000e0000 */
[----:B------:R-:W-:Y:S02]  /*0f00*/  IMAD.MOV.U32 R4, RZ, RZ, R9 ;  /* 0x000000ffff047224 */ /* 0x000fe400078e0009 */
[----:B------:R-:W-:Y:S01]  /*0f10*/  IMAD.MOV.U32 R5, RZ, RZ, R11 ;  /* 0x000000ffff057224 */ /* 0x000fe200078e000b */
[----:B------:R-:W0:Y:S05]  /*0f20*/  SHFL.DOWN PT, R3, R11, 0x10, 0x1f ;  /* 0x0a001f000b037f89 */ /* 0x000e2a00000e0000 */
[----:B0-----:R-:W-:Y:S01]  /*0f30*/  DSETP.GEU.AND P0, PT, R4, R2, PT ;  /* 0x000000020400722a */ /* 0x001fe20003f0e000 */
[----:B------:R-:W-:-:S04]  /*0f40*/  @!P2 SHF.R.U32.HI R4, RZ, 0x2, R0 ;  /* 0x00000002ff04a819 */ /* 0x000fc80000011600 */
[----:B------:R-:W-:Y:S02]  /*0f50*/  @!P2 LOP3.LUT R6, R4, 0xf8, RZ, 0xc0, !PT ;  /* 0x000000f80406a812 */ /* 0x000fe400078ec0ff */
[----:B------:R-:W-:Y:S02]  /*0f60*/  FSEL R4, R2, R9, !P0 ;  /* 0x0000000902047208 */ /* 0x000fe40004000000 */
[----:B------:R-:W-:Y:S01]  /*0f70*/  FSEL R5, R3, R11, !P0 ;  /* 0x0000000b03057208 */ /* 0x000fe20004000000 */
[----:B------:R-:W-:Y:S01]  /*0f80*/  @!P2 IMAD.IADD R7, R6, 0x1, R7 ;  /* 0x000000010607a824 */ /* 0x000fe200078e0207 */
[----:B------:R-:W-:-:S04]  /*0f90*/  ISETP.GT.AND P0, PT, R8, 0xf, PT ;  /* 0x0000000f0800780c */ /* 0x000fc80003f04270 */
[----:B------:R1:W-:Y:S01]  /*0fa0*/  @!P2 STS.64 [R7+0x8], R4 ;  /* 0x000008040700a388 */ /* 0x0003e20000000a00 */
[----:B------:R-:W-:Y:S01]  /*0fb0*/  BAR.SYNC.DEFER_BLOCKING 0x0 ;  /* 0x0000000000007b1d */ /* 0x000fe20000010000 */
[----:B------:R-:W-:Y:S02]  /*0fc0*/  ISETP.NE.AND P2, PT, R0, RZ, PT ;  /* 0x000000ff0000720c */ /* 0x000fe40003f45270 */
[----:B------:R-:W-:Y:S02]  /*0fd0*/  FSEL R2, R9, R4, P0 ;  /* 0x0000000409027208 */ /* 0x000fe40000000000 */
[----:B------:R-:W-:-:S09]  /*0fe0*/  FSEL R3, R11, R5, P0 ;  /* 0x000000050b037208 */ /* 0x000fd20000000000 */
[----:B-1----:R-:W-:Y:S05]  /*0ff0*/  @P2 BRA `(.L_x_102) ;  /* 0x0000001c00bc2947 */ /* 0x002fea0003800000 */
[----:B------:R-:W0:Y:S01]  /*1000*/  S2UR UR5, SR_CgaCtaId ;  /* 0x00000000000579c3 */ /* 0x000e220000008800 */
[----:B------:R-:W-:Y:S02]  /*1010*/  UMOV UR4, 0x400 ;  /* 0x0000040000047882 */ /* 0x000fe40000000000 */
[----:B0-----:R-:W-:-:S09]  /*1020*/  ULEA UR4, UR5, UR4, 0x18 ;  /* 0x0000000405047291 */ /* 0x001fd2000f8ec0ff */
[----:B------:R-:W0:Y:S04]  /*1030*/  LDS.128 R4, [UR4+0x10] ;  /* 0x00001004ff047984 */ /* 0x000e280008000c00 */
[----:B------:R-:W1:Y:S04]  /*1040*/  LDS.128 R8, [UR4+0x20] ;  /* 0x00002004ff087984 */ /* 0x000e680008000c00 */
[----:B------:R-:W2:Y:S01]  /*1050*/  LDS.128 R12, [UR4+0x30] ;  /* 0x00003004ff0c7984 */ /* 0x000ea20008000c00 */
        /* <DEDUP_REMOVED lines=8> */
[----:B------:R-:W-:Y:S02]  /*10e0*/  FSEL R5, R9, R3, !P0 ;  /* 0x0000000309057208 */ /* 0x000fe40004000000 */
[----:B------:R-:W0:Y:S04]  /*10f0*/  LDS.64 R2, [UR4+0x40] ;  /* 0x00004004ff027984 */ /* 0x000e280008000a00 */
[----:B------:R-:W-:-:S06]  /*1100*/  DSETP.GEU.AND P0, PT, R4, R10, PT ;  /* 0x0000000a0400722a */ /* 0x000fcc0003f0e000 */
[----:B------:R-:W-:Y:S02]  /*1110*/  FSEL R4, R10, R4, !P0 ;  /* 0x000000040a047208 */ /* 0x000fe40004000000 */
[----:B------:R-:W-:-:S06]  /*1120*/  FSEL R5, R11, R5, !P0 ;  /* 0x000000050b057208 */ /* 0x000fcc0004000000 */
[----:B--2---:R-:W-:-:S06]  /*1130*/  DSETP.GEU.AND P0, PT, R4, R12, PT ;  /* 0x0000000c0400722a */ /* 0x004fcc0003f0e000 */
[----:B------:R-:W-:Y:S02]  /*1140*/  FSEL R4, R12, R4, !P0 ;  /* 0x000000040c047208 */ /* 0x000fe40004000000 */
[----:B------:R-:W-:-:S06]  /*1150*/  FSEL R5, R13, R5, !P0 ;  /* 0x000000050d057208 */ /* 0x000fcc0004000000 */
[----:B------:R-:W-:-:S06]  /*1160*/  DSETP.GEU.AND P0, PT, R4, R14, PT ;  /* 0x0000000e0400722a */ /* 0x000fcc0003f0e000 */
[----:B------:R-:W-:Y:S02]  /*1170*/  FSEL R4, R14, R4, !P0 ;  /* 0x000000040e047208 */ /* 0x000fe40004000000 */
[----:B------:R-:W-:-:S06]  /*1180*/  FSEL R5, R15, R5, !P0 ;  /* 0x000000050f057208 */ /* 0x000fcc0004000000 */
[----:B0-----:R-:W-:-:S06]  /*1190*/  DSETP.GEU.AND P0, PT, R4, R2, PT ;  /* 0x000000020400722a */ /* 0x001fcc0003f0e000 */
[----:B------:R-:W-:Y:S02]  /*11a0*/  FSEL R2, R2, R4, !P0 ;  /* 0x0000000402027208 */ /* 0x000fe40004000000 */
[----:B------:R-:W-:Y:S01]  /*11b0*/  FSEL R3, R3, R5, !P0 ;  /* 0x0000000503037208 */ /* 0x000fe20004000000 */
[----:B------:R-:W-:Y:S06]  /*11c0*/  BRA `(.L_x_102) ;  /* 0x0000001c00487947 */ /* 0x000fec0003800000 */
.L_x_101:
[----:B------:R-:W-:Y:S01]  /*11d0*/  LOP3.LUT R2, R0, 0x3e0, RZ, 0xc0, !PT ;  /* 0x000003e000027812 */ /* 0x000fe200078ec0ff */
[----:B------:R-:W0:Y:S03]  /*11e0*/  S2R R12, SR_LANEID ;  /* 0x00000000000c7919 */ /* 0x000e260000000000 */
[----:B------:R-:W-:Y:S01]  /*11f0*/  LOP3.LUT R7, RZ, R2, RZ, 0x33, !PT ;  /* 0x00000002ff077212 */ /* 0x000fe200078e33ff */
[----:B------:R-:W-:-:S04]  /*1200*/  VIADD R3, R2, 0x20 ;  /* 0x0000002002037836 */ /* 0x000fc80000000000 */
[----:B------:R-:W-:Y:S01]  /*1210*/  IMAD.IADD R7, R7, 0x1, R8 ;  /* 0x0000000107077824 */ /* 0x000fe200078e0208 */
[----:B------:R-:W-:-:S04]  /*1220*/  ISETP.GT.U32.AND P0, PT, R3, R8, PT ;  /* 0x000000080300720c */ /* 0x000fc80003f04070 */
        /* <DEDUP_REMOVED lines=29> */
[C---:B------:R-:W-:Y:S02]  /*1400*/  ISETP.NE.AND P0, PT, R12.reuse, RZ, PT ;  /* 0x000000ff0c00720c */ /* 0x040fe40003f05270 */
[----:B------:R-:W0:Y:S11]  /*1410*/  SHFL.DOWN PT, R3, R5, 0x8, R7 ;  /* 0x0900000005037989 */ /* 0x000e3600000e0007 */
[----:B------:R-:W1:Y:S01]  /*1420*/  @!P0 S2R R11, SR_CgaCtaId ;  /* 0x00000000000b8919 */ /* 0x000e620000008800 */
[----:B------:R-:W-:Y:S01]  /*1430*/  @!P0 MOV R6, 0x400 ;  /* 0x0000040000068802 */ /* 0x000fe20000000f00 */
[----:B0-----:R-:W-:Y:S01]  /*1440*/  DSETP.GEU.AND P2, PT, R4, R2, PT ;  /* 0x000000020400722a */ /* 0x001fe20003f4e000 */
[----:B------:R-:W-:-:S05]  /*1450*/  VIADD R4, R12, 0x10 ;  /* 0x000000100c047836 */ /* 0x000fca0000000000 */
[----:B------:R-:W-:Y:S02]  /*1460*/  @!P1 FSEL R10, R2, R10, !P2 ;  /* 0x0000000a020a9208 */ /* 0x000fe40005000000 */
[----:B------:R-:W-:Y:S02]  /*1470*/  @!P1 FSEL R5, R3, R5, !P2 ;  /* 0x0000000503059208 */ /* 0x000fe40005000000 */
[----:B------:R-:W-:Y:S01]  /*1480*/  ISETP.GT.AND P1, PT, R4, R7, PT ;  /* 0x000000070400720c */ /* 0x000fe20003f24270 */
[----:B------:R-:W-:Y:S01]  /*1490*/  SHFL.DOWN PT, R2, R10, 0x10, R7 ;  /* 0x0a0000000a027989 */ /* 0x000fe200000e0007 */
[----:B------:R-:W-:-:S03]  /*14a0*/  IMAD.MOV.U32 R4, RZ, RZ, R10 ;  /* 0x000000ffff047224 */ /* 0x000fc600078e000a */
[----:B------:R-:W0:Y:S01]  /*14b0*/  SHFL.DOWN PT, R3, R5, 0x10, R7 ;  /* 0x0a00000005037989 */ /* 0x000e2200000e0007 */
[----:B-1----:R-:W-:Y:S02]  /*14c0*/  @!P0 LEA R11, R11, R6, 0x18 ;  /* 0x000000060b0b8211 */ /* 0x002fe400078ec0ff */
[----:B0-----:R-:W-:Y:S01]  /*14d0*/  DSETP.GEU.AND P2, PT, R4, R2, PT ;  /* 0x000000020400722a */ /* 0x001fe20003f4e000 */
[----:B------:R-:W-:-:S05]  /*14e0*/  @!P0 SHF.R.U32.HI R4, RZ, 0x2, R0 ;  /* 0x00000002ff048819 */ /* 0x000fca0000011600 */
[----:B------:R-:W-:Y:S02]  /*14f0*/  @!P1 FSEL R10, R2, R10, !P2 ;  /* 0x0000000a020a9208 */ /* 0x000fe40005000000 */
[----:B------:R-:W-:Y:S02]  /*1500*/  @!P1 FSEL R5, R3, R5, !P2 ;  /* 0x0000000503059208 */ /* 0x000fe40005000000 */
[----:B------:R-:W-:Y:S01]  /*1510*/  ISETP.NE.AND P2, PT, R0, RZ, PT ;  /* 0x000000ff0000720c */ /* 0x000fe20003f45270 */
[----:B------:R-:W-:Y:S01]  /*1520*/  IMAD.MOV.U32 R2, RZ, RZ, R10 ;  /* 0x000000ffff027224 */ /* 0x000fe200078e000a */
[----:B------:R-:W-:Y:S01]  /*1530*/  @!P0 LOP3.LUT R4, R4, 0xf8, RZ, 0xc0, !PT ;  /* 0x000000f804048812 */ /* 0x000fe200078ec0ff */
[----:B------:R-:W-:-:S04]  /*1540*/  IMAD.MOV.U32 R3, RZ, RZ, R5 ;  /* 0x000000ffff037224 */ /* 0x000fc800078e0005 */
[----:B------:R-:W-:-:S05]  /*1550*/  @!P0 IMAD.IADD R11, R4, 0x1, R11 ;  /* 0x00000001040b8824 */ /* 0x000fca00078e020b */
[----:B------:R0:W-:Y:S01]  /*1560*/  @!P0 STS.64 [R11+0x8], R2 ;  /* 0x000008020b008388 */ /* 0x0001e20000000a00 */
[----:B------:R-:W-:Y:S06]  /*1570*/  BAR.SYNC.DEFER_BLOCKING 0x0 ;  /* 0x0000000000007b1d */ /* 0x000fec0000010000 */
[----:B------:R-:W-:Y:S05]  /*1580*/  @P2 BRA `(.L_x_102) ;  /* 0x0000001800582947 */ /* 0x000fea0003800000 */
[----:B------:R-:W1:Y:S01]  /*1590*/  S2UR UR5, SR_CgaCtaId ;  /* 0x00000000000579c3 */ /* 0x000e620000008800 */
[----:B------:R-:W-:Y:S01]  /*15a0*/  UMOV UR4, 0x400 ;  /* 0x0000040000047882 */ /* 0x000fe20000000000 */
[C---:B------:R-:W-:Y:S02]  /*15b0*/  ISETP.GT.U32.AND P0, PT, R8.reuse, 0x20, PT ;  /* 0x000000200800780c */ /* 0x040fe40003f04070 */
[----:B------:R-:W-:Y:S02]  /*15c0*/  ISETP.GT.U32.AND P1, PT, R8, 0x40, PT ;  /* 0x000000400800780c */ /* 0x000fe40003f24070 */
[C---:B------:R-:W-:Y:S02]  /*15d0*/  ISETP.GT.U32.AND.EX P0, PT, R9.reuse, RZ, PT, P0 ;  /* 0x000000ff0900720c */ /* 0x040fe40003f04100 */
[----:B------:R-:W-:Y:S01]  /*15e0*/  ISETP.GT.U32.AND.EX P1, PT, R9, RZ, PT, P1 ;  /* 0x000000ff0900720c */ /* 0x000fe20003f24110 */
[----:B-1----:R-:W-:-:S09]  /*15f0*/  ULEA UR4, UR5, UR4, 0x18 ;  /* 0x0000000405047291 */ /* 0x002fd2000f8ec0ff */
[----:B------:R-:W1:Y:S04]  /*1600*/  LDS.128 R16, [UR4+0x10] ;  /* 0x00001004ff107984 */ /* 0x000e680008000c00 */
[----:B------:R-:W2:Y:S01]  /*1610*/  LDS.128 R12, [UR4+0x20] ;  /* 0x00002004ff0c7984 */ /* 0x000ea20008000c00 */
[----:B-1----:R-:W-:-:S06]  /*1620*/  DSETP.GEU.AND P3, PT, R2, R16, PT ;  /* 0x000000100200722a */ /* 0x002fcc0003f6e000 */
[-C--:B------:R-:W-:Y:S02]  /*1630*/  FSEL R5, R16, R2.reuse, !P3 ;  /* 0x0000000210057208 */ /* 0x080fe40005800000 */
[-C--:B0-----:R-:W-:Y:S02]  /*1640*/  FSEL R11, R17, R3.reuse, !P3 ;  /* 0x00000003110b7208 */ /* 0x081fe40005800000 */
[----:B------:R-:W-:Y:S02]  /*1650*/  FSEL R10, R5, R2, P0 ;  /* 0x00000002050a7208 */ /* 0x000fe40000000000 */
[----:B------:R-:W-:Y:S01]  /*1660*/  FSEL R11, R11, R3, P0 ;  /* 0x000000030b0b7208 */ /* 0x000fe20000000000 */
[----:B------:R-:W0:Y:S01]  /*1670*/  LDS.128 R4, [UR4+0x30] ;  /* 0x00003004ff047984 */ /* 0x000e220008000c00 */
[----:B------:R-:W-:Y:S01]  /*1680*/  ISETP.GT.U32.AND P0, PT, R8, 0x60, PT ;  /* 0x000000600800780c */ /* 0x000fe20003f04070 */
[----:B------:R-:W-:Y:S02]  /*1690*/  IMAD.MOV.U32 R2, RZ, RZ, R10 ;  /* 0x000000ffff027224 */ /* 0x000fe400078e000a */
[----:B------:R-:W-:Y:S01]  /*16a0*/  IMAD.MOV.U32 R3, RZ, RZ, R11 ;  /* 0x000000ffff037224 */ /* 0x000fe200078e000b */
[----:B------:R-:W-:-:S05]  /*16b0*/  ISETP.GT.U32.AND.EX P0, PT, R9, RZ, PT, P0 ;  /* 0x000000ff0900720c */ /* 0x000fca0003f04100 */
[----:B------:R-:W-:-:S06]  /*16c0*/  DSETP.GEU.AND P3, PT, R2, R18, PT ;  /* 0x000000120200722a */ /* 0x000fcc0003f6e000 */
[----:B------:R-:W-:Y:S02]  /*16d0*/  @P1 FSEL R10, R18, R10, !P3 ;  /* 0x0000000a120a1208 */ /* 0x000fe40005800000 */
[----:B------:R-:W-:Y:S02]  /*16e0*/  @P1 FSEL R11, R19, R11, !P3 ;  /* 0x0000000b130b1208 */ /* 0x000fe40005800000 */
[----:B------:R-:W-:Y:S01]  /*16f0*/  ISETP.GT.U32.AND P1, PT, R8, 0x80, PT ;  /* 0x000000800800780c */ /* 0x000fe20003f24070 */
[----:B------:R-:W-:Y:S02]  /*1700*/  IMAD.MOV.U32 R2, RZ, RZ, R10 ;  /* 0x000000ffff027224 */ /* 0x000fe400078e000a */
[----:B------:R-:W-:Y:S01]  /*1710*/  IMAD.MOV.U32 R3, RZ, RZ, R11 ;  /* 0x000000ffff037224 */ /* 0x000fe200078e000b */
[----:B------:R-:W-:-:S05]  /*1720*/  ISETP.GT.U32.AND.EX P1, PT, R9, RZ, PT, P1 ;  /* 0x000000ff0900720c */ /* 0x000fca0003f24110 */
[----:B--2---:R-:W-:Y:S01]  /*1730*/  DSETP.GEU.AND P3, PT, R2, R12, PT ;  /* 0x0000000c0200722a */ /* 0x004fe20003f6e000 */
[----:B------:R-:W1:Y:S05]  /*1740*/  LDS.64 R2, [UR4+0x40] ;  /* 0x00004004ff027984 */ /* 0x000e6a0008000a00 */
[----:B------:R-:W-:Y:S02]  /*1750*/  @P0 FSEL R10, R12, R10, !P3 ;  /* 0x0000000a0c0a0208 */ /* 0x000fe40005800000 */
[----:B------:R-:W-:Y:S02]  /*1760*/  @P0 FSEL R11, R13, R11, !P3 ;  /* 0x0000000b0d0b0208 */ /* 0x000fe40005800000 */
[----:B------:R-:W-:-:S04]  /*1770*/  ISETP.GT.U32.AND P0, PT, R8, 0xa0, PT ;  /* 0x000000a00800780c */ /* 0x000fc80003f04070 */
[----:B------:R-:W-:Y:S01]  /*1780*/  DSETP.GEU.AND P3, PT, R10, R14, PT ;  /* 0x0000000e0a00722a */ /* 0x000fe20003f6e000 */
[----:B------:R-:W-:-:S05]  /*1790*/  ISETP.GT.U32.AND.EX P0, PT, R9, RZ, PT, P0 ;  /* 0x000000ff0900720c */ /* 0x000fca0003f04100 */
[----:B------:R-:W-:Y:S02]  /*17a0*/  @P1 FSEL R10, R14, R10, !P3 ;  /* 0x0000000a0e0a1208 */ /* 0x000fe40005800000 */
[----:B------:R-:W-:Y:S02]  /*17b0*/  @P1 FSEL R11, R15, R11, !P3 ;  /* 0x0000000b0f0b1208 */ /* 0x000fe40005800000 */
[----:B------:R-:W-:-:S04]  /*17c0*/  ISETP.GT.U32.AND P1, PT, R8, 0xc0, PT ;  /* 0x000000c00800780c */ /* 0x000fc80003f24070 */
[----:B0-----:R-:W-:Y:S01]  /*17d0*/  DSETP.GEU.AND P3, PT, R10, R4, PT ;  /* 0x000000040a00722a */ /* 0x001fe20003f6e000 */
[----:B------:R-:W-:-:S05]  /*17e0*/  ISETP.GT.U32.AND.EX P1, PT, R9, RZ, PT, P1 ;  /* 0x000000ff0900720c */ /* 0x000fca0003f24110 */
[----:B------:R-:W-:Y:S02]  /*17f0*/  @P0 FSEL R10, R4, R10, !P3 ;  /* 0x0000000a040a0208 */ /* 0x000fe40005800000 */
[----:B------:R-:W-:Y:S02]  /*1800*/  @P0 FSEL R11, R5, R11, !P3 ;  /* 0x0000000b050b0208 */ /* 0x000fe40005800000 */
[----:B------:R-:W-:Y:S01]  /*1810*/  ISETP.GT.U32.AND P0, PT, R8, 0xe0, PT ;  /* 0x000000e00800780c */ /* 0x000fe20003f04070 */
[----:B------:R-:W-:Y:S02]  /*1820*/  IMAD.MOV.U32 R4, RZ, RZ, R10 ;  /* 0x000000ffff047224 */ /* 0x000fe400078e000a */
[----:B------:R-:W-:Y:S01]  /*1830*/  IMAD.MOV.U32 R5, RZ, RZ, R11 ;  /* 0x000000ffff057224 */ /* 0x000fe200078e000b */
[----:B------:R-:W-:-:S05]  /*1840*/  ISETP.GT.U32.AND.EX P0, PT, R9, RZ, PT, P0 ;  /* 0x000000ff0900720c */ /* 0x000fca0003f04100 */
        /* <DEDUP_REMOVED lines=11> */
.L_x_88:
[----:B------:R-:W0:Y:S01]  /*1900*/  S2R R0, SR_TID.X ;  /* 0x0000000000007919 */ /* 0x000e220000002100 */
[----:B------:R-:W0:Y:S02]  /*1910*/  LDC.64 R10, c[0x0][0x380] ;  /* 0x0000e000ff0a7b82 */ /* 0x000e240000000a00 */
[----:B0-----:R-:W-:-:S05]  /*1920*/  IMAD.WIDE.U32 R10, R0, 0x8, R10 ;  /* 0x00000008000a7825 */ /* 0x001fca00078e000a */
        /* <DEDUP_REMOVED lines=23> */
[----:B------:R-:W-:Y:S01]  /*1aa0*/  IMAD.MOV.U32 R3, RZ, RZ, 0x800 ;  /* 0x00000800ff037424 */ /* 0x000fe200078e00ff */
[----:B------:R-:W-:-:S04]  /*1ab0*/  IADD3 R2, P1, PT, R8, -0x800, RZ ;  /* 0xfffff80008027810 */ /* 0x000fc80007f3e0ff */
[----:B------:R-:W-:-:S06]  /*1ac0*/  DSETP.GEU.AND P0, PT, R4, R18, PT ;  /* 0x000000120400722a */ /* 0x000fcc0003f0e000 */
[----:B------:R-:W-:Y:S01]  /*1ad0*/  FSEL R6, R18, R4, !P0 ;  /* 0x0000000412067208 */ /* 0x000fe20004000000 */
[----:B------:R-:W-:Y:S01]  /*1ae0*/  IMAD.MOV.U32 R4, RZ, RZ, RZ ;  /* 0x000000ffff047224 */ /* 0x000fe200078e00ff */
[----:B------:R-:W-:Y:S02]  /*1af0*/  FSEL R7, R19, R5, !P0 ;  /* 0x0000000513077208 */ /* 0x000fe40004000000 */
[----:B------:R-:W-:Y:S02]  /*1b00*/  ISETP.GE.U32.AND P0, PT, R2, 0x800, PT ;  /* 0x000008000200780c */ /* 0x000fe40003f06070 */
[----:B------:R-:W-:Y:S02]  /*1b10*/  IADD3.X R5, PT, PT, R9, -0x1, RZ, P1, !PT ;  /* 0xffffffff09057810 */ /* 0x000fe40000ffe4ff */
[----:B------:R-:W-:Y:S02]  /*1b20*/  DSETP.GEU.AND P1, PT, R6, R20, PT ;  /* 0x000000140600722a */ /* 0x000fe40003f2e000 */
[----:B------:R-:W-:-:S04]  /*1b30*/  ISETP.GE.U32.AND.EX P0, PT, R5, RZ, PT, P0 ;  /* 0x000000ff0500720c */ /* 0x000fc80003f06100 */
[----:B------:R-:W-:Y:S02]  /*1b40*/  FSEL R6, R20, R6, !P1 ;  /* 0x0000000614067208 */ /* 0x000fe40004800000 */
[----:B------:R-:W-:-:S07]  /*1b50*/  FSEL R7, R21, R7, !P1 ;  /* 0x0000000715077208 */ /* 0x000fce0004800000 */
[----:B------:R-:W-:Y:S05]  /*1b60*/  @!P0 BRA `(.L_x_103) ;  /* 0x0000000000bc8947 */ /* 0x000fea0003800000 */
[----:B------:R-:W0:Y:S01]  /*1b70*/  LDC.64 R8, c[0x0][0x390] ;  /* 0x0000e400ff087b82 */ /* 0x000e220000000a00 */
[----:B------:R-:W-:Y:S02]  /*1b80*/  IMAD.MOV.U32 R3, RZ, RZ, 0x800 ;  /* 0x00000800ff037424 */ /* 0x000fe400078e00ff */
[----:B------:R-:W-:-:S07]  /*1b90*/  IMAD.MOV.U32 R4, RZ, RZ, RZ ;  /* 0x000000ffff047224 */ /* 0x000fce00078e00ff */
.L_x_105:
[----:B------:R-:W-:-:S04]  /*1ba0*/  LEA R16, P0, R3, R10, 0x3 ;  /* 0x0000000a03107211 */ /* 0x000fc800078018ff */
[----:B------:R-:W-:-:S05]  /*1bb0*/  LEA.HI.X R17, R3, R11, R4, 0x3, P0 ;  /* 0x0000000b03117211 */ /* 0x000fca00000f1c04 */
        /* <DEDUP_REMOVED lines=28> */
[----:B0-----:R-:W-:Y:S02]  /*1d80*/  IADD3 R12, P1, PT, -R3, R8, RZ ;  /* 0x00000008030c7210 */ /* 0x001fe40007f3e1ff */
[----:B------:R-:W-:Y:S02]  /*1d90*/  FSEL R7, R13, R7, !P0 ;  /* 0x000000070d077208 */ /* 0x000fe40004000000 */
[----:B------:R-:W-:Y:S01]  /*1da0*/  ISETP.GE.U32.AND P0, PT, R12, 0x800, PT ;  /* 0x000008000c00780c */ /* 0x000fe20003f06070 */
[----:B------:R-:W-:-:S03]  /*1db0*/  IMAD.X R12, R9, 0x1, ~R4, P1 ;  /* 0x00000001090c7824 */ /* 0x000fc600008e0e04 */
[----:B------:R-:W-:Y:S02]  /*1dc0*/  DSETP.GEU.AND P1, PT, R6, R14, PT ;  /* 0x0000000e0600722a */ /* 0x000fe40003f2e000 */
[----:B------:R-:W-:-:S04]  /*1dd0*/  ISETP.GE.U32.AND.EX P0, PT, R12, RZ, PT, P0 ;  /* 0x000000ff0c00720c */ /* 0x000fc80003f06100 */
[----:B------:R-:W-:Y:S02]  /*1de0*/  FSEL R6, R14, R6, !P1 ;  /* 0x000000060e067208 */ /* 0x000fe40004800000 */
[----:B------:R-:W-:-:S07]  /*1df0*/  FSEL R7, R15, R7, !P1 ;  /* 0x000000070f077208 */ /* 0x000fce0004800000 */
[----:B------:R-:W-:Y:S05]  /*1e00*/  @!P0 BRA `(.L_x_104) ;  /* 0x0000000c00088947 */ /* 0x000fea0003800000 */
[----:B------:R-:W-:-:S05]  /*1e10*/  IADD3 R3, P0, PT, R3, 0x800, RZ ;  /* 0x0000080003037810 */ /* 0x000fca0007f1e0ff */
[----:B------:R-:W-:Y:S01]  /*1e20*/  IMAD.X R4, RZ, RZ, R4, P0 ;  /* 0x000000ffff047224 */ /* 0x000fe200000e0604 */
[----:B------:R-:W-:-:S04]  /*1e30*/  ISETP.GT.U32.AND P0, PT, R3, R2, PT ;  /* 0x000000020300720c */ /* 0x000fc80003f04070 */
[----:B------:R-:W-:-:S13]  /*1e40*/  ISETP.GT.U32.AND.EX P0, PT, R4, R5, PT, P0 ;  /* 0x000000050400720c */ /* 0x000fda0003f04100 */
[----:B------:R-:W-:Y:S05]  /*1e50*/  @!P0 BRA `(.L_x_105) ;  /* 0xfffffffc00508947 */ /* 0x000fea000383ffff */
.L_x_103:
[----:B------:R-:W-:Y:S01]  /*1e60*/  IMAD.IADD R5, R8, 0x1, -R3 ;  /* 0x0000000108057824 */ /* 0x000fe200078e0a03 */
[----:B------:R-:W-:Y:S01]  /*1e70*/  ISETP.GE.U32.AND P1, PT, R3, R8, PT ;  /* 0x000000080300720c */ /* 0x000fe20003f26070 */
[----:B------:R-:W-:Y:S03]  /*1e80*/  BSSY.RECONVERGENT B1, `(.L_x_104) ;  /* 0x00000ba000017945 */ /* 0x000fe60003800200 */
[----:B------:R-:W-:-:S04]  /*1e90*/  ISETP.GE.AND P0, PT, R0, R5, PT ;  /* 0x000000050000720c */ /* 0x000fc80003f06270 */
[----:B------:R-:W-:-:S13]  /*1ea0*/  ISETP.GE.U32.OR.EX P0, PT, R4, R9, P0, P1 ;  /* 0x000000090400720c */ /* 0x000fda0000706510 */
[----:B------:R-:W-:Y:S05]  /*1eb0*/  @P0 BRA `(.L_x_106) ;  /* 0x0000000800d80947 */ /* 0x000fea0003800000 */
[----:B------:R-:W-:Y:S01]  /*1ec0*/  LOP3.LUT R2, RZ, R0, RZ, 0x33, !PT ;  /* 0x00000000ff027212 */ /* 0x000fe200078e33ff */
[----:B------:R-:W-:Y:S03]  /*1ed0*/  BSSY.RECONVERGENT B2, `(.L_x_107) ;  /* 0x0000058000027945 */ /* 0x000fe60003800200 */
[----:B------:R-:W-:-:S04]  /*1ee0*/  IADD3 R2, PT, PT, -R3, R8, R2 ;  /* 0x0000000803027210 */ /* 0x000fc80007ffe102 */
[C---:B------:R-:W-:Y:S02]  /*1ef0*/  ISETP.GE.U32.AND P1, PT, R2.reuse, 0xf00, PT ;  /* 0x00000f000200780c */ /* 0x040fe40003f26070 */
[----:B------:R-:W-:Y:S01]  /*1f00*/  LEA.HI R5, R2, 0x1, RZ, 0x18 ;  /* 0x0000000102057811 */ /* 0x000fe200078fc0ff */
[----:B------:R-:W-:-:S03]  /*1f10*/  IMAD.MOV.U32 R2, RZ, RZ, R0 ;  /* 0x000000ffff027224 */ /* 0x000fc600078e0000 */
[----:B------:R-:W-:-:S04]  /*1f20*/  LOP3.LUT R42, R5, 0xf, RZ, 0xc0, !PT ;  /* 0x0000000f052a7812 */ /* 0x000fc800078ec0ff */
[----:B------:R-:W-:-:S03]  /*1f30*/  ISETP.NE.AND P0, PT, R42, RZ, PT ;  /* 0x000000ff2a00720c */ /* 0x000fc60003f05270 */
[----:B------:R-:W-:Y:S10]  /*1f40*/  @!P1 BRA `(.L_x_108) ;  /* 0x0000000400409947 */ /* 0x000ff40003800000 */
[----:B------:R-:W0:Y:S01]  /*1f50*/  LDCU.64 UR4, c[0x0][0x380] ;  /* 0x00007000ff0477ac */ /* 0x000e220008000a00 */
[----:B------:R-:W-:Y:S02]  /*1f60*/  IADD3 R9, P1, PT, R0, R3, RZ ;  /* 0x0000000300097210 */ /* 0x000fe40007f3e0ff */
[----:B------:R-:W-:-:S03]  /*1f70*/  LOP3.LUT R43, R5, 0x1fffff0, RZ, 0xc0, !PT ;  /* 0x01fffff0052b7812 */ /* 0x000fc600078ec0ff */
[----:B------:R-:W-:Y:S02]  /*1f80*/  IMAD.X R2, RZ, RZ, R4, P1 ;  /* 0x000000ffff027224 */ /* 0x000fe400008e0604 */
[----:B------:R-:W-:Y:S01]  /*1f90*/  IMAD.MOV R43, RZ, RZ, -R43 ;  /* 0x000000ffff2b7224 */ /* 0x000fe200078e0a2b */
[----:B0-----:R-:W-:-:S04]  /*1fa0*/  LEA R8, P2, R9, UR4, 0x3 ;  /* 0x0000000409087c11 */ /* 0x001fc8000f8418ff */
[----:B------:R-:W-:Y:S02]  /*1fb0*/  IADD3 R8, P1, PT, R8, 0x4000, RZ ;  /* 0x0000400008087810 */ /* 0x000fe40007f3e0ff */
[----:B------:R-:W-:Y:S01]  /*1fc0*/  LEA.HI.X R9, R9, UR5, R2, 0x3, P2 ;  /* 0x0000000509097c11 */ /* 0x000fe200090f1c02 */
[----:B------:R-:W-:-:S04]  /*1fd0*/  IMAD.MOV.U32 R2, RZ, RZ, R0 ;  /* 0x000000ffff027224 */ /* 0x000fc800078e0000 */
[----:B------:R-:W-:-:S07]  /*1fe0*/  IMAD.X R9, RZ, RZ, R9, P1 ;  /* 0x000000ffff097224 */ /* 0x000fce00008e0609 */
.L_x_109:
[----:B------:R-:W2:Y:S04]  /*1ff0*/  LDG.E.64 R10, desc[UR6][R8.64+-0x4000] ;  /* 0xffc00006080a7981 */ /* 0x000ea8000c1e1b00 */
[----:B------:R-:W3:Y:S04]  /*2000*/  LDG.E.64 R12, desc[UR6][R8.64+-0x3800] ;  /* 0xffc80006080c7981 */ /* 0x000ee8000c1e1b00 */
[----:B------:R-:W4:Y:S04]  /*2010*/  LDG.E.64 R14, desc[UR6][R8.64+-0x3000] ;  /* 0xffd00006080e7981 */ /* 0x000f28000c1e1b00 */
[----:B------:R-:W5:Y:S04]  /*2020*/  LDG.E.64 R16, desc[UR6][R8.64+-0x2800] ;  /* 0xffd8000608107981 */ /* 0x000f68000c1e1b00 */
        /* <DEDUP_REMOVED lines=11> */
[----:B------:R0:W5:Y:S01]  /*20e0*/  LDG.E.64 R40, desc[UR6][R8.64+0x3800] ;  /* 0x0038000608287981 */ /* 0x000162000c1e1b00 */
[----:B------:R-:W-:-:S02]  /*20f0*/  VIADD R43, R43, 0x10 ;  /* 0x000000102b2b7836 */ /* 0x000fc40000000000 */
[----:B------:R-:W-:-:S03]  /*2100*/  VIADD R2, R2, 0x1000 ;  /* 0x0000100002027836 */ /* 0x000fc60000000000 */
[----:B------:R-:W-:Y:S02]  /*2110*/  ISETP.NE.AND P2, PT, R43, RZ, PT ;  /* 0x000000ff2b00720c */ /* 0x000fe40003f45270 */
[----:B0-----:R-:W-:-:S05]  /*2120*/  IADD3 R8, P3, PT, R8, 0x8000, RZ ;  /* 0x0000800008087810 */ /* 0x001fca0007f7e0ff */
        /* <DEDUP_REMOVED lines=50> */
.L_x_108:
[----:B------:R-:W-:Y:S05]  /*2450*/  BSYNC.RECONVERGENT B2 ;  /* 0x0000000000027941 */ /* 0x000fea0003800200 */
.L_x_107:
[----:B------:R-:W-:Y:S05]  /*2460*/  @!P0 BRA `(.L_x_106) ;  /* 0x00000004006c8947 */ /* 0x000fea0003800000 */
[----:B------:R-:W-:Y:S01]  /*2470*/  ISETP.GE.U32.AND P1, PT, R42, 0x8, PT ;  /* 0x000000082a00780c */ /* 0x000fe20003f26070 */
[----:B------:R-:W-:Y:S01]  /*2480*/  BSSY.RECONVERGENT B2, `(.L_x_110) ;  /* 0x000002a000027945 */ /* 0x000fe20003800200 */
[----:B------:R-:W-:-:S04]  /*2490*/  LOP3.LUT R26, R5, 0x7, RZ, 0xc0, !PT ;  /* 0x00000007051a7812 */ /* 0x000fc800078ec0ff */
[----:B------:R-:W-:-:S07]  /*24a0*/  ISETP.NE.AND P0, PT, R26, RZ, PT ;  /* 0x000000ff1a00720c */ /* 0x000fce0003f05270 */
[----:B------:R-:W-:Y:S06]  /*24b0*/  @!P1 BRA `(.L_x_111) ;  /* 0x0000000000989947 */ /* 0x000fec0003800000 */
[----:B------:R-:W0:Y:S01]  /*24c0*/  LDCU.64 UR4, c[0x0][0x380] ;  /* 0x00007000ff0477ac */ /* 0x000e220008000a00 */
[----:B------:R-:W-:-:S05]  /*24d0*/  IADD3 R8, P1, PT, R2, R3, RZ ;  /* 0x0000000302087210 */ /* 0x000fca0007f3e0ff */
[----:B------:R-:W-:Y:S01]  /*24e0*/  IMAD.X R9, RZ, RZ, R4, P1 ;  /* 0x000000ffff097224 */ /* 0x000fe200008e0604 */
[----:B0-----:R-:W-:-:S04]  /*24f0*/  LEA R10, P1, R8, UR4, 0x3 ;  /* 0x00000004080a7c11 */ /* 0x001fc8000f8218ff */
        /* <DEDUP_REMOVED lines=34> */
.L_x_111:
[----:B------:R-:W-:Y:S05]  /*2720*/  BSYNC.RECONVERGENT B2 ;  /* 0x0000000000027941 */ /* 0x000fea0003800200 */
.L_x_110:
        /* <DEDUP_REMOVED lines=28> */
.L_x_113:
[----:B------:R-:W-:Y:S05]  /*28f0*/  BSYNC.RECONVERGENT B2 ;  /* 0x0000000000027941 */ /* 0x000fea0003800200 */
.L_x_112:
[----:B------:R-:W-:Y:S05]  /*2900*/  @!P0 BRA `(.L_x_106) ;  /* 0x0000000000448947 */ /* 0x000fea0003800000 */
[----:B------:R-:W0:Y:S01]  /*2910*/  LDCU.64 UR4, c[0x0][0x380] ;  /* 0x00007000ff0477ac */ /* 0x000e220008000a00 */
[----:B------:R-:W-:-:S05]  /*2920*/  IADD3 R3, P0, PT, R2, R3, RZ ;  /* 0x0000000302037210 */ /* 0x000fca0007f1e0ff */
[----:B------:R-:W-:Y:S02]  /*2930*/  IMAD.X R8, RZ, RZ, R4, P0 ;  /* 0x000000ffff087224 */ /* 0x000fe400000e0604 */
[----:B------:R-:W-:Y:S01]  /*2940*/  IMAD.MOV R4, RZ, RZ, -R18 ;  /* 0x000000ffff047224 */ /* 0x000fe200078e0a12 */
[----:B0-----:R-:W-:-:S04]  /*2950*/  LEA R5, P1, R3, UR4, 0x3 ;  /* 0x0000000403057c11 */ /* 0x001fc8000f8218ff */
[----:B------:R-:W-:-:S09]  /*2960*/  LEA.HI.X R8, R3, UR5, R8, 0x3, P1 ;  /* 0x0000000503087c11 */ /* 0x000fd200088f1c08 */
.L_x_114:
[----:B------:R-:W-:Y:S02]  /*2970*/  IMAD.MOV.U32 R2, RZ, RZ, R5 ;  /* 0x000000ffff027224 */ /* 0x000fe400078e0005 */
[----:B------:R-:W-:-:S06]  /*2980*/  IMAD.MOV.U32 R3, RZ, RZ, R8 ;  /* 0x000000ffff037224 */ /* 0x000fcc00078e0008 */
[----:B------:R-:W2:Y:S01]  /*2990*/  LDG.E.64 R2, desc[UR6][R2.64] ;  /* 0x0000000602027981 */ /* 0x000ea2000c1e1b00 */
[----:B------:R-:W-:Y:S01]  /*29a0*/  VIADD R4, R4, 0x1 ;  /* 0x0000000104047836 */ /* 0x000fe20000000000 */
[----:B------:R-:W-:-:S04]  /*29b0*/  IADD3 R5, P2, PT, R5, 0x800, RZ ;  /* 0x0000080005057810 */ /* 0x000fc80007f5e0ff */
[----:B------:R-:W-:Y:S01]  /*29c0*/  ISETP.NE.AND P1, PT, R4, RZ, PT ;  /* 0x000000ff0400720c */ /* 0x000fe20003f25270 */
[----:B------:R-:W-:Y:S01]  /*29d0*/  IMAD.X R8, RZ, RZ, R8, P2 ;  /* 0x000000ffff087224 */ /* 0x000fe200010e0608 */
[----:B--2---:R-:W-:-:S06]  /*29e0*/  DSETP.GEU.AND P0, PT, R6, R2, PT ;  /* 0x000000020600722a */ /* 0x004fcc0003f0e000 */
[----:B------:R-:W-:Y:S02]  /*29f0*/  FSEL R6, R2, R6, !P0 ;  /* 0x0000000602067208 */ /* 0x000fe40004000000 */
[----:B------:R-:W-:-:S03]  /*2a00*/  FSEL R7, R3, R7, !P0 ;  /* 0x0000000703077208 */ /* 0x000fc60004000000 */
[----:B------:R-:W-:Y:S05]  /*2a10*/  @P1 BRA `(.L_x_114) ;  /* 0xfffffffc00d41947 */ /* 0x000fea000383ffff */
.L_x_106:
[----:B------:R-:W-:Y:S05]  /*2a20*/  BSYNC.RECONVERGENT B1 ;  /* 0x0000000000017941 */ /* 0x000fea0003800200 */
.L_x_104:
        /* <DEDUP_REMOVED lines=33> */
[----:B------:R-:W-:-:S03]  /*2c40*/  @!P1 FSEL R5, R3, R5, !P0 ;  /* 0x0000000503059208 */ /* 0x000fc60004000000 */
[----:B------:R-:W-:Y:S04]  /*2c50*/  SHFL.DOWN PT, R2, R4, 0x10, 0x1f ;  /* 0x0a001f0004027f89 */ /* 0x000fe800000e0000 */
[----:B------:R-:W0:Y:S02]  /*2c60*/  SHFL.DOWN PT, R3, R5, 0x10, 0x1f ;  /* 0x0a001f0005037f89 */ /* 0x000e2400000e0000 */
[----:B0-----:R-:W-:-:S06]  /*2c70*/  DSETP.GEU.AND P0, PT, R4, R2, PT ;  /* 0x000000020400722a */ /* 0x001fcc0003f0e000 */
[----:B------:R-:W-:Y:S02]  /*2c80*/  FSEL R2, R2, R4, !P0 ;  /* 0x0000000402027208 */ /* 0x000fe40004000000 */
[----:B------:R-:W-:Y:S02]  /*2c90*/  FSEL R3, R3, R5, !P0 ;  /* 0x0000000503037208 */ /* 0x000fe40004000000 */
[----:B------:R-:W-:-:S03]  /*2ca0*/  ISETP.GT.AND P0, PT, R9, 0xf, PT ;  /* 0x0000000f0900780c */ /* 0x000fc60003f04270 */
[----:B------:R0:W-:Y:S01]  /*2cb0*/  @!P2 STS.64 [R7+0x8], R2 ;  /* 0x000008020700a388 */ /* 0x0001e20000000a00 */
[----:B------:R-:W-:Y:S01]  /*2cc0*/  BAR.SYNC.DEFER_BLOCKING 0x0 ;  /* 0x0000000000007b1d */ /* 0x000fe20000010000 */
[----:B------:R-:W-:Y:S02]  /*2cd0*/  ISETP.NE.AND P2, PT, R0, RZ, PT ;  /* 0x000000ff0000720c */ /* 0x000fe40003f45270 */
[----:B------:R-:W-:Y:S02]  /*2ce0*/  FSEL R0, R4, R2, P0 ;  /* 0x0000000204007208 */ /* 0x000fe40000000000 */
[----:B------:R-:W-:-:S03]  /*2cf0*/  FSEL R5, R5, R3, P0 ;  /* 0x0000000305057208 */ /* 0x000fc60000000000 */
[----:B0-----:R-:W-:Y:S02]  /*2d00*/  IMAD.MOV.U32 R2, RZ, RZ, R0 ;  /* 0x000000ffff027224 */ /* 0x001fe400078e0000 */
[----:B------:R-:W-:-:S04]  /*2d10*/  IMAD.MOV.U32 R3, RZ, RZ, R5 ;  /* 0x000000ffff037224 */ /* 0x000fc800078e0005 */
[----:B------:R-:W-:Y:S05]  /*2d20*/  @P2 BRA `(.L_x_102) ;  /* 0x0000000000702947 */ /* 0x000fea0003800000 */
        /* <DEDUP_REMOVED lines=27> */
[----:B------:R-:W-:-:S07]  /*2ee0*/  FSEL R3, R3, R5, !P0 ;  /* 0x0000000503037208 */ /* 0x000fce0004000000 */
.L_x_102:
[----:B------:R-:W-:Y:S05]  /*2ef0*/  BSYNC.RECONVERGENT B0 ;  /* 0x0000000000007941 */ /* 0x000fea0003800200 */
.L_x_87:
[----:B------:R-:W-:Y:S05]  /*2f00*/  @P2 EXIT ;  /* 0x000000000000294d */ /* 0x000fea0003800000 */
[----:B------:R-:W1:Y:S01]  /*2f10*/  LDCU.64 UR8, c[0x0][0x3a0] ;  /* 0x00007400ff0877ac */ /* 0x000e620008000a00 */
[----:B------:R-:W2:Y:S01]  /*2f20*/  LDC.64 R4, c[0x0][0x388] ;  /* 0x0000e200ff047b82 */ /* 0x000ea20000000a00 */
[----:B------:R-:W0:Y:S01]  /*2f30*/  LDCU.64 UR4, c[0x0][0x3a0] ;  /* 0x00007400ff0477ac */ /* 0x000e220008000a00 */
[----:B-1----:R-:W-:-:S06]  /*2f40*/  DSETP.GT.AND P0, PT, R2, UR8, PT ;  /* 0x0000000802007e2a */ /* 0x002fcc000bf04000 */
[----:B0-----:R-:W-:Y:S02]  /*2f50*/  FSEL R2, R2, UR4, P0 ;  /* 0x0000000402027c08 */ /* 0x001fe40008000000 */
[----:B------:R-:W-:-:S05]  /*2f60*/  FSEL R3, R3, UR5, P0 ;  /* 0x0000000503037c08 */ /* 0x000fca0008000000 */
[----:B--2---:R-:W-:Y:S01]  /*2f70*/  STG.E.64 desc[UR6][R4.64], R2 ;  /* 0x0000000204007986 */ /* 0x004fe2000c101b06 */
[----:B------:R-:W-:Y:S05]  /*2f80*/  EXIT ;  /* 0x000000000000794d */ /* 0x000fea0003800000 */
.L_x_115:
        /* <DEDUP_REMOVED lines=15> */
.L_x_239:


//--------------------- .text._ZN3cub18CUB_300001_SM_10006detail6reduce28DeviceReduceSingleTileKernelINS2_10policy_hubIdjN4cuda3__47maximumIdEEE10Policy1000EPdSB_iS8_ddNS5_3std3__410__identityEEEvT0_T1_T2_T3_T4_T6_ --------------------------
	.section	.text._ZN3cub18CUB_300001_SM_10006detail6reduce28DeviceReduceSingleTileKernelINS2_10policy_hubIdjN4cuda3__47maximumIdEEE10Policy1000EPdSB_iS8_ddNS5_3std3__410__identityEEEvT0_T1_T2_T3_T4_T6_,"ax",@progbits
	.align	128
        .global         _ZN3cub18CUB_300001_SM_10006detail6reduce28DeviceReduceSingleTileKernelINS2_10policy_hubIdjN4cuda3__47maximumIdEEE10Policy1000EPdSB_iS8_ddNS5_3std3__410__identityEEEvT0_T1_T2_T3_T4_T6_
        .type           _ZN3cub18CUB_300001_SM_10006detail6reduce28DeviceReduceSingleTileKernelINS2_10policy_hubIdjN4cuda3__47maximumIdEEE10Policy1000EPdSB_iS8_ddNS5_3std3__410__identityEEEvT0_T1_T2_T3_T4_T6_,@function
        .size           _ZN3cub18CUB_300001_SM_10006detail6reduce28DeviceReduceSingleTileKernelINS2_10policy_hubIdjN4cuda3__47maximumIdEEE10Policy1000EPdSB_iS8_ddNS5_3std3__410__identityEEEvT0_T1_T2_T3_T4_T6_,(.L_x_240 - _ZN3cub18CUB_300001_SM_10006detail6reduce28DeviceReduceSingleTileKernelINS2_10policy_hubIdjN4cuda3__47maximumIdEEE10Policy1000EPdSB_iS8_ddNS5_3std3__410__identityEEEvT0_T1_T2_T3_T4_T6_)
        .other          _ZN3cub18CUB_300001_SM_10006detail6reduce28DeviceReduceSingleTileKernelINS2_10policy_hubIdjN4cuda3__47maximumIdEEE10Policy1000EPdSB_iS8_ddNS5_3std3__410__identityEEEvT0_T1_T2_T3_T4_T6_,@"STO_CUDA_ENTRY STV_DEFAULT"
_ZN3cub18CUB_300001_SM_10006detail6reduce28DeviceReduceSingleTileKernelINS2_10policy_hubIdjN4cuda3__47maximumIdEEE10Policy1000EPdSB_iS8_ddNS5_3std3__410__identityEEEvT0_T1_T2_T3_T4_T6_:
.text._ZN3cub18CUB_300001_SM_10006detail6reduce28DeviceReduceSingleTileKernelINS2_10policy_hubIdjN4cuda3__47maximumIdEEE10Policy1000EPdSB_iS8_ddNS5_3std3__410__identityEEEvT0_T1_T2_T3_T4_T6_:
        /* <DEDUP_REMOVED lines=13> */
.L_x_116:
        /* <DEDUP_REMOVED lines=16> */
.L_x_121:
[----:B------:R-:W-:Y:S05]  /*01d0*/  BSYNC.RECONVERGENT B1 ;  /* 0x0000000000017941 */ /* 0x000fea0003800200 */
.L_x_120:
        /* <DEDUP_REMOVED lines=17> */
.L_x_126:
        /* <DEDUP_REMOVED lines=12> */
.L_x_125:
[----:B------:R-:W-:Y:S05]  /*03b0*/  BSYNC.RECONVERGENT B2 ;  /* 0x0000000000027941 */ /* 0x000fea0003800200 */
.L_x_124:
        /* <DEDUP_REMOVED lines=9> */
.L_x_129:
        /* <DEDUP_REMOVED lines=74> */
.L_x_128:
[----:B------:R-:W-:Y:S05]  /*08f0*/  BSYNC.RECONVERGENT B2 ;  /* 0x0000000000027941 */ /* 0x000fea0003800200 */
.L_x_127:
        /* <DEDUP_REMOVED lines=42> */
.L_x_131:
[----:B------:R-:W-:Y:S05]  /*0ba0*/  BSYNC.RECONVERGENT B2 ;  /* 0x0000000000027941 */ /* 0x000fea0003800200 */
.L_x_130:
        /* <DEDUP_REMOVED lines=20> */
.L_x_123:
[----:B------:R-:W-:Y:S05]  /*0cf0*/  BSYNC.RECONVERGENT B1 ;  /* 0x0000000000017941 */ /* 0x000fea0003800200 */
.L_x_122:
        /* <DEDUP_REMOVED lines=81> */
.L_x_132:
        /* <DEDUP_REMOVED lines=108> */
.L_x_119:
        /* <DEDUP_REMOVED lines=38> */
.L_x_136:
        /* <DEDUP_REMOVED lines=37> */
.L_x_134:
        /* <DEDUP_REMOVED lines=19> */
.L_x_140:
        /* <DEDUP_REMOVED lines=10> */
.L_x_139:
[----:B------:R-:W-:Y:S05]  /*1f50*/  BSYNC.RECONVERGENT B2 ;  /* 0x0000000000027941 */ /* 0x000fea0003800200 */
.L_x_138:
        /* <DEDUP_REMOVED lines=16> */
.L_x_143:
        /* <DEDUP_REMOVED lines=77> */
.L_x_142:
[----:B------:R-:W-:Y:S05]  /*2530*/  BSYNC.RECONVERGENT B2 ;  /* 0x0000000000027941 */ /* 0x000fea0003800200 */
.L_x_141:
        /* <DEDUP_REMOVED lines=44> */
.L_x_145:
[----:B------:R-:W-:Y:S05]  /*2800*/  BSYNC.RECONVERGENT B2 ;  /* 0x0000000000027941 */ /* 0x000fea0003800200 */
.L_x_144:
        /* <DEDUP_REMOVED lines=19> */
.L_x_137:
[----:B------:R-:W-:Y:S05]  /*2940*/  BSYNC.RECONVERGENT B1 ;  /* 0x0000000000017941 */ /* 0x000fea0003800200 */
.L_x_135:
        /* <DEDUP_REMOVED lines=75> */
.L_x_118:
        /* <DEDUP_REMOVED lines=12> */
.L_x_148:
[----:B------:R-:W-:Y:S05]  /*2ec0*/  BSYNC.RECONVERGENT B1 ;  /* 0x0000000000017941 */ /* 0x000fea0003800200 */
.L_x_147:
        /* <DEDUP_REMOVED lines=17> */
.L_x_153:
        /* <DEDUP_REMOVED lines=12> */
.L_x_152:
[----:B------:R-:W-:Y:S05]  /*30a0*/  BSYNC.RECONVERGENT B2 ;  /* 0x0000000000027941 */ /* 0x000fea0003800200 */
.L_x_151:
        /* <DEDUP_REMOVED lines=9> */
.L_x_156:
        /* <DEDUP_REMOVED lines=74> */
.L_x_155:
[----:B------:R-:W-:Y:S05]  /*35e0*/  BSYNC.RECONVERGENT B2 ;  /* 0x0000000000027941 */ /* 0x000fea0003800200 */
.L_x_154:
        /* <DEDUP_REMOVED lines=42> */
.L_x_158:
[----:B------:R-:W-:Y:S05]  /*3890*/  BSYNC.RECONVERGENT B2 ;  /* 0x0000000000027941 */ /* 0x000fea0003800200 */
.L_x_157:
        /* <DEDUP_REMOVED lines=20> */
.L_x_150:
[----:B------:R-:W-:Y:S05]  /*39e0*/  BSYNC.RECONVERGENT B1 ;  /* 0x0000000000017941 */ /* 0x000fea0003800200 */
.L_x_149:
        /* <DEDUP_REMOVED lines=85> */
.L_x_159:
        /* <DEDUP_REMOVED lines=108> */
.L_x_146:
        /* <DEDUP_REMOVED lines=38> */
.L_x_162:
        /* <DEDUP_REMOVED lines=40> */
.L_x_160:
        /* <DEDUP_REMOVED lines=20> */
.L_x_166:
        /* <DEDUP_REMOVED lines=10> */
.L_x_165:
[----:B------:R-:W-:Y:S05]  /*4cc0*/  BSYNC.RECONVERGENT B2 ;  /* 0x0000000000027941 */ /* 0x000fea0003800200 */
.L_x_164:
        /* <DEDUP_REMOVED lines=17> */
.L_x_169:
        /* <DEDUP_REMOVED lines=77> */
.L_x_168:
[----:B------:R-:W-:Y:S05]  /*52b0*/  BSYNC.RECONVERGENT B2 ;  /* 0x0000000000027941 */ /* 0x000fea0003800200 */
.L_x_167:
        /* <DEDUP_REMOVED lines=45> */
.L_x_171:
[----:B------:R-:W-:Y:S05]  /*5590*/  BSYNC.RECONVERGENT B2 ;  /* 0x0000000000027941 */ /* 0x000fea0003800200 */
.L_x_170:
        /* <DEDUP_REMOVED lines=20> */
.L_x_163:
[----:B------:R-:W-:Y:S05]  /*56e0*/  BSYNC.RECONVERGENT B1 ;  /* 0x0000000000017941 */ /* 0x000fea0003800200 */
.L_x_161:
        /* <DEDUP_REMOVED lines=82> */
.L_x_133:
[----:B------:R-:W-:Y:S05]  /*5c10*/  BSYNC.RECONVERGENT B0 ;  /* 0x0000000000007941 */ /* 0x000fea0003800200 */
.L_x_117:
        /* <DEDUP_REMOVED lines=9> */
.L_x_172:
        /* <DEDUP_REMOVED lines=13> */
.L_x_240:


//--------------------- .text._ZN3cub18CUB_300001_SM_10006detail6reduce18DeviceReduceKernelINS2_10policy_hubIdjN4cuda3__47maximumIdEEE10Policy1000EN6thrust24THRUST_300001_SM_1000_NS10device_ptrIdEEjS8_dNS5_3std3__410__identityEEEvT0_PT3_T1_NS0_13GridEvenShareISL_EET2_T4_ --------------------------
	.section	.text._ZN3cub18CUB_300001_SM_10006detail6reduce18DeviceReduceKernelINS2_10policy_hubIdjN4cuda3__47maximumIdEEE10Policy1000EN6thrust24THRUST_300001_SM_1000_NS10device_ptrIdEEjS8_dNS5_3std3__410__identityEEEvT0_PT3_T1_NS0_13GridEvenShareISL_EET2_T4_,"ax",@progbits
	.align	128
        .global         _ZN3cub18CUB_300001_SM_10006detail6reduce18DeviceReduceKernelINS2_10policy_hubIdjN4cuda3__47maximumIdEEE10Policy1000EN6thrust24THRUST_300001_SM_1000_NS10device_ptrIdEEjS8_dNS5_3std3__410__identityEEEvT0_PT3_T1_NS0_13GridEvenShareISL_EET2_T4_
        .type           _ZN3cub18CUB_300001_SM_10006detail6reduce18DeviceReduceKernelINS2_10policy_hubIdjN4cuda3__47maximumIdEEE10Policy1000EN6thrust24THRUST_300001_SM_1000_NS10device_ptrIdEEjS8_dNS5_3std3__410__identityEEEvT0_PT3_T1_NS0_13GridEvenShareISL_EET2_T4_,@function
        .size           _ZN3cub18CUB_300001_SM_10006detail6reduce18DeviceReduceKernelINS2_10policy_hubIdjN4cuda3__47maximumIdEEE10Policy1000EN6thrust24THRUST_300001_SM_1000_NS10device_ptrIdEEjS8_dNS5_3std3__410__identityEEEvT0_PT3_T1_NS0_13GridEvenShareISL_EET2_T4_,(.L_x_241 - _ZN3cub18CUB_300001_SM_10006detail6reduce18DeviceReduceKernelINS2_10policy_hubIdjN4cuda3__47maximumIdEEE10Policy1000EN6thrust24THRUST_300001_SM_1000_NS10device_ptrIdEEjS8_dNS5_3std3__410__identityEEEvT0_PT3_T1_NS0_13GridEvenShareISL_EET2_T4_)
        .other          _ZN3cub18CUB_300001_SM_10006detail6reduce18DeviceReduceKernelINS2_10policy_hubIdjN4cuda3__47maximumIdEEE10Policy1000EN6thrust24THRUST_300001_SM_1000_NS10device_ptrIdEEjS8_dNS5_3std3__410__identityEEEvT0_PT3_T1_NS0_13GridEvenShareISL_EET2_T4_,@"STO_CUDA_ENTRY STV_DEFAULT"
_ZN3cub18CUB_300001_SM_10006detail6reduce18DeviceReduceKernelINS2_10policy_hubIdjN4cuda3__47maximumIdEEE10Policy1000EN6thrust24THRUST_300001_SM_1000_NS10device_ptrIdEEjS8_dNS5_3std3__410__identityEEEvT0_PT3_T1_NS0_13GridEvenShareISL_EET2_T4_:
.text._ZN3cub18CUB_300001_SM_10006detail6reduce18DeviceReduceKernelINS2_10policy_hubIdjN4cuda3__47maximumIdEEE10Policy1000EN6thrust24THRUST_300001_SM_1000_NS10device_ptrIdEEjS8_dNS5_3std3__410__identityEEEvT0_PT3_T1_NS0_13GridEvenShareISL_EET2_T4_:
[----:B------:R-:W-:Y:S08]  /*0000*/  LDC R1, c[0x0][0x37c] ;  /* 0x0000df00ff017b82 */ /* 0x000ff00000000800 */
[----:B------:R-:W0:Y:S01]  /*0010*/  S2UR UR10, SR_CTAID.X ;  /* 0x00000000000a79c3 */ /* 0x000e220000002500 */
[----:B------:R-:W1:Y:S01]  /*0020*/  LDCU.64 UR12, c[0x0][0x3a8] ;  /* 0x00007500ff0c77ac */ /* 0x000e620008000a00 */
[----:B------:R-:W-:Y:S01]  /*0030*/  BSSY.RECONVERGENT B0, `(.L_x_173) ;  /* 0x000033f000007945 */ /* 0x000fe20003800200 */
[----:B------:R-:W2:Y:S01]  /*0040*/  LDCU.64 UR8, c[0x0][0x358] ;  /* 0x00006b00ff0877ac */ /* 0x000ea20008000a00 */
[----:B-1----:R-:W-:Y:S01]  /*0050*/  IMAD.U32 R4, RZ, RZ, UR12 ;  /* 0x0000000cff047e24 */ /* 0x002fe2000f8e00ff */
[----:B------:R-:W-:-:S02]  /*0060*/  USHF.L.U32 UR4, UR13, 0xb, URZ ;  /* 0x0000000b0d047899 */ /* 0x000fc400080006ff */
[----:B0-----:R-:W-:-:S06]  /*0070*/  USHF.L.U32 UR6, UR10, 0xb, URZ ;  /* 0x0000000b0a067899 */ /* 0x001fcc00080006ff */
[----:B------:R-:W-:-:S05]  /*0080*/  VIADD R2, R4, -UR6 ;  /* 0x8000000604027c36 */ /* 0x000fca0008000000 */
[----:B------:R-:W-:-:S13]  /*0090*/  ISETP.GT.U32.AND P0, PT, R2, 0x7ff, PT ;  /* 0x000007ff0200780c */ /* 0x000fda0003f04070 */
[----:B--2---:R-:W-:Y:S05]  /*00a0*/  @P0 BRA `(.L_x_174) ;  /* 0x0000001800940947 */ /* 0x004fea0003800000 */
[----:B------:R-:W0:Y:S01]  /*00b0*/  S2R R3, SR_TID.X ;  /* 0x0000000000037919 */ /* 0x000e220000002100 */
[----:B------:R-:W-:Y:S01]  /*00c0*/  BSSY.RECONVERGENT B1, `(.L_x_175) ;  /* 0x000000a000017945 */ /* 0x000fe20003800200 */
[----:B------:R-:W-:Y:S02]  /*00d0*/  CS2R R14, SRZ ;  /* 0x00000000000e7805 */ /* 0x000fe4000001ff00 */
[----:B0-----:R-:W-:Y:S01]  /*00e0*/  ISETP.GE.U32.AND P0, PT, R3, R2, PT ;  /* 0x000000020300720c */ /* 0x001fe20003f06070 */
[----:B------:R-:W-:-:S12]  /*00f0*/  IMAD.MOV.U32 R21, RZ, RZ, R3 ;  /* 0x000000ffff157224 */ /* 0x000fd800078e0003 */
[----:B------:R-:W-:Y:S05]  /*0100*/  @P0 BRA `(.L_x_176) ;  /* 0x0000000000140947 */ /* 0x000fea0003800000 */
[----:B------:R-:W0:Y:S01]  /*0110*/  LDC.64 R14, c[0x0][0x380] ;  /* 0x0000e000ff0e7b82 */ /* 0x000e220000000a00 */
[----:B------:R-:W-:-:S04]  /*0120*/  VIADD R5, R3, UR6 ;  /* 0x0000000603057c36 */ /* 0x000fc80008000000 */
[----:B0-----:R-:W-:-:S06]  /*0130*/  IMAD.WIDE.U32 R14, R5, 0x8, R14 ;  /* 0x00000008050e7825 */ /* 0x001fcc00078e000e */
[----:B------:R-:W5:Y:S01]  /*0140*/  LDG.E.64 R14, desc[UR8][R14.64] ;  /* 0x000000080e0e7981 */ /* 0x000f62000c1e1b00 */
[----:B------:R-:W-:-:S07]  /*0150*/  VIADD R21, R3, 0x100 ;  /* 0x0000010003157836 */ /* 0x000fce0000000000 */
.L_x_176:
[----:B------:R-:W-:Y:S05]  /*0160*/  BSYNC.RECONVERGENT B1 ;  /* 0x0000000000017941 */ /* 0x000fea0003800200 */
.L_x_175:
[----:B------:R-:W-:Y:S01]  /*0170*/  ISETP.GE.U32.AND P0, PT, R21, R2, PT ;  /* 0x000000021500720c */ /* 0x000fe20003f06070 */
[----:B------:R-:W-:-:S12]  /*0180*/  BSSY.RECONVERGENT B1, `(.L_x_177) ;  /* 0x00000de000017945 */ /* 0x000fd80003800200 */
[----:B------:R-:W-:Y:S05]  /*0190*/  @P0 BRA `(.L_x_178) ;  /* 0x0000000c00700947 */ /* 0x000fea0003800000 */
[----:B------:R-:W-:Y:S01]  /*01a0*/  LOP3.LUT R5, RZ, R21, RZ, 0x33, !PT ;  /* 0x00000015ff057212 */ /* 0x000fe200078e33ff */
[----:B------:R-:W-:Y:S03]  /*01b0*/  BSSY.RECONVERGENT B2, `(.L_x_179) ;  /* 0x0000072000027945 */ /* 0x000fe60003800200 */
[----:B------:R-:W-:-:S04]  /*01c0*/  IADD3 R5, PT, PT, R4, -UR6, R5 ;  /* 0x8000000604057c10 */ /* 0x000fc8000fffe005 */
[C---:B------:R-:W-:Y:S02]  /*01d0*/  ISETP.GE.U32.AND P0, PT, R5.reuse, 0xf00, PT ;  /* 0x00000f000500780c */ /* 0x040fe40003f06070 */
[----:B------:R-:W-:-:S04]  /*01e0*/  LEA.HI R0, R5, 0x1, RZ, 0x18 ;  /* 0x0000000105007811 */ /* 0x000fc800078fc0ff */
[----:B------:R-:W-:-:S07]  /*01f0*/  LOP3.LUT R4, R0, 0xf, RZ, 0xc0, !PT ;  /* 0x0000000f00047812 */ /* 0x000fce00078ec0ff */
[----:B------:R-:W-:Y:S05]  /*0200*/  @!P0 BRA `(.L_x_180) ;  /* 0x0000000400b08947 */ /* 0x000fea0003800000 */
[----:B------:R-:W0:Y:S01]  /*0210*/  LDC.64 R6, c[0x0][0x380] ;  /* 0x0000e000ff067b82 */ /* 0x000e220000000a00 */
[----:B------:R-:W-:Y:S01]  /*0220*/  LOP3.LUT R25, R0, 0x1fffff0, RZ, 0xc0, !PT ;  /* 0x01fffff000197812 */ /* 0x000fe200078ec0ff */
[----:B------:R-:W-:Y:S01]  /*0230*/  BSSY.RECONVERGENT B3, `(.L_x_181) ;  /* 0x0000068000037945 */ /* 0x000fe20003800200 */
[C---:B------:R-:W-:Y:S01]  /*0240*/  LOP3.LUT R24, R21.reuse, 0x800, RZ, 0xfc, !PT ;  /* 0x0000080015187812 */ /* 0x040fe200078efcff */
[----:B------:R-:W-:Y:S02]  /*0250*/  VIADD R5, R21, UR6 ;  /* 0x0000000615057c36 */ /* 0x000fe40008000000 */
[----:B------:R-:W-:-:S07]  /*0260*/  IMAD.MOV R25, RZ, RZ, -R25 ;  /* 0x000000ffff197224 */ /* 0x000fce00078e0a19 */
.L_x_182:
[----:B0-----:R-:W-:-:S04]  /*0270*/  IMAD.WIDE.U32 R8, R5, 0x8, R6 ;  /* 0x0000000805087825 */ /* 0x001fc800078e0006 */
[----:B------:R-:W-:Y:S02]  /*0280*/  VIADD R23, R5, 0x100 ;  /* 0x0000010005177836 */ /* 0x000fe40000000000 */
[----:B------:R-:W2:Y:S02]  /*0290*/  LDG.E.64 R8, desc[UR8][R8.64] ;  /* 0x0000000808087981 */ /* 0x000ea4000c1e1b00 */
[----:B------:R-:W-:-:S06]  /*02a0*/  IMAD.WIDE.U32 R22, R23, 0x8, R6 ;  /* 0x0000000817167825 */ /* 0x000fcc00078e0006 */
[----:B------:R-:W3:Y:S01]  /*02b0*/  LDG.E.64 R22, desc[UR8][R22.64] ;  /* 0x0000000816167981 */ /* 0x000ee2000c1e1b00 */
[----:B------:R-:W-:-:S04]  /*02c0*/  VIADD R21, R5, 0x200 ;  /* 0x0000020005157836 */ /* 0x000fc80000000000 */
[----:B------:R-:W-:-:S04]  /*02d0*/  IMAD.WIDE.U32 R20, R21, 0x8, R6 ;  /* 0x0000000815147825 */ /* 0x000fc800078e0006 */
[----:B------:R-:W-:Y:S02]  /*02e0*/  VIADD R19, R5, 0x300 ;  /* 0x0000030005137836 */ /* 0x000fe40000000000 */
[----:B------:R-:W4:Y:S02]  /*02f0*/  LDG.E.64 R20, desc[UR8][R20.64] ;  /* 0x0000000814147981 */ /* 0x000f24000c1e1b00 */
        /* <DEDUP_REMOVED lines=9> */
[----:B------:R-:W-:-:S06]  /*0390*/  IMAD.WIDE.U32 R10, R11, 0x8, R6 ;  /* 0x000000080b0a7825 */ /* 0x000fcc00078e0006 */
[----:B------:R-:W4:Y:S01]  /*03a0*/  LDG.E.64 R10, desc[UR8][R10.64] ;  /* 0x000000080a0a7981 */ /* 0x000f22000c1e1b00 */
[----:B--2--5:R-:W-:-:S06]  /*03b0*/  DSETP.GEU.AND P0, PT, R14, R8, PT ;  /* 0x000000080e00722a */ /* 0x024fcc0003f0e000 */
[----:B------:R-:W-:Y:S02]  /*03c0*/  FSEL R14, R8, R14, !P0 ;  /* 0x0000000e080e7208 */ /* 0x000fe40004000000 */
[----:B------:R-:W-:Y:S01]  /*03d0*/  FSEL R15, R9, R15, !P0 ;  /* 0x0000000f090f7208 */ /* 0x000fe20004000000 */
[----:B------:R-:W-:-:S04]  /*03e0*/  VIADD R9, R5, 0x700 ;  /* 0x0000070005097836 */ /* 0x000fc80000000000 */
[----:B------:R-:W-:Y:S01]  /*03f0*/  IMAD.WIDE.U32 R8, R9, 0x8, R6 ;  /* 0x0000000809087825 */ /* 0x000fe200078e0006 */
[----:B---3--:R-:W-:-:S05]  /*0400*/  DSETP.GEU.AND P0, PT, R14, R22, PT ;  /* 0x000000160e00722a */ /* 0x008fca0003f0e000 */
[----:B------:R-:W2:Y:S01]  /*0410*/  LDG.E.64 R8, desc[UR8][R8.64] ;  /* 0x0000000808087981 */ /* 0x000ea2000c1e1b00 */
[----:B------:R-:W-:Y:S01]  /*0420*/  FSEL R15, R23, R15, !P0 ;  /* 0x0000000f170f7208 */ /* 0x000fe20004000000 */
[----:B------:R-:W-:Y:S01]  /*0430*/  VIADD R23, R5, 0x800 ;  /* 0x0000080005177836 */ /* 0x000fe20000000000 */
[----:B------:R-:W-:-:S03]  /*0440*/  FSEL R14, R22, R14, !P0 ;  /* 0x0000000e160e7208 */ /* 0x000fc60004000000 */
[----:B------:R-:W-:-:S06]  /*0450*/  IMAD.WIDE.U32 R22, R23, 0x8, R6 ;  /* 0x0000000817167825 */ /* 0x000fcc00078e0006 */
[----:B------:R-:W3:Y:S01]  /*0460*/  LDG.E.64 R22, desc[UR8][R22.64] ;  /* 0x0000000816167981 */ /* 0x000ee2000c1e1b00 */
[----:B----4-:R-:W-:-:S06]  /*0470*/  DSETP.GEU.AND P0, PT, R14, R20, PT ;  /* 0x000000140e00722a */ /* 0x010fcc0003f0e000 */
[----:B------:R-:W-:Y:S02]  /*0480*/  FSEL R14, R20, R14, !P0 ;  /* 0x0000000e140e7208 */ /* 0x000fe40004000000 */
[----:B------:R-:W-:Y:S01]  /*0490*/  FSEL R15, R21, R15, !P0 ;  /* 0x0000000f150f7208 */ /* 0x000fe20004000000 */
[----:B------:R-:W-:-:S04]  /*04a0*/  VIADD R21, R5, 0x900 ;  /* 0x0000090005157836 */ /* 0x000fc80000000000 */
[----:B------:R-:W-:Y:S01]  /*04b0*/  IMAD.WIDE.U32 R20, R21, 0x8, R6 ;  /* 0x0000000815147825 */ /* 0x000fe200078e0006 */
[----:B------:R-:W-:-:S05]  /*04c0*/  DSETP.GEU.AND P0, PT, R14, R18, PT ;  /* 0x000000120e00722a */ /* 0x000fca0003f0e000 */
[----:B------:R-:W4:Y:S01]  /*04d0*/  LDG.E.64 R20, desc[UR8][R20.64] ;  /* 0x0000000814147981 */ /* 0x000f22000c1e1b00 */
        /* <DEDUP_REMOVED lines=21> */
[----:B------:R-:W-:-:S06]  /*0630*/  IMAD.WIDE.U32 R12, R13, 0x8, R6 ;  /* 0x000000080d0c7825 */ /* 0x000fcc00078e0006 */
[----:B------:R-:W4:Y:S01]  /*0640*/  LDG.E.64 R12, desc[UR8][R12.64] ;  /* 0x000000080c0c7981 */ /* 0x000f22000c1e1b00 */
[----:B--2---:R-:W-:-:S06]  /*0650*/  DSETP.GEU.AND P0, PT, R10, R8, PT ;  /* 0x000000080a00722a */ /* 0x004fcc0003f0e000 */
        /* <DEDUP_REMOVED lines=24> */
[----:B------:R-:W-:-:S05]  /*07e0*/  VIADD R25, R25, 0x10 ;  /* 0x0000001019197836 */ /* 0x000fca0000000000 */
[----:B------:R-:W-:Y:S02]  /*07f0*/  FSEL R8, R12, R8, !P0 ;  /* 0x000000080c087208 */ /* 0x000fe40004000000 */
[----:B------:R-:W-:Y:S02]  /*0800*/  FSEL R9, R13, R9, !P0 ;  /* 0x000000090d097208 */ /* 0x000fe40004000000 */
[----:B------:R-:W-:Y:S01]  /*0810*/  ISETP.NE.AND P1, PT, R25, RZ, PT ;  /* 0x000000ff1900720c */ /* 0x000fe20003f25270 */
[----:B------:R-:W-:Y:S02]  /*0820*/  VIADD R24, R24, 0x1000 ;  /* 0x0000100018187836 */ /* 0x000fe40000000000 */
[----:B------:R-:W-:Y:S01]  /*0830*/  VIADD R5, R5, 0x1000 ;  /* 0x0000100005057836 */ /* 0x000fe20000000000 */
[----:B--2---:R-:W-:-:S06]  /*0840*/  DSETP.GEU.AND P0, PT, R8, R10, PT ;  /* 0x0000000a0800722a */ /* 0x004fcc0003f0e000 */
[----:B------:R-:W-:Y:S02]  /*0850*/  FSEL R8, R10, R8, !P0 ;  /* 0x000000080a087208 */ /* 0x000fe40004000000 */
[----:B------:R-:W-:-:S06]  /*0860*/  FSEL R9, R11, R9, !P0 ;  /* 0x000000090b097208 */ /* 0x000fcc0004000000 */
[----:B---3--:R-:W-:-:S06]  /*0870*/  DSETP.GEU.AND P0, PT, R8, R22, PT ;  /* 0x000000160800722a */ /* 0x008fcc0003f0e000 */
[----:B------:R-:W-:Y:S02]  /*0880*/  FSEL R14, R22, R8, !P0 ;  /* 0x00000008160e7208 */ /* 0x000fe40004000000 */
[----:B------:R-:W-:Y:S01]  /*0890*/  FSEL R15, R23, R9, !P0 ;  /* 0x00000009170f7208 */ /* 0x000fe20004000000 */
[----:B------:R-:W-:Y:S06]  /*08a0*/  @P1 BRA `(.L_x_182) ;  /* 0xfffffff800701947 */ /* 0x000fec000383ffff */
[----:B------:R-:W-:Y:S05]  /*08b0*/  BSYNC.RECONVERGENT B3 ;  /* 0x0000000000037941 */ /* 0x000fea0003800200 */
.L_x_181:
[----:B------:R-:W-:-:S07]  /*08c0*/  VIADD R21, R24, 0xfffff800 ;  /* 0xfffff80018157836 */ /* 0x000fce0000000000 */
.L_x_180:
[----:B------:R-:W-:Y:S05]  /*08d0*/  BSYNC.RECONVERGENT B2 ;  /* 0x0000000000027941 */ /* 0x000fea0003800200 */
.L_x_179:
[----:B------:R-:W-:-:S13]  /*08e0*/  ISETP.NE.AND P0, PT, R4, RZ, PT ;  /* 0x000000ff0400720c */ /* 0x000fda0003f05270 */
[----:B------:R-:W-:Y:S05]  /*08f0*/  @!P0 BRA `(.L_x_178) ;  /* 0x0000000400988947 */ /* 0x000fea0003800000 */
[----:B------:R-:W-:Y:S01]  /*0900*/  ISETP.GE.U32.AND P1, PT, R4, 0x8, PT ;  /* 0x000000080400780c */ /* 0x000fe20003f26070 */
[----:B------:R-:W-:Y:S01]  /*0910*/  BSSY.RECONVERGENT B2, `(.L_x_183) ;  /* 0x0000036000027945 */ /* 0x000fe20003800200 */
[----:B------:R-:W-:-:S04]  /*0920*/  LOP3.LUT R20, R0, 0x7, RZ, 0xc0, !PT ;  /* 0x0000000700147812 */ /* 0x000fc800078ec0ff */
[----:B------:R-:W-:-:S07]  /*0930*/  ISETP.NE.AND P0, PT, R20, RZ, PT ;  /* 0x000000ff1400720c */ /* 0x000fce0003f05270 */
[----:B------:R-:W-:Y:S06]  /*0940*/  @!P1 BRA `(.L_x_184) ;  /* 0x0000000000c89947 */ /* 0x000fec0003800000 */
[----:B------:R-:W0:Y:S01]  /*0950*/  LDC.64 R4, c[0x0][0x380] ;  /* 0x0000e000ff047b82 */ /* 0x000e220000000a00 */
[----:B------:R-:W-:-:S04]  /*0960*/  VIADD R25, R21, UR6 ;  /* 0x0000000615197c36 */ /* 0x000fc80008000000 */
[C---:B------:R-:W-:Y:S02]  /*0970*/  VIADD R9, R25.reuse, 0x100 ;  /* 0x0000010019097836 */ /* 0x040fe40000000000 */
[----:B0-----:R-:W-:-:S06]  /*0980*/  IMAD.WIDE.U32 R6, R25, 0x8, R4 ;  /* 0x0000000819067825 */ /* 0x001fcc00078e0004 */
[----:B------:R-:W2:Y:S01]  /*0990*/  LDG.E.64 R6, desc[UR8][R6.64] ;  /* 0x0000000806067981 */ /* 0x000ea2000c1e1b00 */
[----:B------:R-:W-:-:S04]  /*09a0*/  IMAD.WIDE.U32 R8, R9, 0x8, R4 ;  /* 0x0000000809087825 */ /* 0x000fc800078e0004 */
[----:B------:R-:W-:Y:S02]  /*09b0*/  VIADD R11, R25, 0x200 ;  /* 0x00000200190b7836 */ /* 0x000fe40000000000 */
[----:B------:R-:W3:Y:S02]  /*09c0*/  LDG.E.64 R8, desc[UR8][R8.64] ;  /* 0x0000000808087981 */ /* 0x000ee4000c1e1b00 */
        /* <DEDUP_REMOVED lines=42> */
.L_x_184:
[----:B------:R-:W-:Y:S05]  /*0c70*/  BSYNC.RECONVERGENT B2 ;  /* 0x0000000000027941 */ /* 0x000fea0003800200 */
.L_x_183:
        /* <DEDUP_REMOVED lines=32> */
.L_x_186:
[----:B------:R-:W-:Y:S05]  /*0e80*/  BSYNC.RECONVERGENT B2 ;  /* 0x0000000000027941 */ /* 0x000fea0003800200 */
.L_x_185:
[----:B------:R-:W-:Y:S05]  /*0e90*/  @!P0 BRA `(.L_x_178) ;  /* 0x0000000000308947 */ /* 0x000fea0003800000 */
[----:B------:R-:W0:Y:S01]  /*0ea0*/  LDC.64 R6, c[0x0][0x380] ;  /* 0x0000e000ff067b82 */ /* 0x000e220000000a00 */
[----:B------:R-:W-:Y:S02]  /*0eb0*/  VIADD R9, R21, UR6 ;  /* 0x0000000615097c36 */ /* 0x000fe40008000000 */
[----:B------:R-:W-:-:S07]  /*0ec0*/  IMAD.MOV R0, RZ, RZ, -R0 ;  /* 0x000000ffff007224 */ /* 0x000fce00078e0a00 */
.L_x_187:
[----:B0-----:R-:W-:-:S06]  /*0ed0*/  IMAD.WIDE.U32 R4, R9, 0x8, R6 ;  /* 0x0000000809047825 */ /* 0x001fcc00078e0006 */
        /* <DEDUP_REMOVED lines=8> */
.L_x_178:
[----:B------:R-:W-:Y:S05]  /*0f60*/  BSYNC.RECONVERGENT B1 ;  /* 0x0000000000017941 */ /* 0x000fea0003800200 */
.L_x_177:
[----:B------:R-:W-:-:S13]  /*0f70*/  ISETP.GE.U32.AND P0, PT, R2, 0x100, PT ;  /* 0x000001000200780c */ /* 0x000fda0003f06070 */
        /* <DEDUP_REMOVED lines=50> */
[----:B------:R-:W1:Y:S04]  /*12a0*/  LDS.128 R12, [UR4+0x10] ;  /* 0x00001004ff0c7984 */ /* 0x000e680008000c00 */
[----:B0-----:R-:W0:Y:S01]  /*12b0*/  LDS.128 R8, [UR4+0x20] ;  /* 0x00002004ff087984 */ /* 0x001e220008000c00 */
[----:B-1----:R-:W-:-:S06]  /*12c0*/  DSETP.GEU.AND P1, PT, R4, R12, PT ;  /* 0x0000000c0400722a */ /* 0x002fcc0003f2e000 */
[----:B------:R-:W-:Y:S02]  /*12d0*/  FSEL R2, R12, R4, !P1 ;  /* 0x000000040c027208 */ /* 0x000fe40004800000 */
[----:B------:R-:W-:Y:S02]  /*12e0*/  FSEL R3, R13, R5, !P1 ;  /* 0x000000050d037208 */ /* 0x000fe40004800000 */
[----:B------:R-:W1:Y:S04]  /*12f0*/  LDS.128 R4, [UR4+0x30] ;  /* 0x00003004ff047984 */ /* 0x000e680008000c00 */
[----:B------:R-:W-:-:S06]  /*1300*/  DSETP.GEU.AND P1, PT, R2, R14, PT ;  /* 0x0000000e0200722a */ /* 0x000fcc0003f2e000 */
[----:B------:R-:W-:Y:S02]  /*1310*/  FSEL R2, R14, R2, !P1 ;  /* 0x000000020e027208 */ /* 0x000fe40004800000 */
[----:B------:R-:W-:-:S06]  /*1320*/  FSEL R3, R15, R3, !P1 ;  /* 0x000000030f037208 */ /* 0x000fcc0004800000 */
[----:B0-----:R-:W-:-:S06]  /*1330*/  DSETP.GEU.AND P1, PT, R2, R8, PT ;  /* 0x000000080200722a */ /* 0x001fcc0003f2e000 */
[----:B------:R-:W-:Y:S02]  /*1340*/  FSEL R8, R8, R2, !P1 ;  /* 0x0000000208087208 */ /* 0x000fe40004800000 */
[----:B------:R-:W-:Y:S02]  /*1350*/  FSEL R9, R9, R3, !P1 ;  /* 0x0000000309097208 */ /* 0x000fe40004800000 */
[----:B------:R-:W0:Y:S04]  /*1360*/  LDS.64 R2, [UR4+0x40] ;  /* 0x00004004ff027984 */ /* 0x000e280008000a00 */
[----:B------:R-:W-:-:S06]  /*1370*/  DSETP.GEU.AND P1, PT, R8, R10, PT ;  /* 0x0000000a0800722a */ /* 0x000fcc0003f2e000 */
[----:B------:R-:W-:Y:S02]  /*1380*/  FSEL R8, R10, R8, !P1 ;  /* 0x000000080a087208 */ /* 0x000fe40004800000 */
[----:B------:R-:W-:-:S06]  /*1390*/  FSEL R9, R11, R9, !P1 ;  /* 0x000000090b097208 */ /* 0x000fcc0004800000 */
[----:B-1----:R-:W-:-:S06]  /*13a0*/  DSETP.GEU.AND P1, PT, R8, R4, PT ;  /* 0x000000040800722a */ /* 0x002fcc0003f2e000 */
        /* <DEDUP_REMOVED lines=9> */
.L_x_188:
[----:B------:R-:W-:-:S04]  /*1440*/  LOP3.LUT R0, R3, 0x3e0, RZ, 0xc0, !PT ;  /* 0x000003e003007812 */ /* 0x000fc800078ec0ff */
[----:B------:R-:W-:Y:S01]  /*1450*/  LOP3.LUT R7, RZ, R0, RZ, 0x33, !PT ;  /* 0x00000000ff077212 */ /* 0x000fe200078e33ff */
[----:B------:R-:W-:Y:S02]  /*1460*/  VIADD R5, R0, 0x20 ;  /* 0x0000002000057836 */ /* 0x000fe40000000000 */
[----:B------:R-:W0:Y:S03]  /*1470*/  S2R R0, SR_LANEID ;  /* 0x0000000000007919 */ /* 0x000e260000000000 */
[----:B------:R-:W-:Y:S01]  /*1480*/  ISETP.GT.U32.AND P0, PT, R5, R2, PT ;  /* 0x000000020500720c */ /* 0x000fe20003f04070 */
[----:B------:R-:W-:-:S05]  /*1490*/  IMAD.IADD R5, R2, 0x1, R7 ;  /* 0x0000000102057824 */ /* 0x000fca00078e0207 */
[----:B------:R-:W-:-:S05]  /*14a0*/  SEL R5, R5, 0x1f, P0 ;  /* 0x0000001f05057807 */ /* 0x000fca0000000000 */
[----:B-----5:R-:W-:Y:S04]  /*14b0*/  SHFL.DOWN PT, R6, R14, 0x1, R5 ;  /* 0x082000000e067989 */ /* 0x020fe800000e0005 */
[----:B------:R-:W1:Y:S01]  /*14c0*/  SHFL.DOWN PT, R7, R15, 0x1, R5 ;  /* 0x082000000f077989 */ /* 0x000e6200000e0005 */
[----:B0-----:R-:W-:Y:S01]  /*14d0*/  ISETP.GE.AND P0, PT, R0, R5, PT ;  /* 0x000000050000720c */ /* 0x001fe20003f06270 */
[----:B-1----:R-:W-:-:S06]  /*14e0*/  DSETP.GEU.AND P1, PT, R14, R6, PT ;  /* 0x000000060e00722a */ /* 0x002fcc0003f2e000 */
        /* <DEDUP_REMOVED lines=47> */
[----:B0-----:R-:W-:Y:S05]  /*17e0*/  @P0 BRA `(.L_x_189) ;  /* 0x0000001c000c0947 */ /* 0x001fea0003800000 */
[----:B------:R-:W0:Y:S01]  /*17f0*/  S2UR UR5, SR_CgaCtaId ;  /* 0x00000000000579c3 */ /* 0x000e220000008800 */
[----:B------:R-:W-:Y:S01]  /*1800*/  UMOV UR4, 0x400 ;  /* 0x0000040000047882 */ /* 0x000fe20000000000 */
[----:B------:R-:W-:Y:S01]  /*1810*/  ISETP.GT.U32.AND P2, PT, R2, 0x20, PT ;  /* 0x000000200200780c */ /* 0x000fe20003f44070 */
[----:B0-----:R-:W-:-:S09]  /*1820*/  ULEA UR4, UR5, UR4, 0x18 ;  /* 0x0000000405047291 */ /* 0x001fd2000f8ec0ff */
[----:B------:R-:W0:Y:S04]  /*1830*/  LDS.128 R12, [UR4+0x10] ;  /* 0x00001004ff0c7984 */ /* 0x000e280008000c00 */
[----:B------:R-:W1:Y:S01]  /*1840*/  LDS.128 R8, [UR4+0x20] ;  /* 0x00002004ff087984 */ /* 0x000e620008000c00 */
[----:B0-----:R-:W-:-:S06]  /*1850*/  DSETP.GEU.AND P1, PT, R4, R12, PT ;  /* 0x0000000c0400722a */ /* 0x001fcc0003f2e000 */
[-C--:B------:R-:W-:Y:S02]  /*1860*/  FSEL R3, R12, R4.reuse, !P1 ;  /* 0x000000040c037208 */ /* 0x080fe40004800000 */
[-C--:B------:R-:W-:Y:S02]  /*1870*/  FSEL R13, R13, R5.reuse, !P1 ;  /* 0x000000050d0d7208 */ /* 0x080fe40004800000 */
[----:B------:R-:W-:Y:S02]  /*1880*/  FSEL R0, R3, R4, P2 ;  /* 0x0000000403007208 */ /* 0x000fe40001000000 */
[C---:B------:R-:W-:Y:S02]  /*1890*/  ISETP.GT.U32.AND P1, PT, R2.reuse, 0x40, PT ;  /* 0x000000400200780c */ /* 0x040fe40003f24070 */
[----:B------:R-:W-:Y:S01]  /*18a0*/  FSEL R13, R13, R5, P2 ;  /* 0x000000050d0d7208 */ /* 0x000fe20001000000 */
[----:B------:R-:W-:Y:S01]  /*18b0*/  IMAD.MOV.U32 R12, RZ, RZ, R0 ;  /* 0x000000ffff0c7224 */ /* 0x000fe200078e0000 */
[----:B------:R-:W-:Y:S01]  /*18c0*/  ISETP.GT.U32.AND P2, PT, R2, 0x60, PT ;  /* 0x000000600200780c */ /* 0x000fe20003f44070 */
[----:B------:R-:W0:Y:S04]  /*18d0*/  LDS.128 R4, [UR4+0x30] ;  /* 0x00003004ff047984 */ /* 0x000e280008000c00 */
[----:B------:R-:W-:-:S06]  /*18e0*/  DSETP.GEU.AND P3, PT, R12, R14, PT ;  /* 0x0000000e0c00722a */ /* 0x000fcc0003f6e000 */
[----:B------:R-:W-:Y:S02]  /*18f0*/  @P1 FSEL R0, R14, R0, !P3 ;  /* 0x000000000e001208 */ /* 0x000fe40005800000 */
[----:B------:R-:W-:Y:S02]  /*1900*/  @P1 FSEL R13, R15, R13, !P3 ;  /* 0x0000000d0f0d1208 */ /* 0x000fe40005800000 */
[----:B------:R-:W-:Y:S01]  /*1910*/  ISETP.GT.U32.AND P1, PT, R2, 0x80, PT ;  /* 0x000000800200780c */ /* 0x000fe20003f24070 */
[----:B------:R-:W-:-:S06]  /*1920*/  IMAD.MOV.U32 R12, RZ, RZ, R0 ;  /* 0x000000ffff0c7224 */ /* 0x000fcc00078e0000 */
[----:B-1----:R-:W-:-:S06]  /*1930*/  DSETP.GEU.AND P3, PT, R12, R8, PT ;  /* 0x000000080c00722a */ /* 0x002fcc0003f6e000 */
[----:B------:R-:W-:Y:S02]  /*1940*/  @P2 FSEL R0, R8, R0, !P3 ;  /* 0x0000000008002208 */ /* 0x000fe40005800000 */
[----:B------:R-:W-:Y:S02]  /*1950*/  @P2 FSEL R13, R9, R13, !P3 ;  /* 0x0000000d090d2208 */ /* 0x000fe40005800000 */
[----:B------:R-:W-:Y:S01]  /*1960*/  ISETP.GT.U32.AND P2, PT, R2, 0xa0, PT ;  /* 0x000000a00200780c */ /* 0x000fe20003f44070 */
[----:B------:R-:W-:Y:S01]  /*1970*/  IMAD.MOV.U32 R12, RZ, RZ, R0 ;  /* 0x000000ffff0c7224 */ /* 0x000fe200078e0000 */
[----:B------:R-:W1:Y:S05]  /*1980*/  LDS.64 R8, [UR4+0x40] ;  /* 0x00004004ff087984 */ /* 0x000e6a0008000a00 */
[----:B------:R-:W-:-:S06]  /*1990*/  DSETP.GEU.AND P3, PT, R12, R10, PT ;  /* 0x0000000a0c00722a */ /* 0x000fcc0003f6e000 */
[----:B------:R-:W-:Y:S02]  /*19a0*/  @P1 FSEL R0, R10, R0, !P3 ;  /* 0x000000000a001208 */ /* 0x000fe40005800000 */
[----:B------:R-:W-:Y:S02]  /*19b0*/  @P1 FSEL R13, R11, R13, !P3 ;  /* 0x0000000d0b0d1208 */ /* 0x000fe40005800000 */
[----:B------:R-:W-:Y:S01]  /*19c0*/  ISETP.GT.U32.AND P1, PT, R2, 0xc0, PT ;  /* 0x000000c00200780c */ /* 0x000fe20003f24070 */
[----:B------:R-:W-:Y:S02]  /*19d0*/  IMAD.MOV.U32 R10, RZ, RZ, R0 ;  /* 0x000000ffff0a7224 */ /* 0x000fe400078e0000 */
[----:B------:R-:W-:-:S06]  /*19e0*/  IMAD.MOV.U32 R11, RZ, RZ, R13 ;  /* 0x000000ffff0b7224 */ /* 0x000fcc00078e000d */
[----:B0-----:R-:W-:-:S06]  /*19f0*/  DSETP.GEU.AND P3, PT, R10, R4, PT ;  /* 0x000000040a00722a */ /* 0x001fcc0003f6e000 */
[----:B------:R-:W-:Y:S02]  /*1a00*/  @P2 FSEL R0, R4, R0, !P3 ;  /* 0x0000000004002208 */ /* 0x000fe40005800000 */
[----:B------:R-:W-:Y:S02]  /*1a10*/  @P2 FSEL R13, R5, R13, !P3 ;  /* 0x0000000d050d2208 */ /* 0x000fe40005800000 */
[----:B------:R-:W-:Y:S01]  /*1a20*/  ISETP.GT.U32.AND P2, PT, R2, 0xe0, PT ;  /* 0x000000e00200780c */ /* 0x000fe20003f44070 */
        /* <DEDUP_REMOVED lines=13> */
.L_x_174:
[----:B------:R-:W0:Y:S01]  /*1b00*/  S2R R0, SR_TID.X ;  /* 0x0000000000007919 */ /* 0x000e220000002100 */
[----:B------:R-:W1:Y:S02]  /*1b10*/  LDCU.64 UR14, c[0x0][0x380] ;  /* 0x00007000ff0e77ac */ /* 0x000e640008000a00 */
[----:B-1----:R-:W-:Y:S02]  /*1b20*/  IMAD.U32 R6, RZ, RZ, UR14 ;  /* 0x0000000eff067e24 */ /* 0x002fe4000f8e00ff */
[----:B------:R-:W-:Y:S02]  /*1b30*/  IMAD.U32 R7, RZ, RZ, UR15 ;  /* 0x0000000fff077e24 */ /* 0x000fe4000f8e00ff */
[----:B0-----:R-:W-:-:S04]  /*1b40*/  VIADD R25, R0, UR6 ;  /* 0x0000000600197c36 */ /* 0x001fc80008000000 */
[----:B------:R-:W-:-:S05]  /*1b50*/  IMAD.WIDE.U32 R24, R25, 0x8, R6 ;  /* 0x0000000819187825 */ /* 0x000fca00078e0006 */
        /* <DEDUP_REMOVED lines=8> */
[----:B------:R-:W-:Y:S01]  /*1be0*/  ISETP.GE.U32.AND P1, PT, R2, UR4, PT ;  /* 0x0000000402007c0c */ /* 0x000fe2000bf26070 */
        /* <DEDUP_REMOVED lines=22> */
[----:B------:R-:W-:Y:S01]  /*1d50*/  ULEA UR11, UR13, UR6, 0xb ;  /* 0x000000060d0b7291 */ /* 0x000fe2000f8e58ff */
[----:B------:R-:W-:Y:S01]  /*1d60*/  VIADD R3, R4, 0xfffff800 ;  /* 0xfffff80004037836 */ /* 0x000fe20000000000 */
[----:B------:R-:W-:Y:S01]  /*1d70*/  LOP3.LUT R5, RZ, R0, RZ, 0x33, !PT ;  /* 0x00000000ff057212 */ /* 0x000fe200078e33ff */
[----:B------:R-:W-:-:S03]  /*1d80*/  UIADD3 UR5, UPT, UPT, UR4, UR6, URZ ;  /* 0x0000000604057290 */ /* 0x000fc6000fffe0ff */
[----:B------:R-:W-:Y:S02]  /*1d90*/  ISETP.LT.U32.AND P0, PT, R3, UR11, PT ;  /* 0x0000000b03007c0c */ /* 0x000fe4000bf01070 */
[----:B------:R-:W-:Y:S01]  /*1da0*/  IADD3 R5, PT, PT, R4, -UR4, R5 ;  /* 0x8000000404057c10 */ /* 0x000fe2000fffe005 */
[----:B------:R-:W-:Y:S01]  /*1db0*/  IMAD.U32 R25, RZ, RZ, UR5 ;  /* 0x00000005ff197e24 */ /* 0x000fe2000f8e00ff */
[----:B------:R-:W-:-:S03]  /*1dc0*/  UMOV UR4, URZ ;  /* 0x000000ff00047c82 */ /* 0x000fc60008000000 */
[----:B------:R-:W-:Y:S01]  /*1dd0*/  VIADD R2, R5, -UR6 ;  /* 0x8000000605027c36 */ /* 0x000fe20008000000 */
[----:B------:R-:W-:Y:S01]  /*1de0*/  UMOV UR6, UR5 ;  /* 0x0000000500067c82 */ /* 0x000fe20008000000 */
[----:B------:R-:W-:-:S04]  /*1df0*/  IADD3 R25, PT, PT, R25, 0x800, R0 ;  /* 0x0000080019197810 */ /* 0x000fc80007ffe000 */
[----:B------:R-:W-:Y:S05]  /*1e00*/  @P0 BRA `(.L_x_191) ;  /* 0x0000000000c40947 */ /* 0x000fea0003800000 */
[----:B------:R-:W0:Y:S01]  /*1e10*/  LDC.64 R6, c[0x0][0x380] ;  /* 0x0000e000ff067b82 */ /* 0x000e220000000a00 */
[----:B------:R-:W1:Y:S01]  /*1e20*/  LDCU.64 UR12, c[0x0][0x3a8] ;  /* 0x00007500ff0c77ac */ /* 0x000e620008000a00 */
[----:B------:R-:W-:Y:S01]  /*1e30*/  NOP ;  /* 0x0000000000007918 */ /* 0x000fe20000000000 */
.L_x_192:
[----:B------:R-:W-:-:S04]  /*1e40*/  VIADD R19, R0, UR11 ;  /* 0x0000000b00137c36 */ /* 0x000fc80008000000 */
[----:B0-----:R-:W-:-:S05]  /*1e50*/  IMAD.WIDE.U32 R18, R19, 0x8, R6 ;  /* 0x0000000813127825 */ /* 0x001fca00078e0006 */
        /* <DEDUP_REMOVED lines=26> */
[----:B-1----:R-:W-:-:S04]  /*2000*/  USHF.L.U32 UR7, UR13, 0xb, URZ ;  /* 0x0000000b0d077899 */ /* 0x002fc800080006ff */
[----:B------:R-:W-:Y:S02]  /*2010*/  UIADD3 UR6, UPT, UPT, UR7, UR6, URZ ;  /* 0x0000000607067290 */ /* 0x000fe4000fffe0ff */
[----:B------:R-:W-:Y:S02]  /*2020*/  VIADD R2, R2, -UR7 ;  /* 0x8000000702027c36 */ /* 0x000fe40008000000 */
[----:B------:R-:W-:Y:S01]  /*2030*/  VIADD R25, R25, UR7 ;  /* 0x0000000719197c36 */ /* 0x000fe20008000000 */
[----:B--2---:R-:W-:-:S06]  /*2040*/  DSETP.GEU.AND P0, PT, R4, R20, PT ;  /* 0x000000140400722a */ /* 0x004fcc0003f0e000 */
[----:B------:R-:W-:Y:S01]  /*2050*/  FSEL R8, R20, R4, !P0 ;  /* 0x0000000414087208 */ /* 0x000fe20004000000 */
[----:B------:R-:W-:Y:S01]  /*2060*/  IMAD.U32 R4, RZ, RZ, UR12 ;  /* 0x0000000cff047e24 */ /* 0x000fe2000f8e00ff */
[----:B------:R-:W-:-:S03]  /*2070*/  FSEL R9, R21, R5, !P0 ;  /* 0x0000000515097208 */ /* 0x000fc60004000000 */
[----:B------:R-:W-:-:S05]  /*2080*/  VIADD R5, R4, -UR11 ;  /* 0x8000000b04057c36 */ /* 0x000fca0008000000 */
[----:B------:R-:W-:Y:S01]  /*2090*/  ISETP.GE.U32.AND P1, PT, R5, UR7, PT ;  /* 0x0000000705007c0c */ /* 0x000fe2000bf26070 */
[----:B------:R-:W-:-:S06]  /*20a0*/  DSETP.GEU.AND P0, PT, R8, R22, PT ;  /* 0x000000160800722a */ /* 0x000fcc0003f0e000 */
[----:B------:R-:W-:Y:S02]  /*20b0*/  FSEL R14, R22, R8, !P0 ;  /* 0x00000008160e7208 */ /* 0x000fe40004000000 */
[----:B------:R-:W-:-:S04]  /*20c0*/  FSEL R15, R23, R9, !P0 ;  /* 0x00000009170f7208 */ /* 0x000fc80004000000 */
[----:B------:R-:W-:Y:S05]  /*20d0*/  @!P1 BRA `(.L_x_190) ;  /* 0x0000000c00a09947 */ /* 0x000fea0003800000 */
[----:B------:R-:W-:Y:S02]  /*20e0*/  ULEA UR11, UR13, UR11, 0xb ;  /* 0x0000000b0d0b7291 */ /* 0x000fe4000f8e58ff */
[----:B------:R-:W-:-:S04]  /*20f0*/  UIADD3 UR4, UPT, UPT, UR4, 0x1, URZ ;  /* 0x0000000104047890 */ /* 0x000fc8000fffe0ff */
[----:B------:R-:W-:-:S13]  /*2100*/  ISETP.LT.U32.AND P0, PT, R3, UR11, PT ;  /* 0x0000000b03007c0c */ /* 0x000fda000bf01070 */
[----:B------:R-:W-:Y:S05]  /*2110*/  @!P0 BRA `(.L_x_192) ;  /* 0xfffffffc00488947 */ /* 0x000fea000383ffff */
.L_x_191:
[----:B------:R-:W-:Y:S01]  /*2120*/  VIADD R3, R4, -UR11 ;  /* 0x8000000b04037c36 */ /* 0x000fe20008000000 */
[----:B------:R-:W-:Y:S04]  /*2130*/  BSSY.RECONVERGENT B1, `(.L_x_190) ;  /* 0x00000e2000017945 */ /* 0x000fe80003800200 */
[----:B------:R-:W-:-:S04]  /*2140*/  ISETP.GE.AND P0, PT, R0, R3, PT ;  /* 0x000000030000720c */ /* 0x000fc80003f06270 */
[----:B------:R-:W-:-:S13]  /*2150*/  ISETP.LE.U32.OR P0, PT, R4, UR11, P0 ;  /* 0x0000000b04007c0c */ /* 0x000fda0008703470 */
[----:B------:R-:W-:Y:S05]  /*2160*/  @P0 BRA `(.L_x_193) ;  /* 0x0000000c00780947 */ /* 0x000fea0003800000 */
[----:B------:R-:W-:Y:S01]  /*2170*/  UIMAD UR7, UR4, UR13, URZ ;  /* 0x0000000d040772a4 */ /* 0x000fe2000f8e02ff */
[----:B------:R-:W-:Y:S01]  /*2180*/  LOP3.LUT R3, RZ, R0, RZ, 0x33, !PT ;  /* 0x00000000ff037212 */ /* 0x000fe200078e33ff */
[----:B------:R-:W-:Y:S03]  /*2190*/  BSSY.RECONVERGENT B2, `(.L_x_194) ;  /* 0x0000074000027945 */ /* 0x000fe60003800200 */
[----:B------:R-:W-:Y:S01]  /*21a0*/  IADD3 R4, PT, PT, R4, -UR5, R3 ;  /* 0x8000000504047c10 */ /* 0x000fe2000fffe003 */
[----:B------:R-:W-:-:S04]  /*21b0*/  IMAD.U32 R3, RZ, RZ, UR7 ;  /* 0x00000007ff037e24 */ /* 0x000fc8000f8e00ff */
[----:B------:R-:W-:Y:S02]  /*21c0*/  IMAD R4, R3, -0x800, R4 ;  /* 0xfffff80003047824 */ /* 0x000fe400078e0204 */
[----:B------:R-:W-:-:S03]  /*21d0*/  IMAD.MOV.U32 R3, RZ, RZ, R0 ;  /* 0x000000ffff037224 */ /* 0x000fc600078e0000 */
[C---:B------:R-:W-:Y:S02]  /*21e0*/  ISETP.GE.U32.AND P0, PT, R4.reuse, 0xf00, PT ;  /* 0x00000f000400780c */ /* 0x040fe40003f06070 */
[----:B------:R-:W-:-:S04]  /*21f0*/  LEA.HI R4, R4, 0x1, RZ, 0x18 ;  /* 0x0000000104047811 */ /* 0x000fc800078fc0ff */
[----:B------:R-:W-:-:S07]  /*2200*/  LOP3.LUT R5, R4, 0xf, RZ, 0xc0, !PT ;  /* 0x0000000f04057812 */ /* 0x000fce00078ec0ff */
[----:B------:R-:W-:Y:S05]  /*2210*/  @!P0 BRA `(.L_x_195) ;  /* 0x0000000400ac8947 */ /* 0x000fea0003800000 */
[----:B------:R-:W-:Y:S01]  /*2220*/  LEA.HI R3, R2, 0x1, RZ, 0x18 ;  /* 0x0000000102037811 */ /* 0x000fe200078fc0ff */
[----:B------:R-:W-:Y:S03]  /*2230*/  BSSY.RECONVERGENT B3, `(.L_x_196) ;  /* 0x0000068000037945 */ /* 0x000fe60003800200 */
[----:B------:R-:W-:Y:S02]  /*2240*/  LOP3.LUT R24, R3, 0x1fffff0, RZ, 0xc0, !PT ;  /* 0x01fffff003187812 */ /* 0x000fe400078ec0ff */
[----:B------:R-:W-:-:S03]  /*2250*/  LOP3.LUT R3, R0, 0x800, RZ, 0xfc, !PT ;  /* 0x0000080000037812 */ /* 0x000fc600078efcff */
[----:B------:R-:W-:-:S07]  /*2260*/  IMAD.MOV R24, RZ, RZ, -R24 ;  /* 0x000000ffff187224 */ /* 0x000fce00078e0a18 */
.L_x_197:
[----:B------:R-:W-:-:S04]  /*2270*/  VIADD R9, R25, 0xfffff800 ;  /* 0xfffff80019097836 */ /* 0x000fc80000000000 */
[----:B------:R-:W-:-:S06]  /*2280*/  IMAD.WIDE.U32 R8, R9, 0x8, R6 ;  /* 0x0000000809087825 */ /* 0x000fcc00078e0006 */
[----:B------:R-:W2:Y:S01]  /*2290*/  LDG.E.64 R8, desc[UR8][R8.64] ;  /* 0x0000000808087981 */ /* 0x000ea2000c1e1b00 */
[----:B------:R-:W-:-:S04]  /*22a0*/  VIADD R23, R25, 0xfffff900 ;  /* 0xfffff90019177836 */ /* 0x000fc80000000000 */
        /* <DEDUP_REMOVED lines=8> */
[----:B------:R-:W5:Y:S02]  /*2330*/  LDG.E.64 R18, desc[UR8][R18.64] ;  /* 0x0000000812127981 */ /* 0x000f64000c1e1b00 */
[----:B------:R-:W-:-:S04]  /*2340*/  IMAD.WIDE.U32 R16, R17, 0x8, R6 ;  /* 0x0000000811107825 */ /* 0x000fc800078e0006 */
[----:B------:R-:W-:Y:S02]  /*2350*/  VIADD R13, R25, 0xfffffd00 ;  /* 0xfffffd00190d7836 */ /* 0x000fe40000000000 */
[----:B------:R-:W5:Y:S02]  /*2360*/  LDG.E.64 R16, desc[UR8][R16.64] ;  /* 0x0000000810107981 */ /* 0x000f64000c1e1b00 */
[----:B------:R-:W-:-:S04]  /*2370*/  IMAD.WIDE.U32 R12, R13, 0x8, R6 ;  /* 0x000000080d0c7825 */ /* 0x000fc800078e0006 */
[----:B------:R-:W-:Y:S02]  /*2380*/  VIADD R11, R25, 0xfffffe00 ;  /* 0xfffffe00190b7836 */ /* 0x000fe40000000000 */
[----:B------:R-:W5:Y:S02]  /*2390*/  LDG.E.64 R12, desc[UR8][R12.64] ;  /* 0x000000080c0c7981 */ /* 0x000f64000c1e1b00 */
[----:B------:R-:W-:-:S06]  /*23a0*/  IMAD.WIDE.U32 R10, R11, 0x8, R6 ;  /* 0x000000080b0a7825 */ /* 0x000fcc00078e0006 */
[----:B------:R-:W5:Y:S01]  /*23b0*/  LDG.E.64 R10, desc[UR8][R10.64] ;  /* 0x000000080a0a7981 */ /* 0x000f62000c1e1b00 */
[----:B--2---:R-:W-:-:S06]  /*23c0*/  DSETP.GEU.AND P0, PT, R14, R8, PT ;  /* 0x000000080e00722a */ /* 0x004fcc0003f0e000 */
[----:B------:R-:W-:Y:S01]  /*23d0*/  FSEL R15, R9, R15, !P0 ;  /* 0x0000000f090f7208 */ /* 0x000fe20004000000 */
[----:B------:R-:W-:Y:S01]  /*23e0*/  VIADD R9, R25, 0xffffff00 ;  /* 0xffffff0019097836 */ /* 0x000fe20000000000 */
[----:B------:R-:W-:-:S03]  /*23f0*/  FSEL R14, R8, R14, !P0 ;  /* 0x0000000e080e7208 */ /* 0x000fc60004000000 */
[----:B------:R-:W-:-:S03]  /*2400*/  IMAD.WIDE.U32 R8, R9, 0x8, R6 ;  /* 0x0000000809087825 */ /* 0x000fc600078e0006 */
[----:B---3--:R-:W-:-:S03]  /*2410*/  DSETP.GEU.AND P0, PT, R14, R22, PT ;  /* 0x000000160e00722a */ /* 0x008fc60003f0e000 */
[----:B------:R-:W2:Y:S03]  /*2420*/  LDG.E.64 R8, desc[UR8][R8.64] ;  /* 0x0000000808087981 */ /* 0x000ea6000c1e1b00 */
[----:B------:R-:W-:Y:S02]  /*2430*/  FSEL R14, R22, R14, !P0 ;  /* 0x0000000e160e7208 */ /* 0x000fe40004000000 */
[----:B------:R-:W-:Y:S01]  /*2440*/  FSEL R15, R23, R15, !P0 ;  /* 0x0000000f170f7208 */ /* 0x000fe20004000000 */
[----:B------:R-:W-:-:S06]  /*2450*/  IMAD.WIDE.U32 R22, R25, 0x8, R6 ;  /* 0x0000000819167825 */ /* 0x000fcc00078e0006 */
[----:B------:R-:W3:Y:S01]  /*2460*/  LDG.E.64 R22, desc[UR8][R22.64] ;  /* 0x0000000816167981 */ /* 0x000ee2000c1e1b00 */
[----:B----4-:R-:W-:-:S06]  /*2470*/  DSETP.GEU.AND P0, PT, R14, R20, PT ;  /* 0x000000140e00722a */ /* 0x010fcc0003f0e000 */
[----:B------:R-:W-:Y:S02]  /*2480*/  FSEL R14, R20, R14, !P0 ;  /* 0x0000000e140e7208 */ /* 0x000fe40004000000 */
[----:B------:R-:W-:Y:S01]  /*2490*/  FSEL R15, R21, R15, !P0 ;  /* 0x0000000f150f7208 */ /* 0x000fe20004000000 */
[----:B------:R-:W-:-:S04]  /*24a0*/  VIADD R21, R25, 0x100 ;  /* 0x0000010019157836 */ /* 0x000fc80000000000 */
[----:B------:R-:W-:Y:S01]  /*24b0*/  IMAD.WIDE.U32 R20, R21, 0x8, R6 ;  /* 0x0000000815147825 */ /* 0x000fe200078e0006 */
[----:B-----5:R-:W-:-:S05]  /*24c0*/  DSETP.GEU.AND P0, PT, R14, R18, PT ;  /* 0x000000120e00722a */ /* 0x020fca0003f0e000 */
[----:B------:R-:W4:Y:S01]  /*24d0*/  LDG.E.64 R20, desc[UR8][R20.64] ;  /* 0x0000000814147981 */ /* 0x000f22000c1e1b00 */
[----:B------:R-:W-:Y:S02]  /*24e0*/  FSEL R14, R18, R14, !P0 ;  /* 0x0000000e120e7208 */ /* 0x000fe40004000000 */
[----:B------:R-:W-:Y:S01]  /*24f0*/  FSEL R15, R19, R15, !P0 ;  /* 0x0000000f130f7208 */ /* 0x000fe20004000000 */
[----:B------:R-:W-:-:S04]  /*2500*/  VIADD R19, R25, 0x200 ;  /* 0x0000020019137836 */ /* 0x000fc80000000000 */
[----:B------:R-:W-:Y:S01]  /*2510*/  IMAD.WIDE.U32 R18, R19, 0x8, R6 ;  /* 0x0000000813127825 */ /* 0x000fe200078e0006 */
[----:B------:R-:W-:-:S05]  /*2520*/  DSETP.GEU.AND P0, PT, R14, R16, PT ;  /* 0x000000100e00722a */ /* 0x000fca0003f0e000 */
[----:B------:R-:W5:Y:S01]  /*2530*/  LDG.E.64 R18, desc[UR8][R18.64] ;  /* 0x0000000812127981 */ /* 0x000f62000c1e1b00 */
        /* <DEDUP_REMOVED lines=15> */
[----:B------:R-:W-:-:S06]  /*2630*/  IMAD.WIDE.U32 R12, R13, 0x8, R6 ;  /* 0x000000080d0c7825 */ /* 0x000fcc00078e0006 */
[----:B------:R-:W5:Y:S01]  /*2640*/  LDG.E.64 R12, desc[UR8][R12.64] ;  /* 0x000000080c0c7981 */ /* 0x000f62000c1e1b00 */
        /* <DEDUP_REMOVED lines=39> */
.L_x_196:
[----:B------:R-:W-:-:S07]  /*28c0*/  VIADD R3, R3, 0xfffff800 ;  /* 0xfffff80003037836 */ /* 0x000fce0000000000 */
.L_x_195:
[----:B------:R-:W-:Y:S05]  /*28d0*/  BSYNC.RECONVERGENT B2 ;  /* 0x0000000000027941 */ /* 0x000fea0003800200 */
.L_x_194:
[----:B------:R-:W-:-:S13]  /*28e0*/  ISETP.NE.AND P0, PT, R5, RZ, PT ;  /* 0x000000ff0500720c */ /* 0x000fda0003f05270 */
[----:B------:R-:W-:Y:S05]  /*28f0*/  @!P0 BRA `(.L_x_193) ;  /* 0x0000000400948947 */ /* 0x000fea0003800000 */
[----:B------:R-:W-:Y:S01]  /*2900*/  ISETP.GE.U32.AND P1, PT, R5, 0x8, PT ;  /* 0x000000080500780c */ /* 0x000fe20003f26070 */
[----:B------:R-:W-:Y:S01]  /*2910*/  BSSY.RECONVERGENT B2, `(.L_x_198) ;  /* 0x0000035000027945 */ /* 0x000fe20003800200 */
[----:B------:R-:W-:-:S04]  /*2920*/  LOP3.LUT R26, R4, 0x7, RZ, 0xc0, !PT ;  /* 0x00000007041a7812 */ /* 0x000fc800078ec0ff */
[----:B------:R-:W-:-:S07]  /*2930*/  ISETP.NE.AND P0, PT, R26, RZ, PT ;  /* 0x000000ff1a00720c */ /* 0x000fce0003f05270 */
[----:B------:R-:W-:Y:S06]  /*2940*/  @!P1 BRA `(.L_x_199) ;  /* 0x0000000000c49947 */ /* 0x000fec0003800000 */
[----:B------:R-:W-:-:S04]  /*2950*/  VIADD R5, R3, UR11 ;  /* 0x0000000b03057c36 */ /* 0x000fc80008000000 */
[----:B------:R-:W-:-:S04]  /*2960*/  IMAD.WIDE.U32 R8, R5, 0x8, R6 ;  /* 0x0000000805087825 */ /* 0x000fc800078e0006 */
[----:B------:R-:W-:Y:S02]  /*2970*/  VIADD R11, R5, 0x100 ;  /* 0x00000100050b7836 */ /* 0x000fe40000000000 */
[----:B------:R-:W2:Y:S02]  /*2980*/  LDG.E.64 R8, desc[UR8][R8.64] ;  /* 0x0000000808087981 */ /* 0x000ea4000c1e1b00 */
        /* <DEDUP_REMOVED lines=45> */
.L_x_199:
[----:B------:R-:W-:Y:S05]  /*2c60*/  BSYNC.RECONVERGENT B2 ;  /* 0x0000000000027941 */ /* 0x000fea0003800200 */
.L_x_198:
[----:B------:R-:W-:Y:S05]  /*2c70*/  @!P0 BRA `(.L_x_193) ;  /* 0x0000000000b48947 */ /* 0x000fea0003800000 */
[----:B------:R-:W-:Y:S01]  /*2c80*/  ISETP.GE.U32.AND P1, PT, R26, 0x4, PT ;  /* 0x000000041a00780c */ /* 0x000fe20003f26070 */
[----:B------:R-:W-:Y:S01]  /*2c90*/  BSSY.RECONVERGENT B2, `(.L_x_200) ;  /* 0x000001c000027945 */ /* 0x000fe20003800200 */
[----:B------:R-:W-:-:S11]  /*2ca0*/  LOP3.LUT P0, RZ, R4, 0x3, RZ, 0xc0, !PT ;  /* 0x0000000304ff7812 */ /* 0x000fd6000780c0ff */
[----:B------:R-:W-:Y:S05]  /*2cb0*/  @!P1 BRA `(.L_x_201) ;  /* 0x0000000000649947 */ /* 0x000fea0003800000 */
        /* <DEDUP_REMOVED lines=25> */
.L_x_201:
[----:B------:R-:W-:Y:S05]  /*2e50*/  BSYNC.RECONVERGENT B2 ;  /* 0x0000000000027941 */ /* 0x000fea0003800200 */
.L_x_200:
[----:B------:R-:W-:Y:S05]  /*2e60*/  @!P0 BRA `(.L_x_193) ;  /* 0x0000000000388947 */ /* 0x000fea0003800000 */
[----:B------:R-:W-:Y:S01]  /*2e70*/  LOP3.LUT R2, R2, 0xffff, RZ, 0xc0, !PT ;  /* 0x0000ffff02027812 */ /* 0x000fe200078ec0ff */
[----:B------:R-:W-:-:S03]  /*2e80*/  VIADD R5, R3, UR6 ;  /* 0x0000000603057c36 */ /* 0x000fc60008000000 */
[----:B------:R-:W-:-:S04]  /*2e90*/  LEA.HI R2, R2, 0x1, RZ, 0x18 ;  /* 0x0000000102027811 */ /* 0x000fc800078fc0ff */
[----:B------:R-:W-:-:S05]  /*2ea0*/  LOP3.LUT R2, R2, 0x3, RZ, 0xc0, !PT ;  /* 0x0000000302027812 */ /* 0x000fca00078ec0ff */
[----:B------:R-:W-:-:S07]  /*2eb0*/  IMAD.MOV R4, RZ, RZ, -R2 ;  /* 0x000000ffff047224 */ /* 0x000fce00078e0a02 */
.L_x_202:
[----:B------:R-:W-:-:S06]  /*2ec0*/  IMAD.WIDE.U32 R2, R5, 0x8, R6 ;  /* 0x0000000805027825 */ /* 0x000fcc00078e0006 */
[----:B------:R-:W2:Y:S01]  /*2ed0*/  LDG.E.64 R2, desc[UR8][R2.64] ;  /* 0x0000000802027981 */ /* 0x000ea2000c1e1b00 */
[----:B------:R-:W-:Y:S02]  /*2ee0*/  VIADD R4, R4, 0x1 ;  /* 0x0000000104047836 */ /* 0x000fe40000000000 */
[----:B------:R-:W-:Y:S01]  /*2ef0*/  VIADD R5, R5, 0x100 ;  /* 0x0000010005057836 */ /* 0x000fe20000000000 */
[----:B--2---:R-:W-:-:S06]  /*2f00*/  DSETP.GEU.AND P0, PT, R14, R2, PT ;  /* 0x000000020e00722a */ /* 0x004fcc0003f0e000 */
[----:B------:R-:W-:Y:S02]  /*2f10*/  FSEL R14, R2, R14, !P0 ;  /* 0x0000000e020e7208 */ /* 0x000fe40004000000 */
[----:B------:R-:W-:Y:S02]  /*2f20*/  FSEL R15, R3, R15, !P0 ;  /* 0x0000000f030f7208 */ /* 0x000fe40004000000 */
[----:B------:R-:W-:-:S13]  /*2f30*/  ISETP.NE.AND P0, PT, R4, RZ, PT ;  /* 0x000000ff0400720c */ /* 0x000fda0003f05270 */
[----:B------:R-:W-:Y:S05]  /*2f40*/  @P0 BRA `(.L_x_202) ;  /* 0xfffffffc00dc0947 */ /* 0x000fea000383ffff */
.L_x_193:
[----:B------:R-:W-:Y:S05]  /*2f50*/  BSYNC.RECONVERGENT B1 ;  /* 0x0000000000017941 */ /* 0x000fea0003800200 */
.L_x_190:
        /* <DEDUP_REMOVED lines=43> */
[----:B------:R-:W-:-:S03]  /*3210*/  FSEL R3, R3, R5, P1 ;  /* 0x0000000503037208 */ /* 0x000fc60000800000 */
[----:B0-----:R-:W-:Y:S02]  /*3220*/  IMAD.MOV.U32 R4, RZ, RZ, R2 ;  /* 0x000000ffff047224 */ /* 0x001fe400078e0002 */
[----:B------:R-:W-:Y:S01]  /*3230*/  IMAD.MOV.U32 R5, RZ, RZ, R3 ;  /* 0x000000ffff057224 */ /* 0x000fe200078e0003 */
[----:B------:R-:W-:Y:S06]  /*3240*/  BAR.SYNC.DEFER_BLOCKING 0x0 ;  /* 0x0000000000007b1d */ /* 0x000fec0000010000 */
[----:B------:R-:W-:Y:S05]  /*3250*/  @P0 BRA `(.L_x_189) ;  /* 0x0000000000700947 */ /* 0x000fea0003800000 */
[----:B------:R-:W0:Y:S01]  /*3260*/  S2UR UR5, SR_CgaCtaId ;  /* 0x00000000000579c3 */ /* 0x000e220000008800 */
[----:B------:R-:W-:Y:S02]  /*3270*/  UMOV UR4, 0x400 ;  /* 0x0000040000047882 */ /* 0x000fe40000000000 */
[----:B0-----:R-:W-:-:S09]  /*3280*/  ULEA UR4, UR5, UR4, 0x18 ;  /* 0x0000000405047291 */ /* 0x001fd2000f8ec0ff */
[----:B------:R-:W0:Y:S04]  /*3290*/  LDS.128 R12, [UR4+0x10] ;  /* 0x00001004ff0c7984 */ /* 0x000e280008000c00 */
        /* <DEDUP_REMOVED lines=24> */
.L_x_189:
[----:B------:R-:W-:Y:S05]  /*3420*/  BSYNC.RECONVERGENT B0 ;  /* 0x0000000000007941 */ /* 0x000fea0003800200 */
.L_x_173:
[----:B------:R-:W-:Y:S05]  /*3430*/  @P0 EXIT ;  /* 0x000000000000094d */ /* 0x000fea0003800000 */
[----:B------:R-:W1:Y:S02]  /*3440*/  LDCU.64 UR4, c[0x0][0x388] ;  /* 0x00007100ff0477ac */ /* 0x000e640008000a00 */
[----:B-1----:R-:W-:-:S06]  /*3450*/  UIMAD.WIDE.U32 UR4, UR10, 0x8, UR4 ;  /* 0x000000080a0478a5 */ /* 0x002fcc000f8e0004 */
[----:B------:R-:W-:Y:S02]  /*3460*/  IMAD.U32 R2, RZ, RZ, UR4 ;  /* 0x00000004ff027e24 */ /* 0x000fe4000f8e00ff */
[----:B------:R-:W-:-:S05]  /*3470*/  IMAD.U32 R3, RZ, RZ, UR5 ;  /* 0x00000005ff037e24 */ /* 0x000fca000f8e00ff */
[----:B------:R-:W-:Y:S01]  /*3480*/  STG.E.64 desc[UR8][R2.64], R4 ;  /* 0x0000000402007986 */ /* 0x000fe2000c101b08 */
[----:B------:R-:W-:Y:S05]  /*3490*/  EXIT ;  /* 0x000000000000794d */ /* 0x000fea0003800000 */
.L_x_203:
        /* <DEDUP_REMOVED lines=14> */
.L_x_241:


//--------------------- .text._ZN3cub18CUB_300001_SM_10006detail6reduce28DeviceReduceSingleTileKernelINS2_10policy_hubIdjN4cuda3__47maximumIdEEE10Policy1000EN6thrust24THRUST_300001_SM_1000_NS10device_ptrIdEEPdjS8_ddNS5_3std3__410__identityEEEvT0_T1_T2_T3_T4_T6_ --------------------------
	.section	.text._ZN3cub18CUB_300001_SM_10006detail6reduce28DeviceReduceSingleTileKernelINS2_10policy_hubIdjN4cuda3__47maximumIdEEE10Policy1000EN6thrust24THRUST_300001_SM_1000_NS10device_ptrIdEEPdjS8_ddNS5_3std3__410__identityEEEvT0_T1_T2_T3_T4_T6_,"ax",@progbits
	.align	128
        .global         _ZN3cub18CUB_300001_SM_10006detail6reduce28DeviceReduceSingleTileKernelINS2_10policy_hubIdjN4cuda3__47maximumIdEEE10Policy1000EN6thrust24THRUST_300001_SM_1000_NS10device_ptrIdEEPdjS8_ddNS5_3std3__410__identityEEEvT0_T1_T2_T3_T4_T6_
        .type           _ZN3cub18CUB_300001_SM_10006detail6reduce28DeviceReduceSingleTileKernelINS2_10policy_hubIdjN4cuda3__47maximumIdEEE10Policy1000EN6thrust24THRUST_300001_SM_1000_NS10device_ptrIdEEPdjS8_ddNS5_3std3__410__identityEEEvT0_T1_T2_T3_T4_T6_,@function
        .size           _ZN3cub18CUB_300001_SM_10006detail6reduce28DeviceReduceSingleTileKernelINS2_10policy_hubIdjN4cuda3__47maximumIdEEE10Policy1000EN6thrust24THRUST_300001_SM_1000_NS10device_ptrIdEEPdjS8_ddNS5_3std3__410__identityEEEvT0_T1_T2_T3_T4_T6_,(.L_x_242 - _ZN3cub18CUB_300001_SM_10006detail6reduce28DeviceReduceSingleTileKernelINS2_10policy_hubIdjN4cuda3__47maximumIdEEE10Policy1000EN6thrust24THRUST_300001_SM_1000_NS10device_ptrIdEEPdjS8_ddNS5_3std3__410__identityEEEvT0_T1_T2_T3_T4_T6_)
        .other          _ZN3cub18CUB_300001_SM_10006detail6reduce28DeviceReduceSingleTileKernelINS2_10policy_hubIdjN4cuda3__47maximumIdEEE10Policy1000EN6thrust24THRUST_300001_SM_1000_NS10device_ptrIdEEPdjS8_ddNS5_3std3__410__identityEEEvT0_T1_T2_T3_T4_T6_,@"STO_CUDA_ENTRY STV_DEFAULT"
_ZN3cub18CUB_300001_SM_10006detail6reduce28DeviceReduceSingleTileKernelINS2_10policy_hubIdjN4cuda3__47maximumIdEEE10Policy1000EN6thrust24THRUST_300001_SM_1000_NS10device_ptrIdEEPdjS8_ddNS5_3std3__410__identityEEEvT0_T1_T2_T3_T4_T6_:
.text._ZN3cub18CUB_300001_SM_10006detail6reduce28DeviceReduceSingleTileKernelINS2_10policy_hubIdjN4cuda3__47maximumIdEEE10Policy1000EN6thrust24THRUST_300001_SM_1000_NS10device_ptrIdEEPdjS8_ddNS5_3std3__410__identityEEEvT0_T1_T2_T3_T4_T6_:
        /* <DEDUP_REMOVED lines=13> */
.L_x_204:
[----:B------:R-:W-:Y:S01]  /*00d0*/  ISETP.GT.U32.AND P0, PT, R2, 0x7ff, PT ;  /* 0x000007ff0200780c */ /* 0x000fe20003f04070 */
[----:B------:R-:W-:-:S12]  /*00e0*/  BSSY.RECONVERGENT B0, `(.L_x_205) ;  /* 0x00002f1000007945 */ /* 0x000fd80003800200 */
        /* <DEDUP_REMOVED lines=11> */
.L_x_208:
[----:B------:R-:W-:Y:S05]  /*01a0*/  BSYNC.RECONVERGENT B1 ;  /* 0x0000000000017941 */ /* 0x000fea0003800200 */
.L_x_207:
        /* <DEDUP_REMOVED lines=17> */
.L_x_213:
        /* <DEDUP_REMOVED lines=70> */
.L_x_212:
[----:B------:R-:W-:Y:S05]  /*0720*/  BSYNC.RECONVERGENT B2 ;  /* 0x0000000000027941 */ /* 0x000fea0003800200 */
.L_x_211:
[----:B------:R-:W-:Y:S05]  /*0730*/  @!P0 BRA `(.L_x_210) ;  /* 0x0000000400508947 */ /* 0x000fea0003800000 */
[----:B------:R-:W-:Y:S01]  /*0740*/  ISETP.GE.U32.AND P1, PT, R42, 0x8, PT ;  /* 0x000000082a00780c */ /* 0x000fe20003f26070 */
[----:B------:R-:W-:Y:S01]  /*0750*/  BSSY.RECONVERGENT B2, `(.L_x_214) ;  /* 0x0000027000027945 */ /* 0x000fe20003800200 */
[----:B------:R-:W-:-:S04]  /*0760*/  LOP3.LUT R22, R40, 0x7, RZ, 0xc0, !PT ;  /* 0x0000000728167812 */ /* 0x000fc800078ec0ff */
[----:B------:R-:W-:-:S07]  /*0770*/  ISETP.NE.AND P0, PT, R22, RZ, PT ;  /* 0x000000ff1600720c */ /* 0x000fce0003f05270 */
[----:B------:R-:W-:Y:S06]  /*0780*/  @!P1 BRA `(.L_x_215) ;  /* 0x00000000008c9947 */ /* 0x000fec0003800000 */
[----:B------:R-:W0:Y:S02]  /*0790*/  LDC.64 R4, c[0x0][0x380] ;  /* 0x0000e000ff047b82 */ /* 0x000e240000000a00 */
[----:B0-----:R-:W-:-:S05]  /*07a0*/  IMAD.WIDE.U32 R20, R41, 0x8, R4 ;  /* 0x0000000829147825 */ /* 0x001fca00078e0004 */
        /* <DEDUP_REMOVED lines=33> */
.L_x_215:
[----:B------:R-:W-:Y:S05]  /*09c0*/  BSYNC.RECONVERGENT B2 ;  /* 0x0000000000027941 */ /* 0x000fea0003800200 */
.L_x_214:
        /* <DEDUP_REMOVED lines=25> */
.L_x_217:
[----:B------:R-:W-:Y:S05]  /*0b60*/  BSYNC.RECONVERGENT B2 ;  /* 0x0000000000027941 */ /* 0x000fea0003800200 */
.L_x_216:
[----:B------:R-:W-:Y:S05]  /*0b70*/  @!P0 BRA `(.L_x_210) ;  /* 0x0000000000408947 */ /* 0x000fea0003800000 */
[----:B------:R-:W0:Y:S01]  /*0b80*/  LDC.64 R4, c[0x0][0x380] ;  /* 0x0000e000ff047b82 */ /* 0x000e220000000a00 */
[----:B------:R-:W-:Y:S02]  /*0b90*/  IMAD.MOV R0, RZ, RZ, -R0 ;  /* 0x000000ffff007224 */ /* 0x000fe400078e0a00 */
[----:B0-----:R-:W-:-:S04]  /*0ba0*/  IMAD.WIDE.U32 R4, R41, 0x8, R4 ;  /* 0x0000000829047825 */ /* 0x001fc800078e0004 */
[----:B------:R-:W-:Y:S02]  /*0bb0*/  IMAD.MOV.U32 R6, RZ, RZ, R4 ;  /* 0x000000ffff067224 */ /* 0x000fe400078e0004 */
[----:B------:R-:W-:-:S07]  /*0bc0*/  IMAD.MOV.U32 R7, RZ, RZ, R5 ;  /* 0x000000ffff077224 */ /* 0x000fce00078e0005 */
.L_x_218:
[----:B------:R-:W-:Y:S02]  /*0bd0*/  IMAD.MOV.U32 R4, RZ, RZ, R6 ;  /* 0x000000ffff047224 */ /* 0x000fe400078e0006 */
[----:B------:R-:W-:-:S06]  /*0be0*/  IMAD.MOV.U32 R5, RZ, RZ, R7 ;  /* 0x000000ffff057224 */ /* 0x000fcc00078e0007 */
[----:B------:R-:W2:Y:S01]  /*0bf0*/  LDG.E.64 R4, desc[UR6][R4.64] ;  /* 0x0000000604047981 */ /* 0x000ea2000c1e1b00 */
[----:B------:R-:W-:Y:S01]  /*0c00*/  VIADD R0, R0, 0x1 ;  /* 0x0000000100007836 */ /* 0x000fe20000000000 */
[----:B------:R-:W-:-:S04]  /*0c10*/  IADD3 R6, P2, PT, R6, 0x800, RZ ;  /* 0x0000080006067810 */ /* 0x000fc80007f5e0ff */
[----:B------:R-:W-:Y:S01]  /*0c20*/  ISETP.NE.AND P1, PT, R0, RZ, PT ;  /* 0x000000ff0000720c */ /* 0x000fe20003f25270 */
[----:B------:R-:W-:Y:S01]  /*0c30*/  IMAD.X R7, RZ, RZ, R7, P2 ;  /* 0x000000ffff077224 */ /* 0x000fe200010e0607 */
[----:B--2--5:R-:W-:-:S06]  /*0c40*/  DSETP.GEU.AND P0, PT, R36, R4, PT ;  /* 0x000000042400722a */ /* 0x024fcc0003f0e000 */
[----:B------:R-:W-:Y:S02]  /*0c50*/  FSEL R36, R4, R36, !P0 ;  /* 0x0000002404247208 */ /* 0x000fe40004000000 */
[----:B------:R-:W-:-:S03]  /*0c60*/  FSEL R37, R5, R37, !P0 ;  /* 0x0000002505257208 */ /* 0x000fc60004000000 */
[----:B------:R-:W-:Y:S05]  /*0c70*/  @P1 BRA `(.L_x_218) ;  /* 0xfffffffc00d41947 */ /* 0x000fea000383ffff */
.L_x_210:
[----:B------:R-:W-:Y:S05]  /*0c80*/  BSYNC.RECONVERGENT B1 ;  /* 0x0000000000017941 */ /* 0x000fea0003800200 */
.L_x_209:
        /* <DEDUP_REMOVED lines=85> */
.L_x_219:
        /* <DEDUP_REMOVED lines=18> */
[----:B------:R-:W-:-:S03]  /*1300*/  VIADD R0, R8, 0x4 ;  /* 0x0000000408007836 */ /* 0x000fc60000000000 */
[----:B------:R-:W0:Y:S02]  /*1310*/  SHFL.DOWN PT, R5, R7, 0x2, R9 ;  /* 0x0840000007057989 */ /* 0x000e2400000e0009 */
[----:B0-----:R-:W-:-:S06]  /*1320*/  DSETP.GEU.AND P1, PT, R6, R4, PT ;  /* 0x000000040600722a */ /* 0x001fcc0003f2e000 */
[----:B------:R-:W-:Y:S02]  /*1330*/  @!P0 FSEL R6, R4, R6, !P1 ;  /* 0x0000000604068208 */ /* 0x000fe40004800000 */
[----:B------:R-:W-:Y:S02]  /*1340*/  @!P0 FSEL R7, R5, R7, !P1 ;  /* 0x0000000705078208 */ /* 0x000fe40004800000 */
        /* <DEDUP_REMOVED lines=9> */
[C---:B------:R-:W-:Y:S01]  /*13e0*/  ISETP.NE.AND P0, PT, R8.reuse, RZ, PT ;  /* 0x000000ff0800720c */ /* 0x040fe20003f05270 */
[----:B------:R-:W-:Y:S02]  /*13f0*/  VIADD R0, R8, 0x10 ;  /* 0x0000001008007836 */ /* 0x000fe40000000000 */
[----:B------:R-:W0:Y:S10]  /*1400*/  SHFL.DOWN PT, R5, R7, 0x8, R9 ;  /* 0x0900000007057989 */ /* 0x000e3400000e0009 */
[----:B------:R-:W1:Y:S01]  /*1410*/  @!P0 S2R R11, SR_CgaCtaId ;  /* 0x00000000000b8919 */ /* 0x000e620000008800 */
[----:B------:R-:W-:Y:S01]  /*1420*/  @!P0 MOV R8, 0x400 ;  /* 0x0000040000088802 */ /* 0x000fe20000000f00 */
[----:B0-----:R-:W-:-:S06]  /*1430*/  DSETP.GEU.AND P2, PT, R6, R4, PT ;  /* 0x000000040600722a */ /* 0x001fcc0003f4e000 */
[----:B------:R-:W-:Y:S02]  /*1440*/  @!P1 FSEL R6, R4, R6, !P2 ;  /* 0x0000000604069208 */ /* 0x000fe40005000000 */
[----:B------:R-:W-:Y:S02]  /*1450*/  @!P1 FSEL R7, R5, R7, !P2 ;  /* 0x0000000705079208 */ /* 0x000fe40005000000 */
[----:B------:R-:W-:Y:S01]  /*1460*/  ISETP.GT.AND P1, PT, R0, R9, PT ;  /* 0x000000090000720c */ /* 0x000fe20003f24270 */
[----:B------:R-:W-:Y:S01]  /*1470*/  SHFL.DOWN PT, R4, R6, 0x10, R9 ;  /* 0x0a00000006047989 */ /* 0x000fe200000e0009 */
[----:B------:R-:W-:-:S03]  /*1480*/  @!P0 SHF.R.U32.HI R0, RZ, 0x2, R3 ;  /* 0x00000002ff008819 */ /* 0x000fc60000011603 */
[----:B------:R-:W0:Y:S01]  /*1490*/  SHFL.DOWN PT, R5, R7, 0x10, R9 ;  /* 0x0a00000007057989 */ /* 0x000e2200000e0009 */
[----:B------:R-:W-:Y:S02]  /*14a0*/  @!P0 LOP3.LUT R0, R0, 0xf8, RZ, 0xc0, !PT ;  /* 0x000000f800008812 */ /* 0x000fe400078ec0ff */
[----:B-1----:R-:W-:-:S05]  /*14b0*/  @!P0 LEA R11, R11, R8, 0x18 ;  /* 0x000000080b0b8211 */ /* 0x002fca00078ec0ff */
[----:B------:R-:W-:Y:S01]  /*14c0*/  @!P0 IMAD.IADD R11, R0, 0x1, R11 ;  /* 0x00000001000b8824 */ /* 0x000fe200078e020b */
[----:B0-----:R-:W-:-:S06]  /*14d0*/  DSETP.GEU.AND P2, PT, R6, R4, PT ;  /* 0x000000040600722a */ /* 0x001fcc0003f4e000 */
[----:B------:R-:W-:Y:S02]  /*14e0*/  @!P1 FSEL R6, R4, R6, !P2 ;  /* 0x0000000604069208 */ /* 0x000fe40005000000 */
[----:B------:R-:W-:-:S03]  /*14f0*/  @!P1 FSEL R7, R5, R7, !P2 ;  /* 0x0000000705079208 */ /* 0x000fc60005000000 */
[----:B------:R-:W-:Y:S02]  /*1500*/  IMAD.MOV.U32 R4, RZ, RZ, R6 ;  /* 0x000000ffff047224 */ /* 0x000fe400078e0006 */
        /* <DEDUP_REMOVED lines=14> */
[C---:B------:R-:W-:Y:S02]  /*15f0*/  ISETP.GT.U32.AND P1, PT, R2.reuse, 0x40, PT ;  /* 0x000000400200780c */ /* 0x040fe40003f24070 */
[----:B------:R-:W-:Y:S02]  /*1600*/  FSEL R12, R3, R4, P2 ;  /* 0x00000004030c7208 */ /* 0x000fe40001000000 */
[----:B------:R-:W-:Y:S02]  /*1610*/  FSEL R13, R13, R5, P2 ;  /* 0x000000050d0d7208 */ /* 0x000fe40001000000 */
[----:B------:R-:W0:Y:S01]  /*1620*/  LDS.128 R4, [UR4+0x30] ;  /* 0x00003004ff047984 */ /* 0x000e220008000c00 */
[----:B------:R-:W-:-:S03]  /*1630*/  ISETP.GT.U32.AND P2, PT, R2, 0x60, PT ;  /* 0x000000600200780c */ /* 0x000fc60003f44070 */
[----:B------:R-:W-:-:S06]  /*1640*/  DSETP.GEU.AND P3, PT, R12, R14, PT ;  /* 0x0000000e0c00722a */ /* 0x000fcc0003f6e000 */
[----:B------:R-:W-:Y:S02]  /*1650*/  @P1 FSEL R12, R14, R12, !P3 ;  /* 0x0000000c0e0c1208 */ /* 0x000fe40005800000 */
[----:B------:R-:W-:Y:S02]  /*1660*/  @P1 FSEL R13, R15, R13, !P3 ;  /* 0x0000000d0f0d1208 */ /* 0x000fe40005800000 */
[----:B------:R-:W-:-:S04]  /*1670*/  ISETP.GT.U32.AND P1, PT, R2, 0x80, PT ;  /* 0x000000800200780c */ /* 0x000fc80003f24070 */
[----:B-1----:R-:W-:-:S06]  /*1680*/  DSETP.GEU.AND P3, PT, R12, R8, PT ;  /* 0x000000080c00722a */ /* 0x002fcc0003f6e000 */
[----:B------:R-:W-:Y:S02]  /*1690*/  @P2 FSEL R12, R8, R12, !P3 ;  /* 0x0000000c080c2208 */ /* 0x000fe40005800000 */
[----:B------:R-:W-:Y:S02]  /*16a0*/  @P2 FSEL R13, R9, R13, !P3 ;  /* 0x0000000d090d2208 */ /* 0x000fe40005800000 */
[----:B------:R-:W-:Y:S01]  /*16b0*/  ISETP.GT.U32.AND P2, PT, R2, 0xa0, PT ;  /* 0x000000a00200780c */ /* 0x000fe20003f44070 */
[----:B------:R-:W1:Y:S03]  /*16c0*/  LDS.64 R8, [UR4+0x40] ;  /* 0x00004004ff087984 */ /* 0x000e660008000a00 */
        /* <DEDUP_REMOVED lines=23> */
.L_x_206:
[----:B------:R-:W0:Y:S01]  /*1840*/  S2R R0, SR_TID.X ;  /* 0x0000000000007919 */ /* 0x000e220000002100 */
[----:B------:R-:W1:Y:S02]  /*1850*/  LDCU.64 UR4, c[0x0][0x380] ;  /* 0x00007000ff0477ac */ /* 0x000e640008000a00 */
[----:B-1----:R-:W-:Y:S02]  /*1860*/  IMAD.U32 R6, RZ, RZ, UR4 ;  /* 0x00000004ff067e24 */ /* 0x002fe4000f8e00ff */
[----:B------:R-:W-:Y:S02]  /*1870*/  IMAD.U32 R7, RZ, RZ, UR5 ;  /* 0x00000005ff077e24 */ /* 0x000fe4000f8e00ff */
        /* <DEDUP_REMOVED lines=9> */
[----:B------:R-:W-:Y:S01]  /*1910*/  VIADD R24, R2, 0xfffff800 ;  /* 0xfffff80002187836 */ /* 0x000fe20000000000 */
[----:B------:R-:W-:-:S04]  /*1920*/  UMOV UR4, 0x800 ;  /* 0x0000080000047882 */ /* 0x000fc80000000000 */
[----:B------:R-:W-:Y:S01]  /*1930*/  ISETP.GE.U32.AND P1, PT, R24, 0x800, PT ;  /* 0x000008001800780c */ /* 0x000fe20003f26070 */
        /* <DEDUP_REMOVED lines=23> */
[----:B------:R-:W-:-:S07]  /*1ab0*/  UMOV UR4, 0x800 ;  /* 0x0000080000047882 */ /* 0x000fce0000000000 */
[----:B------:R-:W1:Y:S02]  /*1ac0*/  LDC.64 R6, c[0x0][0x380] ;  /* 0x0000e000ff067b82 */ /* 0x000e640000000a00 */
.L_x_223:
[----:B------:R-:W-:-:S04]  /*1ad0*/  VIADD R3, R0, UR4 ;  /* 0x0000000400037c36 */ /* 0x000fc80008000000 */
[----:B-1----:R-:W-:-:S05]  /*1ae0*/  IMAD.WIDE.U32 R2, R3, 0x8, R6 ;  /* 0x0000000803027825 */ /* 0x002fca00078e0006 */
[----:B------:R-:W2:Y:S04]  /*1af0*/  LDG.E.64 R10, desc[UR6][R2.64] ;  /* 0x00000006020a7981 */ /* 0x000ea8000c1e1b00 */
[----:B------:R-:W3:Y:S04]  /*1b00*/  LDG.E.64 R12, desc[UR6][R2.64+0x800] ;  /* 0x00080006020c7981 */ /* 0x000ee8000c1e1b00 */
[----:B------:R-:W4:Y:S04]  /*1b10*/  LDG.E.64 R14, desc[UR6][R2.64+0x1000] ;  /* 0x00100006020e7981 */ /* 0x000f28000c1e1b00 */
[----:B------:R-:W5:Y:S04]  /*1b20*/  LDG.E.64 R16, desc[UR6][R2.64+0x1800] ;  /* 0x0018000602107981 */ /* 0x000f68000c1e1b00 */
[----:B------:R-:W5:Y:S04]  /*1b30*/  LDG.E.64 R18, desc[UR6][R2.64+0x2000] ;  /* 0x0020000602127981 */ /* 0x000f68000c1e1b00 */
[----:B------:R-:W5:Y:S04]  /*1b40*/  LDG.E.64 R20, desc[UR6][R2.64+0x2800] ;  /* 0x0028000602147981 */ /* 0x000f68000c1e1b00 */
[----:B------:R-:W5:Y:S04]  /*1b50*/  LDG.E.64 R22, desc[UR6][R2.64+0x3000] ;  /* 0x0030000602167981 */ /* 0x000f68000c1e1b00 */
[----:B------:R1:W5:Y:S01]  /*1b60*/  LDG.E.64 R4, desc[UR6][R2.64+0x3800] ;  /* 0x0038000602047981 */ /* 0x000362000c1e1b00 */
        /* <DEDUP_REMOVED lines=10> */
[----:B-1----:R-:W-:Y:S02]  /*1c10*/  FSEL R2, R16, R8, !P0 ;  /* 0x0000000810027208 */ /* 0x002fe40004000000 */
        /* <DEDUP_REMOVED lines=10> */
[----:B------:R-:W-:-:S03]  /*1cc0*/  FSEL R9, R23, R3, !P0 ;  /* 0x0000000317097208 */ /* 0x000fc60004000000 */
[----:B------:R-:W-:-:S03]  /*1cd0*/  VIADD R3, R2, -UR4 ;  /* 0x8000000402037c36 */ /* 0x000fc60008000000 */
[----:B------:R-:W-:Y:S02]  /*1ce0*/  DSETP.GEU.AND P0, PT, R8, R4, PT ;  /* 0x000000040800722a */ /* 0x000fe40003f0e000 */
[----:B------:R-:W-:-:S04]  /*1cf0*/  ISETP.GE.U32.AND P1, PT, R3, 0x800, PT ;  /* 0x000008000300780c */ /* 0x000fc80003f26070 */
[----:B------:R-:W-:Y:S02]  /*1d00*/  FSEL R8, R4, R8, !P0 ;  /* 0x0000000804087208 */ /* 0x000fe40004000000 */
[----:B------:R-:W-:-:S07]  /*1d10*/  FSEL R9, R5, R9, !P0 ;  /* 0x0000000905097208 */ /* 0x000fce0004000000 */
[----:B------:R-:W-:Y:S05]  /*1d20*/  @!P1 BRA `(.L_x_222) ;  /* 0x0000000c00889947 */ /* 0x000fea0003800000 */
[----:B------:R-:W-:-:S06]  /*1d30*/  UIADD3 UR4, UPT, UPT, UR4, 0x800, URZ ;  /* 0x0000080004047890 */ /* 0x000fcc000fffe0ff */
[----:B------:R-:W-:-:S13]  /*1d40*/  ISETP.LT.U32.AND P0, PT, R24, UR4, PT ;  /* 0x0000000418007c0c */ /* 0x000fda000bf01070 */
[----:B------:R-:W-:Y:S05]  /*1d50*/  @!P0 BRA `(.L_x_223) ;  /* 0xfffffffc005c8947 */ /* 0x000fea000383ffff */
.L_x_221:
[----:B------:R-:W-:Y:S01]  /*1d60*/  VIADD R3, R2, -UR4 ;  /* 0x8000000402037c36 */ /* 0x000fe20008000000 */
[----:B------:R-:W-:Y:S04]  /*1d70*/  BSSY.RECONVERGENT B1, `(.L_x_222) ;  /* 0x00000dd000017945 */ /* 0x000fe80003800200 */
[----:B------:R-:W-:-:S04]  /*1d80*/  ISETP.GE.AND P0, PT, R0, R3, PT ;  /* 0x000000030000720c */ /* 0x000fc80003f06270 */
[----:B------:R-:W-:-:S13]  /*1d90*/  ISETP.LE.U32.OR P0, PT, R2, UR4, P0 ;  /* 0x0000000402007c0c */ /* 0x000fda0008703470 */
[----:B------:R-:W-:Y:S05]  /*1da0*/  @P0 BRA `(.L_x_224) ;  /* 0x0000000c00640947 */ /* 0x000fea0003800000 */
[----:B------:R-:W-:Y:S01]  /*1db0*/  LOP3.LUT R3, RZ, R0, RZ, 0x33, !PT ;  /* 0x00000000ff037212 */ /* 0x000fe200078e33ff */
[----:B------:R-:W-:Y:S01]  /*1dc0*/  BSSY.RECONVERGENT B2, `(.L_x_225) ;  /* 0x0000072000027945 */ /* 0x000fe20003800200 */
[----:B------:R-:W-:Y:S02]  /*1dd0*/  IMAD.MOV.U32 R5, RZ, RZ, R0 ;  /* 0x000000ffff057224 */ /* 0x000fe400078e0000 */
[----:B------:R-:W-:-:S04]  /*1de0*/  IADD3 R2, PT, PT, R2, -UR4, R3 ;  /* 0x8000000402027c10 */ /* 0x000fc8000fffe003 */
[C---:B------:R-:W-:Y:S02]  /*1df0*/  ISETP.GE.U32.AND P0, PT, R2.reuse, 0xf00, PT ;  /* 0x00000f000200780c */ /* 0x040fe40003f06070 */
[----:B------:R-:W-:-:S04]  /*1e00*/  LEA.HI R2, R2, 0x1, RZ, 0x18 ;  /* 0x0000000102027811 */ /* 0x000fc800078fc0ff */
[----:B------:R-:W-:-:S07]  /*1e10*/  LOP3.LUT R3, R2, 0xf, RZ, 0xc0, !PT ;  /* 0x0000000f02037812 */ /* 0x000fce00078ec0ff */
[----:B------:R-:W-:Y:S05]  /*1e20*/  @!P0 BRA `(.L_x_226) ;  /* 0x0000000400ac8947 */ /* 0x000fea0003800000 */
[----:B------:R-:W-:Y:S01]  /*1e30*/  LOP3.LUT R42, R2, 0x1fffff0, RZ, 0xc0, !PT ;  /* 0x01fffff0022a7812 */ /* 0x000fe200078ec0ff */
[----:B------:R-:W-:Y:S01]  /*1e40*/  BSSY.RECONVERGENT B3, `(.L_x_227) ;  /* 0x0000068000037945 */ /* 0x000fe20003800200 */
[C---:B------:R-:W-:Y:S01]  /*1e50*/  LOP3.LUT R5, R0.reuse, 0x800, RZ, 0xfc, !PT ;  /* 0x0000080000057812 */ /* 0x040fe200078efcff */
[----:B------:R-:W-:Y:S02]  /*1e60*/  VIADD R4, R0, UR4 ;  /* 0x0000000400047c36 */ /* 0x000fe40008000000 */
[----:B------:R-:W-:-:S07]  /*1e70*/  IMAD.MOV R42, RZ, RZ, -R42 ;  /* 0x000000ffff2a7224 */ /* 0x000fce00078e0a2a */
.L_x_228:
        /* <DEDUP_REMOVED lines=47> */
[----:B------:R-:W-:Y:S02]  /*2170*/  VIADD R42, R42, 0x10 ;  /* 0x000000102a2a7836 */ /* 0x000fe40000000000 */
[----:B------:R-:W-:Y:S02]  /*2180*/  VIADD R5, R5, 0x1000 ;  /* 0x0000100005057836 */ /* 0x000fe40000000000 */
[----:B------:R-:W-:Y:S01]  /*2190*/  VIADD R4, R4, 0x1000 ;  /* 0x0000100004047836 */ /* 0x000fe20000000000 */
[----:B------:R-:W-:Y:S01]  /*21a0*/  ISETP.NE.AND P1, PT, R42, RZ, PT ;  /* 0x000000ff2a00720c */ /* 0x000fe20003f25270 */
        /* <DEDUP_REMOVED lines=49> */
[----:B------:R-:W-:Y:S05]  /*24c0*/  BSYNC.RECONVERGENT B3 ;  /* 0x0000000000037941 */ /* 0x000fea0003800200 */
.L_x_227:
[----:B------:R-:W-:-:S07]  /*24d0*/  VIADD R5, R5, 0xfffff800 ;  /* 0xfffff80005057836 */ /* 0x000fce0000000000 */
.L_x_226:
[----:B------:R-:W-:Y:S05]  /*24e0*/  BSYNC.RECONVERGENT B2 ;  /* 0x0000000000027941 */ /* 0x000fea0003800200 */
.L_x_225:
        /* <DEDUP_REMOVED lines=56> */
.L_x_230:
[----:B------:R-:W-:Y:S05]  /*2870*/  BSYNC.RECONVERGENT B2 ;  /* 0x0000000000027941 */ /* 0x000fea0003800200 */
.L_x_229:
        /* <DEDUP_REMOVED lines=31> */
.L_x_232:
[----:B------:R-:W-:Y:S05]  /*2a70*/  BSYNC.RECONVERGENT B2 ;  /* 0x0000000000027941 */ /* 0x000fea0003800200 */
.L_x_231:
[----:B------:R-:W-:Y:S05]  /*2a80*/  @!P0 BRA `(.L_x_224) ;  /* 0x00000000002c8947 */ /* 0x000fea0003800000 */
[----:B------:R-:W-:Y:S02]  /*2a90*/  VIADD R5, R5, UR4 ;  /* 0x0000000405057c36 */ /* 0x000fe40008000000 */
[----:B------:R-:W-:-:S07]  /*2aa0*/  IMAD.MOV R4, RZ, RZ, -R16 ;  /* 0x000000ffff047224 */ /* 0x000fce00078e0a10 */
.L_x_233:
[----:B------:R-:W-:-:S06]  /*2ab0*/  IMAD.WIDE.U32 R2, R5, 0x8, R6 ;  /* 0x0000000805027825 */ /* 0x000fcc00078e0006 */
[----:B------:R-:W2:Y:S01]  /*2ac0*/  LDG.E.64 R2, desc[UR6][R2.64] ;  /* 0x0000000602027981 */ /* 0x000ea2000c1e1b00 */
[----:B------:R-:W-:Y:S02]  /*2ad0*/  VIADD R4, R4, 0x1 ;  /* 0x0000000104047836 */ /* 0x000fe40000000000 */
[----:B------:R-:W-:-:S03]  /*2ae0*/  VIADD R5, R5, 0x100 ;  /* 0x0000010005057836 */ /* 0x000fc60000000000 */
[----:B------:R-:W-:Y:S01]  /*2af0*/  ISETP.NE.AND P1, PT, R4, RZ, PT ;  /* 0x000000ff0400720c */ /* 0x000fe20003f25270 */
[----:B--2---:R-:W-:-:S06]  /*2b00*/  DSETP.GEU.AND P0, PT, R8, R2, PT ;  /* 0x000000020800722a */ /* 0x004fcc0003f0e000 */
[----:B------:R-:W-:Y:S02]  /*2b10*/  FSEL R8, R2, R8, !P0 ;  /* 0x0000000802087208 */ /* 0x000fe40004000000 */
[----:B------:R-:W-:-:S04]  /*2b20*/  FSEL R9, R3, R9, !P0 ;  /* 0x0000000903097208 */ /* 0x000fc80004000000 */
[----:B------:R-:W-:Y:S05]  /*2b30*/  @P1 BRA `(.L_x_233) ;  /* 0xfffffffc00dc1947 */ /* 0x000fea000383ffff */
.L_x_224:
[----:B------:R-:W-:Y:S05]  /*2b40*/  BSYNC.RECONVERGENT B1 ;  /* 0x0000000000017941 */ /* 0x000fea0003800200 */
.L_x_222:
        /* <DEDUP_REMOVED lines=50> */
[----:B------:R-:W2:Y:S01]  /*2e70*/  LDS.128 R12, [UR4+0x20] ;  /* 0x00002004ff0c7984 */ /* 0x000ea20008000c00 */
[----:B0-----:R-:W-:-:S06]  /*2e80*/  DSETP.GEU.AND P1, PT, R4, R8, PT ;  /* 0x000000080400722a */ /* 0x001fcc0003f2e000 */
[----:B-1----:R-:W-:Y:S02]  /*2e90*/  FSEL R2, R8, R4, !P1 ;  /* 0x0000000408027208 */ /* 0x002fe40004800000 */
        /* <DEDUP_REMOVED lines=21> */
.L_x_220:
[----:B------:R-:W-:Y:S05]  /*2ff0*/  BSYNC.RECONVERGENT B0 ;  /* 0x0000000000007941 */ /* 0x000fea0003800200 */
.L_x_205:
[----:B------:R-:W-:Y:S05]  /*3000*/  @P0 EXIT ;  /* 0x000000000000094d */ /* 0x000fea0003800000 */
[----:B------:R-:W2:Y:S01]  /*3010*/  LDCU.64 UR8, c[0x0][0x398] ;  /* 0x00007300ff0877ac */ /* 0x000ea20008000a00 */
[----:B01----:R-:W0:Y:S01]  /*3020*/  LDC.64 R6, c[0x0][0x388] ;  /* 0x0000e200ff067b82 */ /* 0x003e220000000a00 */
[----:B------:R-:W1:Y:S01]  /*3030*/  LDCU.64 UR4, c[0x0][0x398] ;  /* 0x00007300ff0477ac */ /* 0x000e620008000a00 */
[----:B--2---:R-:W-:-:S06]  /*3040*/  DSETP.GT.AND P0, PT, R4, UR8, PT ;  /* 0x0000000804007e2a */ /* 0x004fcc000bf04000 */
[----:B-1----:R-:W-:Y:S02]  /*3050*/  FSEL R2, R4, UR4, P0 ;  /* 0x0000000404027c08 */ /* 0x002fe40008000000 */
[----:B------:R-:W-:-:S05]  /*3060*/  FSEL R3, R5, UR5, P0 ;  /* 0x0000000505037c08 */ /* 0x000fca0008000000 */
[----:B0-----:R-:W-:Y:S01]  /*3070*/  STG.E.64 desc[UR6][R6.64], R2 ;  /* 0x0000000206007986 */ /* 0x001fe2000c101b06 */
[----:B------:R-:W-:Y:S05]  /*3080*/  EXIT ;  /* 0x000000000000794d */ /* 0x000fea0003800000 */
.L_x_234:
        /* <DEDUP_REMOVED lines=15> */
.L_x_242:


//--------------------- .text._ZN3cub18CUB_300001_SM_10006detail11EmptyKernelIvEEvv --------------------------
	.section	.text._ZN3cub18CUB_300001_SM_10006detail11EmptyKernelIvEEvv,"ax",@progbits
	.align	128
        .global         _ZN3cub18CUB_300001_SM_10006detail11EmptyKernelIvEEvv
        .type           _ZN3cub18CUB_300001_SM_10006detail11EmptyKernelIvEEvv,@function
        .size           _ZN3cub18CUB_300001_SM_10006detail11EmptyKernelIvEEvv,(.L_x_243 - _ZN3cub18CUB_300001_SM_10006detail11EmptyKernelIvEEvv)
        .other          _ZN3cub18CUB_300001_SM_10006detail11EmptyKernelIvEEvv,@"STO_CUDA_ENTRY STV_DEFAULT"
_ZN3cub18CUB_300001_SM_10006detail11EmptyKernelIvEEvv:
.text._ZN3cub18CUB_300001_SM_10006detail11EmptyKernelIvEEvv:
[----:B------:R-:W-:Y:S01]  /*0000*/  LDC R1, c[0x0][0x37c] ;  /* 0x0000df00ff017b82 */ /* 0x000fe20000000800 */
[----:B------:R-:W-:Y:S05]  /*0010*/  EXIT ;  /* 0x000000000000794d */ /* 0x000fea0003800000 */
.L_x_235:
        /* <DEDUP_REMOVED lines=14> */
.L_x_243:


//--------------------- .text._Z11jacobi_stepiiPKdPdS1_ --------------------------
	.section	.text._Z11jacobi_stepiiPKdPdS1_,"ax",@progbits
	.align	128
        .global         _Z11jacobi_stepiiPKdPdS1_
        .type           _Z11jacobi_stepiiPKdPdS1_,@function
        .size           _Z11jacobi_stepiiPKdPdS1_,(.L_x_244 - _Z11jacobi_stepiiPKdPdS1_)
        .other          _Z11jacobi_stepiiPKdPdS1_,@"STO_CUDA_ENTRY STV_DEFAULT"
_Z11jacobi_stepiiPKdPdS1_:
.text._Z11jacobi_stepiiPKdPdS1_:
[----:B------:R-:W-:Y:S01]  /*0000*/  LDC R1, c[0x0][0x37c] ;  /* 0x0000df00ff017b82 */ /* 0x000fe20000000800 */
[----:B------:R-:W0:Y:S07]  /*0010*/  S2R R5, SR_TID.X ;  /* 0x0000000000057919 */ /* 0x000e2e0000002100 */
[----:B------:R-:W0:Y:S01]  /*0020*/  LDC R0, c[0x0][0x360] ;  /* 0x0000d800ff007b82 */ /* 0x000e220000000800 */
[----:B------:R-:W1:Y:S07]  /*0030*/  S2R R7, SR_TID.Y ;  /* 0x0000000000077919 */ /* 0x000e6e0000002200 */
[----:B------:R-:W0:Y:S08]  /*0040*/  S2UR UR4, SR_CTAID.X ;  /* 0x00000000000479c3 */ /* 0x000e300000002500 */
[----:B------:R-:W1:Y:S08]  /*0050*/  S2UR UR5, SR_CTAID.Y ;  /* 0x00000000000579c3 */ /* 0x000e700000002600 */
[----:B------:R-:W1:Y:S08]  /*0060*/  LDC R6, c[0x0][0x364] ;  /* 0x0000d900ff067b82 */ /* 0x000e700000000800 */
[----:B------:R-:W2:Y:S01]  /*0070*/  LDC.64 R2, c[0x0][0x380] ;  /* 0x0000e000ff027b82 */ /* 0x000ea20000000a00 */
[----:B0-----:R-:W-:-:S02]  /*0080*/  IMAD R0, R0, UR4, R5 ;  /* 0x0000000400007c24 */ /* 0x001fc4000f8e0205 */
[----:B-1----:R-:W-:-:S03]  /*0090*/  IMAD R6, R6, UR5, R7 ;  /* 0x0000000506067c24 */ /* 0x002fc6000f8e0207 */
[----:B------:R-:W-:Y:S02]  /*00a0*/  IADD3 R7, PT, PT, R0, 0x1, RZ ;  /* 0x0000000100077810 */ /* 0x000fe40007ffe0ff */
[----:B--2---:R-:W-:-:S04]  /*00b0*/  ISETP.GE.AND P0, PT, R6, R3, PT ;  /* 0x000000030600720c */ /* 0x004fc80003f06270 */
[----:B------:R-:W-:-:S13]  /*00c0*/  ISETP.GT.OR P0, PT, R7, R2, P0 ;  /* 0x000000020700720c */ /* 0x000fda0000704670 */
[----:B------:R-:W-:Y:S05]  /*00d0*/  @P0 EXIT ;  /* 0x000000000000094d */ /* 0x000fea0003800000 */
[----:B------:R-:W0:Y:S01]  /*00e0*/  LDC.64 R4, c[0x0][0x388] ;  /* 0x0000e200ff047b82 */ /* 0x000e220000000a00 */
[----:B------:R-:W-:Y:S01]  /*00f0*/  IADD3 R3, PT, PT, R2, 0x2, RZ ;  /* 0x0000000202037810 */ /* 0x000fe20007ffe0ff */
[----:B------:R-:W1:Y:S01]  /*0100*/  LDCU.64 UR6, c[0x0][0x388] ;  /* 0x00007100ff0677ac */ /* 0x000e620008000a00 */
[----:B------:R-:W-:Y:S01]  /*0110*/  SHF.R.S32.HI R0, RZ, 0x1f, R2 ;  /* 0x0000001fff007819 */ /* 0x000fe20000011402 */
[----:B------:R-:W2:Y:S02]  /*0120*/  LDCU.64 UR4, c[0x0][0x358] ;  /* 0x00006b00ff0477ac */ /* 0x000ea40008000a00 */
[----:B------:R-:W-:Y:S02]  /*0130*/  IMAD R6, R6, R3, R3 ;  /* 0x0000000306067224 */ /* 0x000fe400078e0203 */
[----:B------:R-:W3:Y:S03]  /*0140*/  LDC.64 R16, c[0x0][0x398] ;  /* 0x0000e600ff107b82 */ /* 0x000ee60000000a00 */
[----:B------:R-:W-:-:S04]  /*0150*/  IADD3 R3, PT, PT, R7, R6, RZ ;  /* 0x0000000607037210 */ /* 0x000fc80007ffe0ff */
[----:B------:R-:W-:-:S04]  /*0160*/  IADD3 R6, P0, PT, R3, -R2, RZ ;  /* 0x8000000203067210 */ /* 0x000fc80007f1e0ff */
[C---:B------:R-:W-:Y:S02]  /*0170*/  LEA.HI.X.SX32 R7, R3.reuse, ~R0, 0x1, P0 ;  /* 0x8000000003077211 */ /* 0x040fe400000f0eff */
[----:B-1----:R-:W-:Y:S01]  /*0180*/  LEA R12, P0, R6, UR6, 0x3 ;  /* 0x00000006060c7c11 */ /* 0x002fe2000f8018ff */
[----:B0-----:R-:W-:-:S03]  /*0190*/  IMAD.WIDE R4, R3, 0x8, R4 ;  /* 0x0000000803047825 */ /* 0x001fc600078e0204 */
[----:B------:R-:W-:Y:S02]  /*01a0*/  LEA.HI.X R13, R6, UR7, R7, 0x3, P0 ;  /* 0x00000007060d7c11 */ /* 0x000fe400080f1c07 */
[----:B--2---:R-:W2:Y:S04]  /*01b0*/  LDG.E.64.CONSTANT R8, desc[UR4][R4.64+0x8] ;  /* 0x0000080404087981 */ /* 0x004ea8000c1e9b00 */
[----:B------:R-:W2:Y:S01]  /*01c0*/  LDG.E.64.CONSTANT R10, desc[UR4][R4.64+-0x8] ;  /* 0xfffff804040a7981 */ /* 0x000ea2000c1e9b00 */
[----:B------:R-:W-:-:S03]  /*01d0*/  IMAD.WIDE R14, R2, 0x8, R4 ;  /* 0x00000008020e7825 */ /* 0x000fc600078e0204 */
[----:B------:R-:W4:Y:S04]  /*01e0*/  LDG.E.64.CONSTANT R12, desc[UR4][R12.64+-0x10] ;  /* 0xfffff0040c0c7981 */ /* 0x000f28000c1e9b00 */
[----:B------:R-:W5:Y:S04]  /*01f0*/  LDG.E.64.CONSTANT R14, desc[UR4][R14.64+0x10] ;  /* 0x000010040e0e7981 */ /* 0x000f68000c1e9b00 */
[----:B------:R-:W3:Y:S01]  /*0200*/  LDG.E.64.CONSTANT R6, desc[UR4][R4.64] ;  /* 0x0000000404067981 */ /* 0x000ee2000c1e9b00 */
[----:B--2---:R-:W-:Y:S01]  /*0210*/  DADD R8, R8, R10 ;  /* 0x0000000008087229 */ /* 0x004fe2000000000a */
[----:B------:R-:W0:Y:S07]  /*0220*/  LDC.64 R10, c[0x0][0x390] ;  /* 0x0000e400ff0a7b82 */ /* 0x000e2e0000000a00 */
[----:B----4-:R-:W-:-:S08]  /*0230*/  DADD R8, R8, R12 ;  /* 0x0000000008087229 */ /* 0x010fd0000000000c */
[----:B-----5:R-:W-:-:S08]  /*0240*/  DADD R8, R8, R14 ;  /* 0x0000000008087229 */ /* 0x020fd0000000000e */
[----:B------:R-:W-:-:S08]  /*0250*/  DMUL R8, R8, 0.25 ;  /* 0x3fd0000008087828 */ /* 0x000fd00000000000 */
[----:B---3--:R-:W-:-:S08]  /*0260*/  DADD R6, -R6, R8 ;  /* 0x0000000006067229 */ /* 0x008fd00000000108 */
[----:B------:R-:W-:Y:S01]  /*0270*/  DADD R12, -RZ, |R6| ;  /* 0x00000000ff0c7229 */ /* 0x000fe20000000506 */
[----:B0-----:R-:W-:-:S04]  /*0280*/  IMAD.WIDE R6, R3, 0x8, R10 ;  /* 0x0000000803067825 */ /* 0x001fc800078e020a */
[----:B------:R-:W-:Y:S01]  /*0290*/  IMAD.WIDE R2, R3, 0x8, R16 ;  /* 0x0000000803027825 */ /* 0x000fe200078e0210 */
[----:B------:R-:W-:Y:S04]  /*02a0*/  STG.E.64 desc[UR4][R6.64], R8 ;  /* 0x0000000806007986 */ /* 0x000fe8000c101b04 */
[----:B------:R-:W-:Y:S01]  /*02b0*/  STG.E.64 desc[UR4][R2.64], R12 ;  /* 0x0000000c02007986 */ /* 0x000fe2000c101b04 */
[----:B------:R-:W-:Y:S05]  /*02c0*/  EXIT ;  /* 0x000000000000794d */ /* 0x000fea0003800000 */
.L_x_236:
        /* <DEDUP_REMOVED lines=11> */
.L_x_244:


//--------------------- .nv.shared._ZN3cub18CUB_300001_SM_10006detail6reduce28DeviceReduceSingleTileKernelINS2_10policy_hubIdyN4cuda3__47maximumIdEEE10Policy1000EPdSB_iS8_ddNS5_3std3__410__identityEEEvT0_T1_T2_T3_T4_T6_ --------------------------
	.section	.nv.shared._ZN3cub18CUB_300001_SM_10006detail6reduce28DeviceReduceSingleTileKernelINS2_10policy_hubIdyN4cuda3__47maximumIdEEE10Policy1000EPdSB_iS8_ddNS5_3std3__410__identityEEEvT0_T1_T2_T3_T4_T6_,"aw",@nobits
	.sectionflags	@""
	.align	8
.nv.shared._ZN3cub18CUB_300001_SM_10006detail6reduce28DeviceReduceSingleTileKernelINS2_10policy_hubIdyN4cuda3__47maximumIdEEE10Policy1000EPdSB_iS8_ddNS5_3std3__410__identityEEEvT0_T1_T2_T3_T4_T6_:
	.zero		1104


//--------------------- .nv.shared.reserved.0     --------------------------
	.section	.nv.shared.reserved.0,"aw",@nobits
	.weak		__nv_reservedSMEM_offset_0_alias
	.size		__nv_reservedSMEM_offset_0_alias, 0, 64
	.other		__nv_reservedSMEM_offset_0_alias,@"STO_CUDA_RESERVED_SHARED STV_DEFAULT"
__nv_reservedSMEM_offset_0_alias:
	.zero		0
	.zero		64


//--------------------- .nv.global                --------------------------
	.section	.nv.global,"aw",@nobits
.nv.global:
	.type		_ZN34_INTERNAL_2a82ffc6_4_k_cu_9ca2f61d6thrust24THRUST_300001_SM_1000_NS3seqE,@object
	.size		_ZN34_INTERNAL_2a82ffc6_4_k_cu_9ca2f61d6thrust24THRUST_300001_SM_1000_NS3seqE,(_ZN34_INTERNAL_2a82ffc6_4_k_cu_9ca2f61d4cuda3std3__48in_placeE - _ZN34_INTERNAL_2a82ffc6_4_k_cu_9ca2f61d6thrust24THRUST_300001_SM_1000_NS3seqE)
_ZN34_INTERNAL_2a82ffc6_4_k_cu_9ca2f61d6thrust24THRUST_300001_SM_1000_NS3seqE:
	.zero		1
	.type		_ZN34_INTERNAL_2a82ffc6_4_k_cu_9ca2f61d4cuda3std3__48in_placeE,@object
	.size		_ZN34_INTERNAL_2a82ffc6_4_k_cu_9ca2f61d4cuda3std3__48in_placeE,(_ZN34_INTERNAL_2a82ffc6_4_k_cu_9ca2f61d4cuda3std6ranges3__45__cpo4sizeE - _ZN34_INTERNAL_2a82ffc6_4_k_cu_9ca2f61d4cuda3std3__48in_placeE)
_ZN34_INTERNAL_2a82ffc6_4_k_cu_9ca2f61d4cuda3std3__48in_placeE:
	.zero		1
	.type		_ZN34_INTERNAL_2a82ffc6_4_k_cu_9ca2f61d4cuda3std6ranges3__45__cpo4sizeE,@object
	.size		_ZN34_INTERNAL_2a82ffc6_4_k_cu_9ca2f61d4cuda3std6ranges3__45__cpo4sizeE,(_ZN34_INTERNAL_2a82ffc6_4_k_cu_9ca2f61d6thrust24THRUST_300001_SM_1000_NS12placeholders2_3E - _ZN34_INTERNAL_2a82ffc6_4_k_cu_9ca2f61d4cuda3std6ranges3__45__cpo4sizeE)
_ZN34_INTERNAL_2a82ffc6_4_k_cu_9ca2f61d4cuda3std6ranges3__45__cpo4sizeE:
	.zero		1
	.type		_ZN34_INTERNAL_2a82ffc6_4_k_cu_9ca2f61d6thrust24THRUST_300001_SM_1000_NS12placeholders2_3E,@object
	.size		_ZN34_INTERNAL_2a82ffc6_4_k_cu_9ca2f61d6thrust24THRUST_300001_SM_1000_NS12placeholders2_3E,(_ZN34_INTERNAL_2a82ffc6_4_k_cu_9ca2f61d4cuda3std3__45__cpo6cbeginE - _ZN34_INTERNAL_2a82ffc6_4_k_cu_9ca2f61d6thrust24THRUST_300001_SM_1000_NS12placeholders2_3E)
_ZN34_INTERNAL_2a82ffc6_4_k_cu_9ca2f61d6thrust24THRUST_300001_SM_1000_NS12placeholders2_3E:
	.zero		1
	.type		_ZN34_INTERNAL_2a82ffc6_4_k_cu_9ca2f61d4cuda3std3__45__cpo6cbeginE,@object
	.size		_ZN34_INTERNAL_2a82ffc6_4_k_cu_9ca2f61d4cuda3std3__45__cpo6cbeginE,(_ZN34_INTERNAL_2a82ffc6_4_k_cu_9ca2f61d4cuda3std6ranges3__45__cpo6cbeginE - _ZN34_INTERNAL_2a82ffc6_4_k_cu_9ca2f61d4cuda3std3__45__cpo6cbeginE)
_ZN34_INTERNAL_2a82ffc6_4_k_cu_9ca2f61d4cuda3std3__45__cpo6cbeginE:
	.zero		1
	.type		_ZN34_INTERNAL_2a82ffc6_4_k_cu_9ca2f61d4cuda3std6ranges3__45__cpo6cbeginE,@object
	.size		_ZN34_INTERNAL_2a82ffc6_4_k_cu_9ca2f61d4cuda3std6ranges3__45__cpo6cbeginE,(_ZN34_INTERNAL_2a82ffc6_4_k_cu_9ca2f61d6thrust24THRUST_300001_SM_1000_NS12placeholders2_7E - _ZN34_INTERNAL_2a82ffc6_4_k_cu_9ca2f61d4cuda3std6ranges3__45__cpo6cbeginE)
_ZN34_INTERNAL_2a82ffc6_4_k_cu_9ca2f61d4cuda3std6ranges3__45__cpo6cbeginE:
	.zero		1
	.type		_ZN34_INTERNAL_2a82ffc6_4_k_cu_9ca2f61d6thrust24THRUST_300001_SM_1000_NS12placeholders2_7E,@object
	.size		_ZN34_INTERNAL_2a82ffc6_4_k_cu_9ca2f61d6thrust24THRUST_300001_SM_1000_NS12placeholders2_7E,(_ZN34_INTERNAL_2a82ffc6_4_k_cu_9ca2f61d4cuda3std3__45__cpo7crbeginE - _ZN34_INTERNAL_2a82ffc6_4_k_cu_9ca2f61d6thrust24THRUST_300001_SM_1000_NS12placeholders2_7E)
_ZN34_INTERNAL_2a82ffc6_4_k_cu_9ca2f61d6thrust24THRUST_300001_SM_1000_NS12placeholders2_7E:
	.zero		1
	.type		_ZN34_INTERNAL_2a82ffc6_4_k_cu_9ca2f61d4cuda3std3__45__cpo7crbeginE,@object
	.size		_ZN34_INTERNAL_2a82ffc6_4_k_cu_9ca2f61d4cuda3std3__45__cpo7crbeginE,(_ZN34_INTERNAL_2a82ffc6_4_k_cu_9ca2f61d4cuda3std6ranges3__45__cpo4nextE - _ZN34_INTERNAL_2a82ffc6_4_k_cu_9ca2f61d4cuda3std3__45__cpo7crbeginE)
_ZN34_INTERNAL_2a82ffc6_4_k_cu_9ca2f61d4cuda3std3__45__cpo7crbeginE:
	.zero		1
	.type		_ZN34_INTERNAL_2a82ffc6_4_k_cu_9ca2f61d4cuda3std6ranges3__45__cpo4nextE,@object
	.size		_ZN34_INTERNAL_2a82ffc6_4_k_cu_9ca2f61d4cuda3std6ranges3__45__cpo4nextE,(_ZN34_INTERNAL_2a82ffc6_4_k_cu_9ca2f61d4cuda3std6ranges3__45__cpo4swapE - _ZN34_INTERNAL_2a82ffc6_4_k_cu_9ca2f61d4cuda3std6ranges3__45__cpo4nextE)
_ZN34_INTERNAL_2a82ffc6_4_k_cu_9ca2f61d4cuda3std6ranges3__45__cpo4nextE:
	.zero		1
	.type		_ZN34_INTERNAL_2a82ffc6_4_k_cu_9ca2f61d4cuda3std6ranges3__45__cpo4swapE,@object
	.size		_ZN34_INTERNAL_2a82ffc6_4_k_cu_9ca2f61d4cuda3std6ranges3__45__cpo4swapE,(_ZN34_INTERNAL_2a82ffc6_4_k_cu_9ca2f61d6thrust24THRUST_300001_SM_1000_NS8cuda_cub10par_nosyncE - _ZN34_INTERNAL_2a82ffc6_4_k_cu_9ca2f61d4cuda3std6ranges3__45__cpo4swapE)
_ZN34_INTERNAL_2a82ffc6_4_k_cu_9ca2f61d4cuda3std6ranges3__45__cpo4swapE:
	.zero		1
	.type		_ZN34_INTERNAL_2a82ffc6_4_k_cu_9ca2f61d6thrust24THRUST_300001_SM_1000_NS8cuda_cub10par_nosyncE,@object
	.size		_ZN34_INTERNAL_2a82ffc6_4_k_cu_9ca2f61d6thrust24THRUST_300001_SM_1000_NS8cuda_cub10par_nosyncE,(_ZN34_INTERNAL_2a82ffc6_4_k_cu_9ca2f61d6thrust24THRUST_300001_SM_1000_NS12placeholders2_9E - _ZN34_INTERNAL_2a82ffc6_4_k_cu_9ca2f61d6thrust24THRUST_300001_SM_1000_NS8cuda_cub10par_nosyncE)
_ZN34_INTERNAL_2a82ffc6_4_k_cu_9ca2f61d6thrust24THRUST_300001_SM_1000_NS8cuda_cub10par_nosyncE:
	.zero		1
	.type		_ZN34_INTERNAL_2a82ffc6_4_k_cu_9ca2f61d6thrust24THRUST_300001_SM_1000_NS12placeholders2_9E,@object
	.size		_ZN34_INTERNAL_2a82ffc6_4_k_cu_9ca2f61d6thrust24THRUST_300001_SM_1000_NS12placeholders2_9E,(_ZN34_INTERNAL_2a82ffc6_4_k_cu_9ca2f61d4cuda3std3__436_GLOBAL__N__2a82ffc6_4_k_cu_9ca2f61d6ignoreE - _ZN34_INTERNAL_2a82ffc6_4_k_cu_9ca2f61d6thrust24THRUST_300001_SM_1000_NS12placeholders2_9E)
_ZN34_INTERNAL_2a82ffc6_4_k_cu_9ca2f61d6thrust24THRUST_300001_SM_1000_NS12placeholders2_9E:
	.zero		1
	.type		_ZN34_INTERNAL_2a82ffc6_4_k_cu_9ca2f61d4cuda3std3__436_GLOBAL__N__2a82ffc6_4_k_cu_9ca2f61d6ignoreE,@object
	.size		_ZN34_INTERNAL_2a82ffc6_4_k_cu_9ca2f61d4cuda3std3__436_GLOBAL__N__2a82ffc6_4_k_cu_9ca2f61d6ignoreE,(_ZN34_INTERNAL_2a82ffc6_4_k_cu_9ca2f61d4cuda3std6ranges3__45__cpo4dataE - _ZN34_INTERNAL_2a82ffc6_4_k_cu_9ca2f61d4cuda3std3__436_GLOBAL__N__2a82ffc6_4_k_cu_9ca2f61d6ignoreE)
_ZN34_INTERNAL_2a82ffc6_4_k_cu_9ca2f61d4cuda3std3__436_GLOBAL__N__2a82ffc6_4_k_cu_9ca2f61d6ignoreE:
	.zero		1
	.type		_ZN34_INTERNAL_2a82ffc6_4_k_cu_9ca2f61d4cuda3std6ranges3__45__cpo4dataE,@object
	.size		_ZN34_INTERNAL_2a82ffc6_4_k_cu_9ca2f61d4cuda3std6ranges3__45__cpo4dataE,(_ZN34_INTERNAL_2a82ffc6_4_k_cu_9ca2f61d6thrust24THRUST_300001_SM_1000_NS12placeholders2_1E - _ZN34_INTERNAL_2a82ffc6_4_k_cu_9ca2f61d4cuda3std6ranges3__45__cpo4dataE)
_ZN34_INTERNAL_2a82ffc6_4_k_cu_9ca2f61d4cuda3std6ranges3__45__cpo4dataE:
	.zero		1
	.type		_ZN34_INTERNAL_2a82ffc6_4_k_cu_9ca2f61d6thrust24THRUST_300001_SM_1000_NS12placeholders2_1E,@object
	.size		_ZN34_INTERNAL_2a82ffc6_4_k_cu_9ca2f61d6thrust24THRUST_300001_SM_1000_NS12placeholders2_1E,(_ZN34_INTERNAL_2a82ffc6_4_k_cu_9ca2f61d4cuda3std3__45__cpo5beginE - _ZN34_INTERNAL_2a82ffc6_4_k_cu_9ca2f61d6thrust24THRUST_300001_SM_1000_NS12placeholders2_1E)
_ZN34_INTERNAL_2a82ffc6_4_k_cu_9ca2f61d6thrust24THRUST_300001_SM_1000_NS12placeholders2_1E:
	.zero		1
	.type		_ZN34_INTERNAL_2a82ffc6_4_k_cu_9ca2f61d4cuda3std3__45__cpo5beginE,@object
	.size		_ZN34_INTERNAL_2a82ffc6_4_k_cu_9ca2f61d4cuda3std3__45__cpo5beginE,(_ZN34_INTERNAL_2a82ffc6_4_k_cu_9ca2f61d4cuda3std6ranges3__45__cpo5beginE - _ZN34_INTERNAL_2a82ffc6_4_k_cu_9ca2f61d4cuda3std3__45__cpo5beginE)
_ZN34_INTERNAL_2a82ffc6_4_k_cu_9ca2f61d4cuda3std3__45__cpo5beginE:
	.zero		1
	.type		_ZN34_INTERNAL_2a82ffc6_4_k_cu_9ca2f61d4cuda3std6ranges3__45__cpo5beginE,@object
	.size		_ZN34_INTERNAL_2a82ffc6_4_k_cu_9ca2f61d4cuda3std6ranges3__45__cpo5beginE,(_ZN34_INTERNAL_2a82ffc6_4_k_cu_9ca2f61d6thrust24THRUST_300001_SM_1000_NS12placeholders2_5E - _ZN34_INTERNAL_2a82ffc6_4_k_cu_9ca2f61d4cuda3std6ranges3__45__cpo5beginE)
_ZN34_INTERNAL_2a82ffc6_4_k_cu_9ca2f61d4cuda3std6ranges3__45__cpo5beginE:
	.zero		1
	.type		_ZN34_INTERNAL_2a82ffc6_4_k_cu_9ca2f61d6thrust24THRUST_300001_SM_1000_NS12placeholders2_5E,@object
	.size		_ZN34_INTERNAL_2a82ffc6_4_k_cu_9ca2f61d6thrust24THRUST_300001_SM_1000_NS12placeholders2_5E,(_ZN34_INTERNAL_2a82ffc6_4_k_cu_9ca2f61d4cuda3std3__45__cpo6rbeginE - _ZN34_INTERNAL_2a82ffc6_4_k_cu_9ca2f61d6thrust24THRUST_300001_SM_1000_NS12placeholders2_5E)
_ZN34_INTERNAL_2a82ffc6_4_k_cu_9ca2f61d6thrust24THRUST_300001_SM_1000_NS12placeholders2_5E:
	.zero		1
	.type		_ZN34_INTERNAL_2a82ffc6_4_k_cu_9ca2f61d4cuda3std3__45__cpo6rbeginE,@object
	.size		_ZN34_INTERNAL_2a82ffc6_4_k_cu_9ca2f61d4cuda3std3__45__cpo6rbeginE,(_ZN34_INTERNAL_2a82ffc6_4_k_cu_9ca2f61d4cuda3std6ranges3__45__cpo7advanceE - _ZN34_INTERNAL_2a82ffc6_4_k_cu_9ca2f61d4cuda3std3__45__cpo6rbeginE)
_ZN34_INTERNAL_2a82ffc6_4_k_cu_9ca2f61d4cuda3std3__45__cpo6rbeginE:
	.zero		1
	.type		_ZN34_INTERNAL_2a82ffc6_4_k_cu_9ca2f61d4cuda3std6ranges3__45__cpo7advanceE,@object
	.size		_ZN34_INTERNAL_2a82ffc6_4_k_cu_9ca2f61d4cuda3std6ranges3__45__cpo7advanceE,(_ZN34_INTERNAL_2a82ffc6_4_k_cu_9ca2f61d4cuda3std3__47nulloptE - _ZN34_INTERNAL_2a82ffc6_4_k_cu_9ca2f61d4cuda3std6ranges3__45__cpo7advanceE)
_ZN34_INTERNAL_2a82ffc6_4_k_cu_9ca2f61d4cuda3std6ranges3__45__cpo7advanceE:
	.zero		1
	.type		_ZN34_INTERNAL_2a82ffc6_4_k_cu_9ca2f61d4cuda3std3__47nulloptE,@object
	.size		_ZN34_INTERNAL_2a82ffc6_4_k_cu_9ca2f61d4cuda3std3__47nulloptE,(_ZN34_INTERNAL_2a82ffc6_4_k_cu_9ca2f61d4cuda3std6ranges3__45__cpo8distanceE - _ZN34_INTERNAL_2a82ffc6_4_k_cu_9ca2f61d4cuda3std3__47nulloptE)
_ZN34_INTERNAL_2a82ffc6_4_k_cu_9ca2f61d4cuda3std3__47nulloptE:
	.zero		1
	.type		_ZN34_INTERNAL_2a82ffc6_4_k_cu_9ca2f61d4cuda3std6ranges3__45__cpo8distanceE,@object
	.size		_ZN34_INTERNAL_2a82ffc6_4_k_cu_9ca2f61d4cuda3std6ranges3__45__cpo8distanceE,(_ZN34_INTERNAL_2a82ffc6_4_k_cu_9ca2f61d6thrust24THRUST_300001_SM_1000_NS12placeholders3_10E - _ZN34_INTERNAL_2a82ffc6_4_k_cu_9ca2f61d4cuda3std6ranges3__45__cpo8distanceE)
_ZN34_INTERNAL_2a82ffc6_4_k_cu_9ca2f61d4cuda3std6ranges3__45__cpo8distanceE:
	.zero		1
	.type		_ZN34_INTERNAL_2a82ffc6_4_k_cu_9ca2f61d6thrust24THRUST_300001_SM_1000_NS12placeholders3_10E,@object
	.size		_ZN34_INTERNAL_2a82ffc6_4_k_cu_9ca2f61d6thrust24THRUST_300001_SM_1000_NS12placeholders3_10E,(_ZN34_INTERNAL_2a82ffc6_4_k_cu_9ca2f61d4cuda3std3__419piecewise_constructE - _ZN34_INTERNAL_2a82ffc6_4_k_cu_9ca2f61d6thrust24THRUST_300001_SM_1000_NS12placeholders3_10E)
_ZN34_INTERNAL_2a82ffc6_4_k_cu_9ca2f61d6thrust24THRUST_300001_SM_1000_NS12placeholders3_10E:
	.zero		1
	.type		_ZN34_INTERNAL_2a82ffc6_4_k_cu_9ca2f61d4cuda3std3__419piecewise_constructE,@object
	.size		_ZN34_INTERNAL_2a82ffc6_4_k_cu_9ca2f61d4cuda3std3__419piecewise_constructE,(_ZN34_INTERNAL_2a82ffc6_4_k_cu_9ca2f61d4cuda3std6ranges3__45__cpo5cdataE - _ZN34_INTERNAL_2a82ffc6_4_k_cu_9ca2f61d4cuda3std3__419piecewise_constructE)
_ZN34_INTERNAL_2a82ffc6_4_k_cu_9ca2f61d4cuda3std3__419piecewise_constructE:
	.zero		1
	.type		_ZN34_INTERNAL_2a82ffc6_4_k_cu_9ca2f61d4cuda3std6ranges3__45__cpo5cdataE,@object
	.size		_ZN34_INTERNAL_2a82ffc6_4_k_cu_9ca2f61d4cuda3std6ranges3__45__cpo5cdataE,(_ZN34_INTERNAL_2a82ffc6_4_k_cu_9ca2f61d6thrust24THRUST_300001_SM_1000_NS12placeholders2_2E - _ZN34_INTERNAL_2a82ffc6_4_k_cu_9ca2f61d4cuda3std6ranges3__45__cpo5cdataE)
_ZN34_INTERNAL_2a82ffc6_4_k_cu_9ca2f61d4cuda3std6ranges3__45__cpo5cdataE:
	.zero		1
	.type		_ZN34_INTERNAL_2a82ffc6_4_k_cu_9ca2f61d6thrust24THRUST_300001_SM_1000_NS12placeholders2_2E,@object
	.size		_ZN34_INTERNAL_2a82ffc6_4_k_cu_9ca2f61d6thrust24THRUST_300001_SM_1000_NS12placeholders2_2E,(_ZN34_INTERNAL_2a82ffc6_4_k_cu_9ca2f61d4cuda3std3__45__cpo3endE - _ZN34_INTERNAL_2a82ffc6_4_k_cu_9ca2f61d6thrust24THRUST_300001_SM_1000_NS12placeholders2_2E)
_ZN34_INTERNAL_2a82ffc6_4_k_cu_9ca2f61d6thrust24THRUST_300001_SM_1000_NS12placeholders2_2E:
	.zero		1
	.type		_ZN34_INTERNAL_2a82ffc6_4_k_cu_9ca2f61d4cuda3std3__45__cpo3endE,@object
	.size		_ZN34_INTERNAL_2a82ffc6_4_k_cu_9ca2f61d4cuda3std3__45__cpo3endE,(_ZN34_INTERNAL_2a82ffc6_4_k_cu_9ca2f61d4cuda3std6ranges3__45__cpo3endE - _ZN34_INTERNAL_2a82ffc6_4_k_cu_9ca2f61d4cuda3std3__45__cpo3endE)
_ZN34_INTERNAL_2a82ffc6_4_k_cu_9ca2f61d4cuda3std3__45__cpo3endE:
	.zero		1
	.type		_ZN34_INTERNAL_2a82ffc6_4_k_cu_9ca2f61d4cuda3std6ranges3__45__cpo3endE,@object
	.size		_ZN34_INTERNAL_2a82ffc6_4_k_cu_9ca2f61d4cuda3std6ranges3__45__cpo3endE,(_ZN34_INTERNAL_2a82ffc6_4_k_cu_9ca2f61d6thrust24THRUST_300001_SM_1000_NS12placeholders2_6E - _ZN34_INTERNAL_2a82ffc6_4_k_cu_9ca2f61d4cuda3std6ranges3__45__cpo3endE)
_ZN34_INTERNAL_2a82ffc6_4_k_cu_9ca2f61d4cuda3std6ranges3__45__cpo3endE:
	.zero		1
	.type		_ZN34_INTERNAL_2a82ffc6_4_k_cu_9ca2f61d6thrust24THRUST_300001_SM_1000_NS12placeholders2_6E,@object
	.size		_ZN34_INTERNAL_2a82ffc6_4_k_cu_9ca2f61d6thrust24THRUST_300001_SM_1000_NS12placeholders2_6E,(_ZN34_INTERNAL_2a82ffc6_4_k_cu_9ca2f61d4cuda3std3__45__cpo4rendE - _ZN34_INTERNAL_2a82ffc6_4_k_cu_9ca2f61d6thrust24THRUST_300001_SM_1000_NS12placeholders2_6E)
_ZN34_INTERNAL_2a82ffc6_4_k_cu_9ca2f61d6thrust24THRUST_300001_SM_1000_NS12placeholders2_6E:
	.zero		1
	.type		_ZN34_INTERNAL_2a82ffc6_4_k_cu_9ca2f61d4cuda3std3__45__cpo4rendE,@object
	.size		_ZN34_INTERNAL_2a82ffc6_4_k_cu_9ca2f61d4cuda3std3__45__cpo4rendE,(_ZN34_INTERNAL_2a82ffc6_4_k_cu_9ca2f61d4cuda3std6ranges3__45__cpo9iter_swapE - _ZN34_INTERNAL_2a82ffc6_4_k_cu_9ca2f61d4cuda3std3__45__cpo4rendE)
_ZN34_INTERNAL_2a82ffc6_4_k_cu_9ca2f61d4cuda3std3__45__cpo4rendE:
	.zero		1
	.type		_ZN34_INTERNAL_2a82ffc6_4_k_cu_9ca2f61d4cuda3std6ranges3__45__cpo9iter_swapE,@object
	.size		_ZN34_INTERNAL_2a82ffc6_4_k_cu_9ca2f61d4cuda3std6ranges3__45__cpo9iter_swapE,(_ZN34_INTERNAL_2a82ffc6_4_k_cu_9ca2f61d4cuda3std3__48unexpectE - _ZN34_INTERNAL_2a82ffc6_4_k_cu_9ca2f61d4cuda3std6ranges3__45__cpo9iter_swapE)
_ZN34_INTERNAL_2a82ffc6_4_k_cu_9ca2f61d4cuda3std6ranges3__45__cpo9iter_swapE:
	.zero		1
	.type		_ZN34_INTERNAL_2a82ffc6_4_k_cu_9ca2f61d4cuda3std3__48unexpectE,@object
	.size		_ZN34_INTERNAL_2a82ffc6_4_k_cu_9ca2f61d4cuda3std3__48unexpectE,(_ZN34_INTERNAL_2a82ffc6_4_k_cu_9ca2f61d6thrust24THRUST_300001_SM_1000_NS8cuda_cub3parE - _ZN34_INTERNAL_2a82ffc6_4_k_cu_9ca2f61d4cuda3std3__48unexpectE)
_ZN34_INTERNAL_2a82ffc6_4_k_cu_9ca2f61d4cuda3std3__48unexpectE:
	.zero		1
	.type		_ZN34_INTERNAL_2a82ffc6_4_k_cu_9ca2f61d6thrust24THRUST_300001_SM_1000_NS8cuda_cub3parE,@object
	.size		_ZN34_INTERNAL_2a82ffc6_4_k_cu_9ca2f61d6thrust24THRUST_300001_SM_1000_NS8cuda_cub3parE,(_ZN34_INTERNAL_2a82ffc6_4_k_cu_9ca2f61d6thrust24THRUST_300001_SM_1000_NS12placeholders2_4E - _ZN34_INTERNAL_2a82ffc6_4_k_cu_9ca2f61d6thrust24THRUST_300001_SM_1000_NS8cuda_cub3parE)
_ZN34_INTERNAL_2a82ffc6_4_k_cu_9ca2f61d6thrust24THRUST_300001_SM_1000_NS8cuda_cub3parE:
	.zero		1
	.type		_ZN34_INTERNAL_2a82ffc6_4_k_cu_9ca2f61d6thrust24THRUST_300001_SM_1000_NS12placeholders2_4E,@object
	.size		_ZN34_INTERNAL_2a82ffc6_4_k_cu_9ca2f61d6thrust24THRUST_300001_SM_1000_NS12placeholders2_4E,(_ZN34_INTERNAL_2a82ffc6_4_k_cu_9ca2f61d4cuda3std3__45__cpo4cendE - _ZN34_INTERNAL_2a82ffc6_4_k_cu_9ca2f61d6thrust24THRUST_300001_SM_1000_NS12placeholders2_4E)
_ZN34_INTERNAL_2a82ffc6_4_k_cu_9ca2f61d6thrust24THRUST_300001_SM_1000_NS12placeholders2_4E:
	.zero		1
	.type		_ZN34_INTERNAL_2a82ffc6_4_k_cu_9ca2f61d4cuda3std3__45__cpo4cendE,@object
	.size		_ZN34_INTERNAL_2a82ffc6_4_k_cu_9ca2f61d4cuda3std3__45__cpo4cendE,(_ZN34_INTERNAL_2a82ffc6_4_k_cu_9ca2f61d4cuda3std6ranges3__45__cpo4cendE - _ZN34_INTERNAL_2a82ffc6_4_k_cu_9ca2f61d4cuda3std3__45__cpo4cendE)
_ZN34_INTERNAL_2a82ffc6_4_k_cu_9ca2f61d4cuda3std3__45__cpo4cendE:
	.zero		1
	.type		_ZN34_INTERNAL_2a82ffc6_4_k_cu_9ca2f61d4cuda3std6ranges3__45__cpo4cendE,@object
	.size		_ZN34_INTERNAL_2a82ffc6_4_k_cu_9ca2f61d4cuda3std6ranges3__45__cpo4cendE,(_ZN34_INTERNAL_2a82ffc6_4_k_cu_9ca2f61d4cuda3std3__420unreachable_sentinelE - _ZN34_INTERNAL_2a82ffc6_4_k_cu_9ca2f61d4cuda3std6ranges3__45__cpo4cendE)
_ZN34_INTERNAL_2a82ffc6_4_k_cu_9ca2f61d4cuda3std6ranges3__45__cpo4cendE:
	.zero		1
	.type		_ZN34_INTERNAL_2a82ffc6_4_k_cu_9ca2f61d4cuda3std3__420unreachable_sentinelE,@object
	.size		_ZN34_INTERNAL_2a82ffc6_4_k_cu_9ca2f61d4cuda3std3__420unreachable_sentinelE,(_ZN34_INTERNAL_2a82ffc6_4_k_cu_9ca2f61d4cuda3std6ranges3__45__cpo5ssizeE - _ZN34_INTERNAL_2a82ffc6_4_k_cu_9ca2f61d4cuda3std3__420unreachable_sentinelE)
_ZN34_INTERNAL_2a82ffc6_4_k_cu_9ca2f61d4cuda3std3__420unreachable_sentinelE:
	.zero		1
	.type		_ZN34_INTERNAL_2a82ffc6_4_k_cu_9ca2f61d4cuda3std6ranges3__45__cpo5ssizeE,@object
	.size		_ZN34_INTERNAL_2a82ffc6_4_k_cu_9ca2f61d4cuda3std6ranges3__45__cpo5ssizeE,(_ZN34_INTERNAL_2a82ffc6_4_k_cu_9ca2f61d6thrust24THRUST_300001_SM_1000_NS12placeholders2_8E - _ZN34_INTERNAL_2a82ffc6_4_k_cu_9ca2f61d4cuda3std6ranges3__45__cpo5ssizeE)
_ZN34_INTERNAL_2a82ffc6_4_k_cu_9ca2f61d4cuda3std6ranges3__45__cpo5ssizeE:
	.zero		1
	.type		_ZN34_INTERNAL_2a82ffc6_4_k_cu_9ca2f61d6thrust24THRUST_300001_SM_1000_NS12placeholders2_8E,@object
	.size		_ZN34_INTERNAL_2a82ffc6_4_k_cu_9ca2f61d6thrust24THRUST_300001_SM_1000_NS12placeholders2_8E,(_ZN34_INTERNAL_2a82ffc6_4_k_cu_9ca2f61d4cuda3std3__45__cpo5crendE - _ZN34_INTERNAL_2a82ffc6_4_k_cu_9ca2f61d6thrust24THRUST_300001_SM_1000_NS12placeholders2_8E)
_ZN34_INTERNAL_2a82ffc6_4_k_cu_9ca2f61d6thrust24THRUST_300001_SM_1000_NS12placeholders2_8E:
	.zero		1
	.type		_ZN34_INTERNAL_2a82ffc6_4_k_cu_9ca2f61d4cuda3std3__45__cpo5crendE,@object
	.size		_ZN34_INTERNAL_2a82ffc6_4_k_cu_9ca2f61d4cuda3std3__45__cpo5crendE,(_ZN34_INTERNAL_2a82ffc6_4_k_cu_9ca2f61d4cuda3std6ranges3__45__cpo4prevE - _ZN34_INTERNAL_2a82ffc6_4_k_cu_9ca2f61d4cuda3std3__45__cpo5crendE)
_ZN34_INTERNAL_2a82ffc6_4_k_cu_9ca2f61d4cuda3std3__45__cpo5crendE:
	.zero		1
	.type		_ZN34_INTERNAL_2a82ffc6_4_k_cu_9ca2f61d4cuda3std6ranges3__45__cpo4prevE,@object
	.size		_ZN34_INTERNAL_2a82ffc6_4_k_cu_9ca2f61d4cuda3std6ranges3__45__cpo4prevE,(_ZN34_INTERNAL_2a82ffc6_4_k_cu_9ca2f61d4cuda3std6ranges3__45__cpo9iter_moveE - _ZN34_INTERNAL_2a82ffc6_4_k_cu_9ca2f61d4cuda3std6ranges3__45__cpo4prevE)
_ZN34_INTERNAL_2a82ffc6_4_k_cu_9ca2f61d4cuda3std6ranges3__45__cpo4prevE:
	.zero		1
	.type		_ZN34_INTERNAL_2a82ffc6_4_k_cu_9ca2f61d4cuda3std6ranges3__45__cpo9iter_moveE,@object
	.size		_ZN34_INTERNAL_2a82ffc6_4_k_cu_9ca2f61d4cuda3std6ranges3__45__cpo9iter_moveE,(_ZN34_INTERNAL_2a82ffc6_4_k_cu_9ca2f61d6thrust24THRUST_300001_SM_1000_NS6system6detail10sequential3seqE - _ZN34_INTERNAL_2a82ffc6_4_k_cu_9ca2f61d4cuda3std6ranges3__45__cpo9iter_moveE)
_ZN34_INTERNAL_2a82ffc6_4_k_cu_9ca2f61d4cuda3std6ranges3__45__cpo9iter_moveE:
	.zero		1
	.type		_ZN34_INTERNAL_2a82ffc6_4_k_cu_9ca2f61d6thrust24THRUST_300001_SM_1000_NS6system6detail10sequential3seqE,@object
	.size		_ZN34_INTERNAL_2a82ffc6_4_k_cu_9ca2f61d6thrust24THRUST_300001_SM_1000_NS6system6detail10sequential3seqE,(.L_31 - _ZN34_INTERNAL_2a82ffc6_4_k_cu_9ca2f61d6thrust24THRUST_300001_SM_1000_NS6system6detail10sequential3seqE)
_ZN34_INTERNAL_2a82ffc6_4_k_cu_9ca2f61d6thrust24THRUST_300001_SM_1000_NS6system6detail10sequential3seqE:
	.zero		1
.L_31:


//--------------------- .nv.shared._ZN3cub18CUB_300001_SM_10006detail6reduce18DeviceReduceKernelINS2_10policy_hubIdyN4cuda3__47maximumIdEEE10Policy1000EN6thrust24THRUST_300001_SM_1000_NS10device_ptrIdEEyS8_dNS5_3std3__410__identityEEEvT0_PT3_T1_NS0_13GridEvenShareISL_EET2_T4_ --------------------------
	.section	.nv.shared._ZN3cub18CUB_300001_SM_10006detail6reduce18DeviceReduceKernelINS2_10policy_hubIdyN4cuda3__47maximumIdEEE10Policy1000EN6thrust24THRUST_300001_SM_1000_NS10device_ptrIdEEyS8_dNS5_3std3__410__identityEEEvT0_PT3_T1_NS0_13GridEvenShareISL_EET2_T4_,"aw",@nobits
	.sectionflags	@""
	.align	8
.nv.shared._ZN3cub18CUB_300001_SM_10006detail6reduce18DeviceReduceKernelINS2_10policy_hubIdyN4cuda3__47maximumIdEEE10Policy1000EN6thrust24THRUST_300001_SM_1000_NS10device_ptrIdEEyS8_dNS5_3std3__410__identityEEEvT0_PT3_T1_NS0_13GridEvenShareISL_EET2_T4_:
	.zero		1104


//--------------------- .nv.shared._ZN3cub18CUB_300001_SM_10006detail6reduce28DeviceReduceSingleTileKernelINS2_10policy_hubIdyN4cuda3__47maximumIdEEE10Policy1000EN6thrust24THRUST_300001_SM_1000_NS10device_ptrIdEEPdyS8_ddNS5_3std3__410__identityEEEvT0_T1_T2_T3_T4_T6_ --------------------------
	.section	.nv.shared._ZN3cub18CUB_300001_SM_10006detail6reduce28DeviceReduceSingleTileKernelINS2_10policy_hubIdyN4cuda3__47maximumIdEEE10Policy1000EN6thrust24THRUST_300001_SM_1000_NS10device_ptrIdEEPdyS8_ddNS5_3std3__410__identityEEEvT0_T1_T2_T3_T4_T6_,"aw",@nobits
	.sectionflags	@""
	.align	8
.nv.shared._ZN3cub18CUB_300001_SM_10006detail6reduce28DeviceReduceSingleTileKernelINS2_10policy_hubIdyN4cuda3__47maximumIdEEE10Policy1000EN6thrust24THRUST_300001_SM_1000_NS10device_ptrIdEEPdyS8_ddNS5_3std3__410__identityEEEvT0_T1_T2_T3_T4_T6_:
	.zero		1104


//--------------------- .nv.shared._ZN3cub18CUB_300001_SM_10006detail6reduce28DeviceReduceSingleTileKernelINS2_10policy_hubIdjN4cuda3__47maximumIdEEE10Policy1000EPdSB_iS8_ddNS5_3std3__410__identityEEEvT0_T1_T2_T3_T4_T6_ --------------------------
	.section	.nv.shared._ZN3cub18CUB_300001_SM_10006detail6reduce28DeviceReduceSingleTileKernelINS2_10policy_hubIdjN4cuda3__47maximumIdEEE10Policy1000EPdSB_iS8_ddNS5_3std3__410__identityEEEvT0_T1_T2_T3_T4_T6_,"aw",@nobits
	.sectionflags	@""
	.align	8
.nv.shared._ZN3cub18CUB_300001_SM_10006detail6reduce28DeviceReduceSingleTileKernelINS2_10policy_hubIdjN4cuda3__47maximumIdEEE10Policy1000EPdSB_iS8_ddNS5_3std3__410__identityEEEvT0_T1_T2_T3_T4_T6_:
	.zero		1104


//--------------------- .nv.shared._ZN3cub18CUB_300001_SM_10006detail6reduce18DeviceReduceKernelINS2_10policy_hubIdjN4cuda3__47maximumIdEEE10Policy1000EN6thrust24THRUST_300001_SM_1000_NS10device_ptrIdEEjS8_dNS5_3std3__410__identityEEEvT0_PT3_T1_NS0_13GridEvenShareISL_EET2_T4_ --------------------------
	.section	.nv.shared._ZN3cub18CUB_300001_SM_10006detail6reduce18DeviceReduceKernelINS2_10policy_hubIdjN4cuda3__47maximumIdEEE10Policy1000EN6thrust24THRUST_300001_SM_1000_NS10device_ptrIdEEjS8_dNS5_3std3__410__identityEEEvT0_PT3_T1_NS0_13GridEvenShareISL_EET2_T4_,"aw",@nobits
	.sectionflags	@""
	.align	8
.nv.shared._ZN3cub18CUB_300001_SM_10006detail6reduce18DeviceReduceKernelINS2_10policy_hubIdjN4cuda3__47maximumIdEEE10Policy1000EN6thrust24THRUST_300001_SM_1000_NS10device_ptrIdEEjS8_dNS5_3std3__410__identityEEEvT0_PT3_T1_NS0_13GridEvenShareISL_EET2_T4_:
	.zero		1104


//--------------------- .nv.shared._ZN3cub18CUB_300001_SM_10006detail6reduce28DeviceReduceSingleTileKernelINS2_10policy_hubIdjN4cuda3__47maximumIdEEE10Policy1000EN6thrust24THRUST_300001_SM_1000_NS10device_ptrIdEEPdjS8_ddNS5_3std3__410__identityEEEvT0_T1_T2_T3_T4_T6_ --------------------------
	.section	.nv.shared._ZN3cub18CUB_300001_SM_10006detail6reduce28DeviceReduceSingleTileKernelINS2_10policy_hubIdjN4cuda3__47maximumIdEEE10Policy1000EN6thrust24THRUST_300001_SM_1000_NS10device_ptrIdEEPdjS8_ddNS5_3std3__410__identityEEEvT0_T1_T2_T3_T4_T6_,"aw",@nobits
	.sectionflags	@""
	.align	8
.nv.shared._ZN3cub18CUB_300001_SM_10006detail6reduce28DeviceReduceSingleTileKernelINS2_10policy_hubIdjN4cuda3__47maximumIdEEE10Policy1000EN6thrust24THRUST_300001_SM_1000_NS10device_ptrIdEEPdjS8_ddNS5_3std3__410__identityEEEvT0_T1_T2_T3_T4_T6_:
	.zero		1104


//--------------------- .nv.constant0._ZN3cub18CUB_300001_SM_10006detail6reduce28DeviceReduceSingleTileKernelINS2_10policy_hubIdyN4cuda3__47maximumIdEEE10Policy1000EPdSB_iS8_ddNS5_3std3__410__identityEEEvT0_T1_T2_T3_T4_T6_ --------------------------
	.section	.nv.constant0._ZN3cub18CUB_300001_SM_10006detail6reduce28DeviceReduceSingleTileKernelINS2_10policy_hubIdyN4cuda3__47maximumIdEEE10Policy1000EPdSB_iS8_ddNS5_3std3__410__identityEEEvT0_T1_T2_T3_T4_T6_,"a",@progbits
	.sectionflags	@""
	.align	4
.nv.constant0._ZN3cub18CUB_300001_SM_10006detail6reduce28DeviceReduceSingleTileKernelINS2_10policy_hubIdyN4cuda3__47maximumIdEEE10Policy1000EPdSB_iS8_ddNS5_3std3__410__identityEEEvT0_T1_T2_T3_T4_T6_:
	.zero		929


//--------------------- .nv.constant0._ZN3cub18CUB_300001_SM_10006detail6reduce18DeviceReduceKernelINS2_10policy_hubIdyN4cuda3__47maximumIdEEE10Policy1000EN6thrust24THRUST_300001_SM_1000_NS10device_ptrIdEEyS8_dNS5_3std3__410__identityEEEvT0_PT3_T1_NS0_13GridEvenShareISL_EET2_T4_ --------------------------
	.section	.nv.constant0._ZN3cub18CUB_300001_SM_10006detail6reduce18DeviceReduceKernelINS2_10policy_hubIdyN4cuda3__47maximumIdEEE10Policy1000EN6thrust24THRUST_300001_SM_1000_NS10device_ptrIdEEyS8_dNS5_3std3__410__identityEEEvT0_PT3_T1_NS0_13GridEvenShareISL_EET2_T4_,"a",@progbits
	.sectionflags	@""
	.align	4
.nv.constant0._ZN3cub18CUB_300001_SM_10006detail6reduce18DeviceReduceKernelINS2_10policy_hubIdyN4cuda3__47maximumIdEEE10Policy1000EN6thrust24THRUST_300001_SM_1000_NS10device_ptrIdEEyS8_dNS5_3std3__410__identityEEEvT0_PT3_T1_NS0_13GridEvenShareISL_EET2_T4_:
	.zero		994


//--------------------- .nv.constant0._ZN3cub18CUB_300001_SM_10006detail6reduce28DeviceReduceSingleTileKernelINS2_10policy_hubIdyN4cuda3__47maximumIdEEE10Policy1000EN6thrust24THRUST_300001_SM_1000_NS10device_ptrIdEEPdyS8_ddNS5_3std3__410__identityEEEvT0_T1_T2_T3_T4_T6_ --------------------------
	.section	.nv.constant0._ZN3cub18CUB_300001_SM_10006detail6reduce28DeviceReduceSingleTileKernelINS2_10policy_hubIdyN4cuda3__47maximumIdEEE10Policy1000EN6thrust24THRUST_300001_SM_1000_NS10device_ptrIdEEPdyS8_ddNS5_3std3__410__identityEEEvT0_T1_T2_T3_T4_T6_,"a",@progbits
	.sectionflags	@""
	.align	4
.nv.constant0._ZN3cub18CUB_300001_SM_10006detail6reduce28DeviceReduceSingleTileKernelINS2_10policy_hubIdyN4cuda3__47maximumIdEEE10Policy1000EN6thrust24THRUST_300001_SM_1000_NS10device_ptrIdEEPdyS8_ddNS5_3std3__410__identityEEEvT0_T1_T2_T3_T4_T6_:
	.zero		937


//--------------------- .nv.constant0._ZN3cub18CUB_300001_SM_10006detail6reduce28DeviceReduceSingleTileKernelINS2_10policy_hubIdjN4cuda3__47maximumIdEEE10Policy1000EPdSB_iS8_ddNS5_3std3__410__identityEEEvT0_T1_T2_T3_T4_T6_ --------------------------
	.section	.nv.constant0._ZN3cub18CUB_300001_SM_10006detail6reduce28DeviceReduceSingleTileKernelINS2_10policy_hubIdjN4cuda3__47maximumIdEEE10Policy1000EPdSB_iS8_ddNS5_3std3__410__identityEEEvT0_T1_T2_T3_T4_T6_,"a",@progbits
	.sectionflags	@""
	.align	4
.nv.constant0._ZN3cub18CUB_300001_SM_10006detail6reduce28DeviceReduceSingleTileKernelINS2_10policy_hubIdjN4cuda3__47maximumIdEEE10Policy1000EPdSB_iS8_ddNS5_3std3__410__identityEEEvT0_T1_T2_T3_T4_T6_:
	.zero		929


//--------------------- .nv.constant0._ZN3cub18CUB_300001_SM_10006detail6reduce18DeviceReduceKernelINS2_10policy_hubIdjN4cuda3__47maximumIdEEE10Policy1000EN6thrust24THRUST_300001_SM_1000_NS10device_ptrIdEEjS8_dNS5_3std3__410__identityEEEvT0_PT3_T1_NS0_13GridEvenShareISL_EET2_T4_ --------------------------
	.section	.nv.constant0._ZN3cub18CUB_300001_SM_10006detail6reduce18DeviceReduceKernelINS2_10policy_hubIdjN4cuda3__47maximumIdEEE10Policy1000EN6thrust24THRUST_300001_SM_1000_NS10device_ptrIdEEjS8_dNS5_3std3__410__identityEEEvT0_PT3_T1_NS0_13GridEvenShareISL_EET2_T4_,"a",@progbits
	.sectionflags	@""
	.align	4
.nv.constant0._ZN3cub18CUB_300001_SM_10006detail6reduce18DeviceReduceKernelINS2_10policy_hubIdjN4cuda3__47maximumIdEEE10Policy1000EN6thrust24THRUST_300001_SM_1000_NS10device_ptrIdEEjS8_dNS5_3std3__410__identityEEEvT0_PT3_T1_NS0_13GridEvenShareISL_EET2_T4_:
	.zero		958


//--------------------- .nv.constant0._ZN3cub18CUB_300001_SM_10006detail6reduce28DeviceReduceSingleTileKernelINS2_10policy_hubIdjN4cuda3__47maximumIdEEE10Policy1000EN6thrust24THRUST_300001_SM_1000_NS10device_ptrIdEEPdjS8_ddNS5_3std3__410__identityEEEvT0_T1_T2_T3_T4_T6_ --------------------------
	.section	.nv.constant0._ZN3cub18CUB_300001_SM_10006detail6reduce28DeviceReduceSingleTileKernelINS2_10policy_hubIdjN4cuda3__47maximumIdEEE10Policy1000EN6thrust24THRUST_300001_SM_1000_NS10device_ptrIdEEPdjS8_ddNS5_3std3__410__identityEEEvT0_T1_T2_T3_T4_T6_,"a",@progbits
	.sectionflags	@""
	.align	4
.nv.constant0._ZN3cub18CUB_300001_SM_10006detail6reduce28DeviceReduceSingleTileKernelINS2_10policy_hubIdjN4cuda3__47maximumIdEEE10Policy1000EN6thrust24THRUST_300001_SM_1000_NS10device_ptrIdEEPdjS8_ddNS5_3std3__410__identityEEEvT0_T1_T2_T3_T4_T6_:
	.zero		929


//--------------------- .nv.constant0._ZN3cub18CUB_300001_SM_10006detail11EmptyKernelIvEEvv --------------------------
	.section	.nv.constant0._ZN3cub18CUB_300001_SM_10006detail11EmptyKernelIvEEvv,"a",@progbits
	.sectionflags	@""
	.align	4
.nv.constant0._ZN3cub18CUB_300001_SM_10006detail11EmptyKernelIvEEvv:
	.zero		896


//--------------------- .nv.constant0._Z11jacobi_stepiiPKdPdS1_ --------------------------
	.section	.nv.constant0._Z11jacobi_stepiiPKdPdS1_,"a",@progbits
	.sectionflags	@""
	.align	4
.nv.constant0._Z11jacobi_stepiiPKdPdS1_:
	.zero		928


//--------------------- SYMBOLS --------------------------

	.type		.nv.reservedSmem.offset0,@object
	.size		.nv.reservedSmem.offset0,0x4
	.type		.nv.reservedSmem.cap,@object
	.size		.nv.reservedSmem.cap,0x4
